def matmul_kernel(
    a_ptr,
    b_ptr,
    c_ptr,
    M,
    N,
    K,
    stride_am,
    stride_ak,
    stride_bk,
    stride_bn,
    stride_cm,
    stride_cn,
    BLOCK_M: tl.constexpr,
    BLOCK_N: tl.constexpr,
    BLOCK_K: tl.constexpr,
    GROUP_M: tl.constexpr,
):
    pid = tl.program_id(axis=0)
    num_pid_m = tl.cdiv(M, BLOCK_M)
    num_pid_n = tl.cdiv(N, BLOCK_N)
    num_pid_in_group = GROUP_M * num_pid_n
    group_id = pid // num_pid_in_group
    first_pid_m = group_id * GROUP_M
    group_size_m = min(num_pid_m - first_pid_m, GROUP_M)
    pid_m = first_pid_m + ((pid % num_pid_in_group) % group_size_m)
    pid_n = (pid % num_pid_in_group) // group_size_m

    offs_am = (pid_m * BLOCK_M + tl.arange(0, BLOCK_M)) % M
    offs_bn = (pid_n * BLOCK_N + tl.arange(0, BLOCK_N)) % N
    offs_k = tl.arange(0, BLOCK_K)
    a_ptrs = a_ptr + offs_am[:, None] * stride_am + offs_k[None, :] * stride_ak
    b_ptrs = b_ptr + offs_k[:, None] * stride_bk + offs_bn[None, :] * stride_bn

    acc = tl.zeros((BLOCK_M, BLOCK_N), dtype=tl.float32)
    for kk in range(0, tl.cdiv(K, BLOCK_K)):
        a = tl.load(a_ptrs, mask=offs_k[None, :] < K - kk * BLOCK_K, other=0.0)
        b = tl.load(b_ptrs, mask=offs_k[:, None] < K - kk * BLOCK_K, other=0.0)
        acc = tl.dot(a, b, acc)
        a_ptrs += BLOCK_K * stride_ak
        b_ptrs += BLOCK_K * stride_bk

    c = acc.to(c_ptr.dtype.element_ty)
    offs_cm = pid_m * BLOCK_M + tl.arange(0, BLOCK_M)
    offs_cn = pid_n * BLOCK_N + tl.arange(0, BLOCK_N)
    c_ptrs = c_ptr + offs_cm[:, None] * stride_cm + offs_cn[None, :] * stride_cn
    mask = (offs_cm[:, None] < M) & (offs_cn[None, :] < N)
    tl.store(c_ptrs, c, mask=mask)

# config = {"BLOCK_K": 128, "BLOCK_M": 512, "BLOCK_N": 64, "GROUP_M": 8, "arch": "sm_100", "dtype": "fp32", "num_ctas": 1, "num_stages": 3, "num_warps": 16}
# arch = sm_100


// ===== COMPILED SASS (sm_100a) =====

	.target	sm_100a

	.elftype	@"ET_EXEC"


//--------------------- .note.nv.tkinfo           --------------------------
	.section	.note.nv.tkinfo,"",@"SHT_NOTE"
	.sectionflags	@"SHF_NOTE_NV_TKINFO"
	.tkinfo
        /*0018*/ 	.word	0x00000081
        /*0030*/ 	.string	""
        /*0030*/ 	.string	"ptxas-blackwell"
        /*0030*/ 	.string	"Cuda compilation tools, release 12.9, V12.9.86"
        /*0030*/ 	.string	"Build cuda_12.9.r12.9/compiler.36037853_0"
        /*0030*/ 	.string	"-v  -suppress-debug-info  -lineinfo  -arch sm_100a "



//--------------------- .note.nv.cuver            --------------------------
	.section	.note.nv.cuver,"",@"SHT_NOTE"
	.sectionflags	@"SHF_NOTE_NV_CUVER"
        /*0018*/ 	.short	0x0001
        /*001a*/ 	.short	0x0064
        /*001c*/ 	.short	0x0001
        /*001e*/ 	.short	0x0000
        /*0020*/ 	.short	0x0001
        /*0022*/ 	.short	0x0000


//--------------------- .nv.info                  --------------------------
	.section	.nv.info,"",@"SHT_CUDA_INFO"
	.align	4


	//----- nvinfo : EIATTR_REGCOUNT
	.align		4
        /*0000*/ 	.byte	0x04, 0x2f
        /*0002*/ 	.short	(.L_1 - .L_0)
	.align		4
.L_0:
        /*0004*/ 	.word	index@(matmul_kernel)
        /*0008*/ 	.word	0x00000080


	//----- nvinfo : EIATTR_FRAME_SIZE
	.align		4
.L_1:
        /*000c*/ 	.byte	0x04, 0x11
        /*000e*/ 	.short	(.L_3 - .L_2)
	.align		4
.L_2:
        /*0010*/ 	.word	index@(matmul_kernel)
        /*0014*/ 	.word	0x000005d0


	//----- nvinfo : EIATTR_MIN_STACK_SIZE
	.align		4
.L_3:
        /*0018*/ 	.byte	0x04, 0x12
        /*001a*/ 	.short	(.L_5 - .L_4)
	.align		4
.L_4:
        /*001c*/ 	.word	index@(matmul_kernel)
        /*0020*/ 	.word	0x000005d0
.L_5:


//--------------------- .nv.info.matmul_kernel    --------------------------
	.section	.nv.info.matmul_kernel,"",@"SHT_CUDA_INFO"
	.sectionflags	@""
	.align	4


	//----- nvinfo : EIATTR_CUDA_API_VERSION
	.align		4
        /*0000*/ 	.byte	0x04, 0x37
        /*0002*/ 	.short	(.L_7 - .L_6)
.L_6:
        /*0004*/ 	.word	0x00000081


	//----- nvinfo : EIATTR_KPARAM_INFO
	.align		4
.L_7:
        /*0008*/ 	.byte	0x04, 0x17
        /*000a*/ 	.short	(.L_9 - .L_8)
.L_8:
        /*000c*/ 	.word	0x00000000
        /*0010*/ 	.short	0x000d
        /*0012*/ 	.short	0x0048
        /*0014*/ 	.byte	0x00, 0xf4, 0x21, 0x00


	//----- nvinfo : EIATTR_KPARAM_INFO
	.align		4
.L_9:
        /*0018*/ 	.byte	0x04, 0x17
        /*001a*/ 	.short	(.L_11 - .L_10)
.L_10:
        /*001c*/ 	.word	0x00000000
        /*0020*/ 	.short	0x000c
        /*0022*/ 	.short	0x0040
        /*0024*/ 	.byte	0x00, 0xf4, 0x21, 0x00


	//----- nvinfo : EIATTR_KPARAM_INFO
	.align		4
.L_11:
        /*0028*/ 	.byte	0x04, 0x17
        /*002a*/ 	.short	(.L_13 - .L_12)
.L_12:
        /*002c*/ 	.word	0x00000000
        /*0030*/ 	.short	0x000b
        /*0032*/ 	.short	0x0038
        /*0034*/ 	.byte	0x00, 0xf0, 0x11, 0x00


	//----- nvinfo : EIATTR_KPARAM_INFO
	.align		4
.L_13:
        /*0038*/ 	.byte	0x04, 0x17
        /*003a*/ 	.short	(.L_15 - .L_14)
.L_14:
        /*003c*/ 	.word	0x00000000
        /*0040*/ 	.short	0x000a
        /*0042*/ 	.short	0x0034
        /*0044*/ 	.byte	0x00, 0xf0, 0x11, 0x00


	//----- nvinfo : EIATTR_KPARAM_INFO
	.align		4
.L_15:
        /*0048*/ 	.byte	0x04, 0x17
        /*004a*/ 	.short	(.L_17 - .L_16)
.L_16:
        /*004c*/ 	.word	0x00000000
        /*0050*/ 	.short	0x0009
        /*0052*/ 	.short	0x0030
        /*0054*/ 	.byte	0x00, 0xf0, 0x11, 0x00


	//----- nvinfo : EIATTR_KPARAM_INFO
	.align		4
.L_17:
        /*0058*/ 	.byte	0x04, 0x17
        /*005a*/ 	.short	(.L_19 - .L_18)
.L_18:
        /*005c*/ 	.word	0x00000000
        /*0060*/ 	.short	0x0008
        /*0062*/ 	.short	0x002c
        /*0064*/ 	.byte	0x00, 0xf0, 0x11, 0x00


	//----- nvinfo : EIATTR_KPARAM_INFO
	.align		4
.L_19:
        /*0068*/ 	.byte	0x04, 0x17
        /*006a*/ 	.short	(.L_21 - .L_20)
.L_20:
        /*006c*/ 	.word	0x00000000
        /*0070*/ 	.short	0x0007
        /*0072*/ 	.short	0x0028
        /*0074*/ 	.byte	0x00, 0xf0, 0x11, 0x00


	//----- nvinfo : EIATTR_KPARAM_INFO
	.align		4
.L_21:
        /*0078*/ 	.byte	0x04, 0x17
        /*007a*/ 	.short	(.L_23 - .L_22)
.L_22:
        /*007c*/ 	.word	0x00000000
        /*0080*/ 	.short	0x0006
        /*0082*/ 	.short	0x0024
        /*0084*/ 	.byte	0x00, 0xf0, 0x11, 0x00


	//----- nvinfo : EIATTR_KPARAM_INFO
	.align		4
.L_23:
        /*0088*/ 	.byte	0x04, 0x17
        /*008a*/ 	.short	(.L_25 - .L_24)
.L_24:
        /*008c*/ 	.word	0x00000000
        /*0090*/ 	.short	0x0005
        /*0092*/ 	.short	0x0020
        /*0094*/ 	.byte	0x00, 0xf0, 0x11, 0x00


	//----- nvinfo : EIATTR_KPARAM_INFO
	.align		4
.L_25:
        /*0098*/ 	.byte	0x04, 0x17
        /*009a*/ 	.short	(.L_27 - .L_26)
.L_26:
        /*009c*/ 	.word	0x00000000
        /*00a0*/ 	.short	0x0004
        /*00a2*/ 	.short	0x001c
        /*00a4*/ 	.byte	0x00, 0xf0, 0x11, 0x00


	//----- nvinfo : EIATTR_KPARAM_INFO
	.align		4
.L_27:
        /*00a8*/ 	.byte	0x04, 0x17
        /*00aa*/ 	.short	(.L_29 - .L_28)
.L_28:
        /*00ac*/ 	.word	0x00000000
        /*00b0*/ 	.short	0x0003
        /*00b2*/ 	.short	0x0018
        /*00b4*/ 	.byte	0x00, 0xf0, 0x11, 0x00


	//----- nvinfo : EIATTR_KPARAM_INFO
	.align		4
.L_29:
        /*00b8*/ 	.byte	0x04, 0x17
        /*00ba*/ 	.short	(.L_31 - .L_30)
.L_30:
        /*00bc*/ 	.word	0x00000000
        /*00c0*/ 	.short	0x0002
        /*00c2*/ 	.short	0x0010
        /*00c4*/ 	.byte	0x00, 0xf4, 0x21, 0x00


	//----- nvinfo : EIATTR_KPARAM_INFO
	.align		4
.L_31:
        /*00c8*/ 	.byte	0x04, 0x17
        /*00ca*/ 	.short	(.L_33 - .L_32)
.L_32:
        /*00cc*/ 	.word	0x00000000
        /*00d0*/ 	.short	0x0001
        /*00d2*/ 	.short	0x0008
        /*00d4*/ 	.byte	0x00, 0xf4, 0x21, 0x00


	//----- nvinfo : EIATTR_KPARAM_INFO
	.align		4
.L_33:
        /*00d8*/ 	.byte	0x04, 0x17
        /*00da*/ 	.short	(.L_35 - .L_34)
.L_34:
        /*00dc*/ 	.word	0x00000000
        /*00e0*/ 	.short	0x0000
        /*00e2*/ 	.short	0x0000
        /*00e4*/ 	.byte	0x00, 0xf4, 0x21, 0x00


	//----- nvinfo : EIATTR_SPARSE_MMA_MASK
	.align		4
.L_35:
        /*00e8*/ 	.byte	0x03, 0x50
        /*00ea*/ 	.short	0x0000


	//----- nvinfo : EIATTR_MAXREG_COUNT
	.align		4
        /*00ec*/ 	.byte	0x03, 0x1b
        /*00ee*/ 	.short	0x0080


	//----- nvinfo : EIATTR_NUM_BARRIERS
	.align		4
        /*00f0*/ 	.byte	0x02, 0x4c
        /*00f2*/ 	.byte	0x01
	.zero		1


	//----- nvinfo : EIATTR_ANNOTATIONS
	.align		4
        /*00f4*/ 	.byte	0x04, 0x55
        /*00f6*/ 	.short	(.L_37 - .L_36)


	//   ....[0]....
.L_36:
        /*00f8*/ 	.word	0x00000001
        /*00fc*/ 	.byte	0x50, 0x0b, 0x00, 0x00, 0x01, 0x00, 0x00, 0x00, 0xd0, 0x0d, 0x00, 0x00, 0x01, 0x00, 0x00, 0x00
        /* <DEDUP_REMOVED lines=599> */
        /*267c*/ 	.byte	0x50, 0x44, 0x01, 0x00, 0x01, 0x00, 0x00, 0x00, 0x90, 0x44, 0x01, 0x00


	//----- nvinfo : EIATTR_VRC_CTA_INIT_COUNT
	.align		4
.L_37:
        /*2688*/ 	.byte	0x02, 0x4a
	.zero		1
	.zero		1


	//----- nvinfo : EIATTR_EXIT_INSTR_OFFSETS
	.align		4
        /*268c*/ 	.byte	0x04, 0x1c
        /*268e*/ 	.short	(.L_39 - .L_38)


	//   ....[0]....
.L_38:
        /*2690*/ 	.word	0x00016480


	//   ....[1]....
        /*2694*/ 	.word	0x000164a0


	//----- nvinfo : EIATTR_REQNTID
	.align		4
.L_39:
        /*2698*/ 	.byte	0x04, 0x10
        /*269a*/ 	.short	(.L_41 - .L_40)
.L_40:
        /*269c*/ 	.word	0x00000200
        /*26a0*/ 	.word	0x00000001
        /*26a4*/ 	.word	0x00000001


	//----- nvinfo : EIATTR_CBANK_PARAM_SIZE
	.align		4
.L_41:
        /*26a8*/ 	.byte	0x03, 0x19
        /*26aa*/ 	.short	0x0050


	//----- nvinfo : EIATTR_PARAM_CBANK
	.align		4
        /*26ac*/ 	.byte	0x04, 0x0a
        /*26ae*/ 	.short	(.L_43 - .L_42)
	.align		4
.L_42:
        /*26b0*/ 	.word	index@(.nv.constant0.matmul_kernel)
        /*26b4*/ 	.short	0x0380
        /*26b6*/ 	.short	0x0050


	//----- nvinfo : EIATTR_SW_WAR
	.align		4
.L_43:
        /*26b8*/ 	.byte	0x04, 0x36
        /*26ba*/ 	.short	(.L_45 - .L_44)
.L_44:
        /*26bc*/ 	.word	0x00000008
.L_45:


//--------------------- .nv.compat                --------------------------
	.section	.nv.compat,"",@"SHT_CUDA_COMPAT_INFO"
	.align	4
        /*0000*/ 	.byte	0x02, 0x02, 0x01, 0x00, 0x02, 0x05, 0x05, 0x00, 0x02, 0x03, 0x00, 0x00, 0x02, 0x06, 0x01, 0x00


//--------------------- .nv.callgraph             --------------------------
	.section	.nv.callgraph,"",@"SHT_CUDA_CALLGRAPH"
	.align	4
	.sectionentsize	8
	.align		4
        /*0000*/ 	.word	0x00000000
	.align		4
        /*0004*/ 	.word	0xffffffff
	.align		4
        /*0008*/ 	.word	0x00000000
	.align		4
        /*000c*/ 	.word	0xfffffffe
	.align		4
        /*0010*/ 	.word	0x00000000
	.align		4
        /*0014*/ 	.word	0xfffffffd
	.align		4
        /*0018*/ 	.word	0x00000000
	.align		4
        /*001c*/ 	.word	0xfffffffc


//--------------------- .text.matmul_kernel       --------------------------
	.section	.text.matmul_kernel,"ax",@progbits
	.align	128
        .global         matmul_kernel
        .type           matmul_kernel,@function
        .size           matmul_kernel,(.L_x_4 - matmul_kernel)
        .other          matmul_kernel,@"STO_CUDA_ENTRY STV_DEFAULT"
matmul_kernel:
.text.matmul_kernel:
[----:B------:R-:W1:Y:S08]  /*0000*/  LDC R1, c[0x0][0x37c] ;  /* 0x0000df00ff017b82 */ /* 0x000e700000000800 */
[----:B------:R-:W2:Y:S01]  /*0010*/  LDC.64 R8, c[0x0][0x398] ;  /* 0x0000e600ff087b82 */ /* 0x000ea20000000a00 */
[----:B------:R-:W3:Y:S01]  /*0020*/  S2R R7, SR_CTAID.X ;  /* 0x0000000000077919 */ /* 0x000ee20000002500 */
[----:B-1----:R-:W-:Y:S01]  /*0030*/  VIADD R1, R1, 0xfffffa30 ;  /* 0xfffffa3001017836 */ /* 0x002fe20000000000 */
[----:B------:R-:W1:Y:S01]  /*0040*/  LDCU.128 UR8, c[0x0][0x380] ;  /* 0x00007000ff0877ac */ /* 0x000e620008000c00 */
[----:B------:R-:W4:Y:S01]  /*0050*/  S2R R17, SR_TID.X ;  /* 0x0000000000117919 */ /* 0x000f220000002100 */
[----:B------:R-:W5:Y:S03]  /*0060*/  LDCU.64 UR34, c[0x0][0x358] ;  /* 0x00006b00ff2277ac */ /* 0x000f660008000a00 */
[----:B------:R-:W1:Y:S01]  /*0070*/  LDC.64 R104, c[0x0][0x3a0] ;  /* 0x0000e800ff687b82 */ /* 0x000e620000000a00 */
[----:B------:R-:W-:Y:S01]  /*0080*/  UMOV UR4, 0x400 ;  /* 0x0000040000047882 */ /* 0x000fe20000000000 */
[----:B------:R-:W1:Y:S06]  /*0090*/  LDCU UR6, c[0x0][0x3a0] ;  /* 0x00007400ff0677ac */ /* 0x000e6c0008000800 */
[----:B------:R-:W1:Y:S01]  /*00a0*/  LDC.64 R84, c[0x0][0x3a8] ;  /* 0x0000ea00ff547b82 */ /* 0x000e620000000a00 */
[----:B------:R-:W1:Y:S01]  /*00b0*/  LDCU UR7, c[0x0][0x3a0] ;  /* 0x00007400ff0777ac */ /* 0x000e620008000800 */
[----:B------:R-:W1:Y:S01]  /*00c0*/  LDCU UR12, c[0x0][0x3a0] ;  /* 0x00007400ff0c77ac */ /* 0x000e620008000800 */
[----:B--2---:R-:W-:Y:S01]  /*00d0*/  VIADD R0, R9, 0x3f ;  /* 0x0000003f09007836 */ /* 0x004fe20000000000 */
[----:B------:R-:W-:-:S04]  /*00e0*/  IABS R29, R8 ;  /* 0x00000008001d7213 */ /* 0x000fc80000000000 */
[----:B------:R-:W2:Y:S01]  /*00f0*/  S2UR UR5, SR_CgaCtaId ;  /* 0x00000000000579c3 */ /* 0x000ea20000008800 */
[----:B------:R-:W1:Y:S01]  /*0100*/  LDCU UR13, c[0x0][0x3a0] ;  /* 0x00007400ff0d77ac */ /* 0x000e620008000800 */
[----:B------:R-:W-:Y:S01]  /*0110*/  SHF.R.S32.HI R3, RZ, 0x1f, R0 ;  /* 0x0000001fff037819 */ /* 0x000fe20000011400 */
[----:B------:R-:W1:Y:S03]  /*0120*/  LDCU UR14, c[0x0][0x3a0] ;  /* 0x00007400ff0e77ac */ /* 0x000e660008000800 */
[----:B------:R-:W-:Y:S02]  /*0130*/  LEA.HI R3, R3, R0, RZ, 0x6 ;  /* 0x0000000003037211 */ /* 0x000fe400078f30ff */
[----:B---3--:R-:W-:Y:S01]  /*0140*/  IABS R10, R7 ;  /* 0x00000007000a7213 */ /* 0x008fe20000000000 */
[----:B------:R-:W3:Y:S01]  /*0150*/  LDCU UR15, c[0x0][0x3a0] ;  /* 0x00007400ff0f77ac */ /* 0x000ee20008000800 */
[----:B------:R-:W-:-:S02]  /*0160*/  SHF.R.S32.HI R3, RZ, 0x6, R3 ;  /* 0x00000006ff037819 */ /* 0x000fc40000011403 */
[----:B----4-:R-:W-:Y:S01]  /*0170*/  LOP3.LUT R108, R17, 0x1ff, RZ, 0xc0, !PT ;  /* 0x000001ff116c7812 */ /* 0x010fe200078ec0ff */
[C---:B-1----:R-:W-:Y:S01]  /*0180*/  IMAD.SHL.U32 R89, R84.reuse, 0x40, RZ ;  /* 0x0000004054597824 */ /* 0x042fe200078e00ff */
[----:B------:R-:W1:Y:S01]  /*0190*/  LDCU UR16, c[0x0][0x3a0] ;  /* 0x00007400ff1077ac */ /* 0x000e620008000800 */
[----:B------:R-:W-:Y:S02]  /*01a0*/  IMAD.SHL.U32 R4, R3, 0x8, RZ ;  /* 0x0000000803047824 */ /* 0x000fe400078e00ff */
[C---:B------:R-:W-:Y:S01]  /*01b0*/  IMAD R91, R84.reuse, 0x50, RZ ;  /* 0x00000050545b7824 */ /* 0x040fe200078e02ff */
[----:B------:R-:W4:Y:S01]  /*01c0*/  LDCU UR17, c[0x0][0x3a0] ;  /* 0x00007400ff1177ac */ /* 0x000f220008000800 */
[C---:B------:R-:W-:Y:S01]  /*01d0*/  IMAD R95, R84.reuse, 0x140, RZ ;  /* 0x00000140545f7824 */ /* 0x040fe200078e02ff */
[-C--:B------:R-:W-:Y:S01]  /*01e0*/  IABS R5, R4.reuse ;  /* 0x0000000400057213 */ /* 0x080fe20000000000 */
[C---:B------:R-:W-:Y:S01]  /*01f0*/  IMAD R43, R84.reuse, 0x14, RZ ;  /* 0x00000014542b7824 */ /* 0x040fe200078e02ff */
[----:B------:R-:W-:Y:S01]  /*0200*/  IABS R12, R4 ;  /* 0x00000004000c7213 */ /* 0x000fe20000000000 */
[C---:B------:R-:W-:Y:S01]  /*0210*/  IMAD R87, R84.reuse, 0x5, RZ ;  /* 0x0000000554577824 */ /* 0x040fe200078e02ff */
[----:B------:R-:W1:Y:S01]  /*0220*/  I2F.RP R0, R5 ;  /* 0x0000000500007306 */ /* 0x000e620000209400 */
[C---:B------:R-:W-:Y:S01]  /*0230*/  IMAD R93, R84.reuse, 0x90, RZ ;  /* 0x00000090545d7824 */ /* 0x040fe200078e02ff */
[----:B--2---:R-:W-:Y:S01]  /*0240*/  ULEA UR4, UR5, UR4, 0x18 ;  /* 0x0000000405047291 */ /* 0x004fe2000f8ec0ff */
[C---:B------:R-:W-:Y:S01]  /*0250*/  IMAD R83, R84.reuse, 0xd0, RZ ;  /* 0x000000d054537824 */ /* 0x040fe200078e02ff */
[----:B------:R-:W2:Y:S01]  /*0260*/  LDCU UR5, c[0x0][0x3a0] ;  /* 0x00007400ff0577ac */ /* 0x000ea20008000800 */
[----:B------:R-:W-:-:S02]  /*0270*/  IMAD R81, R84, 0x34, RZ ;  /* 0x0000003454517824 */ /* 0x000fc400078e02ff */
[C---:B------:R-:W-:Y:S01]  /*0280*/  IMAD R77, R84.reuse, 0x9, RZ ;  /* 0x00000009544d7824 */ /* 0x040fe200078e02ff */
[----:B------:R-:W2:Y:S01]  /*0290*/  LDCU UR18, c[0x0][0x3a0] ;  /* 0x00007400ff1277ac */ /* 0x000ea20008000800 */
[C---:B------:R-:W-:Y:S02]  /*02a0*/  IMAD R75, R84.reuse, 0x110, RZ ;  /* 0x00000110544b7824 */ /* 0x040fe400078e02ff */
[C---:B------:R-:W-:Y:S01]  /*02b0*/  IMAD R73, R84.reuse, 0xd, RZ ;  /* 0x0000000d54497824 */ /* 0x040fe200078e02ff */
[----:B------:R-:W2:Y:S01]  /*02c0*/  LDCU UR19, c[0x0][0x3a0] ;  /* 0x00007400ff1377ac */ /* 0x000ea20008000800 */
[C---:B------:R-:W-:Y:S01]  /*02d0*/  IMAD R47, R84.reuse, 0x44, RZ ;  /* 0x00000044542f7824 */ /* 0x040fe200078e02ff */
[----:B-1----:R-:W1:Y:S01]  /*02e0*/  MUFU.RCP R0, R0 ;  /* 0x0000000000007308 */ /* 0x002e620000001000 */
        /* <DEDUP_REMOVED lines=8> */
[C---:B------:R-:W-:Y:S02]  /*0370*/  IMAD R67, R84.reuse, 0x74, RZ ;  /* 0x0000007454437824 */ /* 0x040fe400078e02ff */
[C---:B------:R-:W-:Y:S01]  /*0380*/  IMAD R61, R84.reuse, 0x1d, RZ ;  /* 0x0000001d543d7824 */ /* 0x040fe200078e02ff */
[----:B------:R-:W2:Y:S01]  /*0390*/  LDCU UR23, c[0x0][0x3a0] ;  /* 0x00007400ff1777ac */ /* 0x000ea20008000800 */
[----:B------:R-:W-:-:S02]  /*03a0*/  IMAD R66, R84, 0x84, RZ ;  /* 0x0000008454427824 */ /* 0x000fc400078e02ff */
[----:B-1----:R-:W-:Y:S01]  /*03b0*/  VIADD R2, R0, 0xffffffe ;  /* 0x0ffffffe00027836 */ /* 0x002fe20000000000 */
[----:B------:R-:W1:Y:S01]  /*03c0*/  LDCU UR24, c[0x0][0x3a0] ;  /* 0x00007400ff1877ac */ /* 0x000e620008000800 */
[----:B------:R-:W-:Y:S02]  /*03d0*/  IMAD.MOV R0, RZ, RZ, -R12 ;  /* 0x000000ffff007224 */ /* 0x000fe400078e0a0c */
[----:B------:R3:W1:Y:S01]  /*03e0*/  F2I.FTZ.U32.TRUNC.NTZ R3, R2 ;  /* 0x0000000200037305 */ /* 0x000662000021f000 */
[C---:B------:R-:W-:Y:S01]  /*03f0*/  IMAD R63, R84.reuse, 0x94, RZ ;  /* 0x00000094543f7824 */ /* 0x040fe200078e02ff */
[----:B------:R-:W2:Y:S01]  /*0400*/  LDCU UR25, c[0x0][0x3a0] ;  /* 0x00007400ff1977ac */ /* 0x000ea20008000800 */
[C---:B------:R-:W-:Y:S02]  /*0410*/  IMAD R58, R84.reuse, 0x25, RZ ;  /* 0x00000025543a7824 */ /* 0x040fe400078e02ff */
[C---:B------:R-:W-:Y:S01]  /*0420*/  IMAD R60, R84.reuse, 0xa4, RZ ;  /* 0x000000a4543c7824 */ /* 0x040fe200078e02ff */
[----:B------:R-:W2:Y:S01]  /*0430*/  LDCU UR26, c[0x0][0x3a0] ;  /* 0x00007400ff1a77ac */ /* 0x000ea20008000800 */
[----:B------:R-:W-:-:S02]  /*0440*/  IMAD R59, R84, 0xb4, RZ ;  /* 0x000000b4543b7824 */ /* 0x000fc400078e02ff */
[----:B---3--:R-:W-:Y:S01]  /*0450*/  IMAD.MOV.U32 R2, RZ, RZ, RZ ;  /* 0x000000ffff027224 */ /* 0x008fe200078e00ff */
[----:B------:R-:W3:Y:S01]  /*0460*/  LDCU UR27, c[0x0][0x3a0] ;  /* 0x00007400ff1b77ac */ /* 0x000ee20008000800 */
[C---:B------:R-:W-:Y:S02]  /*0470*/  IMAD R53, R84.reuse, 0x2d, RZ ;  /* 0x0000002d54357824 */ /* 0x040fe400078e02ff */
[C---:B------:R-:W-:Y:S01]  /*0480*/  IMAD R57, R84.reuse, 0xc4, RZ ;  /* 0x000000c454397824 */ /* 0x040fe200078e02ff */
[----:B------:R-:W2:Y:S01]  /*0490*/  LDCU UR28, c[0x0][0x3a0] ;  /* 0x00007400ff1c77ac */ /* 0x000ea20008000800 */
[----:B-1----:R-:W-:Y:S02]  /*04a0*/  IMAD.MOV R6, RZ, RZ, -R3 ;  /* 0x000000ffff067224 */ /* 0x002fe400078e0a03 */
[----:B------:R-:W-:Y:S01]  /*04b0*/  IMAD R56, R84, 0xd4, RZ ;  /* 0x000000d454387824 */ /* 0x000fe200078e02ff */
[----:B------:R-:W1:Y:S01]  /*04c0*/  LDCU UR29, c[0x0][0x3a0] ;  /* 0x00007400ff1d77ac */ /* 0x000e620008000800 */
[----:B------:R-:W-:-:S02]  /*04d0*/  IMAD R11, R6, R5, RZ ;  /* 0x00000005060b7224 */ /* 0x000fc400078e02ff */
[----:B------:R-:W-:Y:S01]  /*04e0*/  IMAD.MOV.U32 R6, RZ, RZ, R10 ;  /* 0x000000ffff067224 */ /* 0x000fe200078e000a */
[----:B------:R-:W1:Y:S01]  /*04f0*/  LDCU UR30, c[0x0][0x3a0] ;  /* 0x00007400ff1e77ac */ /* 0x000e620008000800 */
[----:B------:R-:W-:Y:S01]  /*0500*/  IMAD.HI.U32 R3, R3, R11, R2 ;  /* 0x0000000b03037227 */ /* 0x000fe200078e0002 */
[----:B------:R-:W1:Y:S03]  /*0510*/  LDCU UR31, c[0x0][0x3a0] ;  /* 0x00007400ff1f77ac */ /* 0x000e660008000800 */
[C---:B------:R-:W-:Y:S02]  /*0520*/  IMAD R45, R84.reuse, 0x35, RZ ;  /* 0x00000035542d7824 */ /* 0x040fe400078e02ff */
[----:B------:R-:W-:Y:S01]  /*0530*/  IMAD.HI.U32 R3, R3, R6, RZ ;  /* 0x0000000603037227 */ /* 0x000fe200078e00ff */
[----:B------:R-:W1:Y:S03]  /*0540*/  LDCU UR32, c[0x0][0x3a0] ;  /* 0x00007400ff2077ac */ /* 0x000e660008000800 */
[----:B------:R-:W-:Y:S01]  /*0550*/  IMAD R0, R3, R0, R6 ;  /* 0x0000000003007224 */ /* 0x000fe200078e0206 */
[----:B------:R-:W1:Y:S01]  /*0560*/  LDCU UR33, c[0x0][0x3a0] ;  /* 0x00007400ff2177ac */ /* 0x000e620008000800 */
[----:B------:R-:W2:Y:S01]  /*0570*/  I2F.RP R6, R29 ;  /* 0x0000001d00067306 */ /* 0x000ea20000209400 */
[----:B------:R-:W-:-:S02]  /*0580*/  IMAD R51, R84, 0xe4, RZ ;  /* 0x000000e454337824 */ /* 0x000fc400078e02ff */
[----:B------:R-:W-:Y:S01]  /*0590*/  ISETP.GT.U32.AND P1, PT, R5, R0, PT ;  /* 0x000000000500720c */ /* 0x000fe20003f24070 */
[C---:B------:R-:W-:Y:S01]  /*05a0*/  IMAD R49, R84.reuse, 0xf4, RZ ;  /* 0x000000f454317824 */ /* 0x040fe200078e02ff */
[----:B------:R-:W1:Y:S01]  /*05b0*/  LDCU UR36, c[0x0][0x3a0] ;  /* 0x00007400ff2477ac */ /* 0x000e620008000800 */
[C---:B------:R-:W-:Y:S02]  /*05c0*/  IMAD R44, R84.reuse, 0x154, RZ ;  /* 0x00000154542c7824 */ /* 0x040fe400078e02ff */
[C---:B------:R-:W-:Y:S01]  /*05d0*/  IMAD R62, R84.reuse, 0x164, RZ ;  /* 0x00000164543e7824 */ /* 0x040fe200078e02ff */
[----:B------:R-:W1:Y:S01]  /*05e0*/  LDCU UR37, c[0x0][0x3a0] ;  /* 0x00007400ff2577ac */ /* 0x000e620008000800 */
[C---:B------:R-:W-:Y:S02]  /*05f0*/  IMAD R70, R84.reuse, 0x184, RZ ;  /* 0x0000018454467824 */ /* 0x040fe400078e02ff */
[C---:B------:R-:W-:Y:S01]  /*0600*/  IMAD R52, R84.reuse, 0x180, RZ ;  /* 0x0000018054347824 */ /* 0x040fe200078e02ff */
[----:B------:R-:W1:Y:S01]  /*0610*/  LDCU UR38, c[0x0][0x3a0] ;  /* 0x00007400ff2677ac */ /* 0x000e620008000800 */
[----:B------:R-:W-:Y:S01]  /*0620*/  IMAD R119, R84, 0x1c, RZ ;  /* 0x0000001c54777824 */ /* 0x000fe200078e02ff */
[----:B--2---:R-:W-:Y:S01]  /*0630*/  MUFU.RCP R6, R6 ;  /* 0x0000000600067308 */ /* 0x004fe20000001000 */
[----:B------:R-:W-:Y:S01]  /*0640*/  @!P1 IMAD.IADD R0, R0, 0x1, -R5 ;  /* 0x0000000100009824 */ /* 0x000fe200078e0a05 */
[----:B------:R-:W2:Y:S01]  /*0650*/  LDCU UR39, c[0x0][0x3a0] ;  /* 0x00007400ff2777ac */ /* 0x000ea20008000800 */
[----:B------:R-:W-:Y:S01]  /*0660*/  @!P1 VIADD R3, R3, 0x1 ;  /* 0x0000000103039836 */ /* 0x000fe20000000000 */
[----:B------:R-:W-:Y:S01]  /*0670*/  ISETP.NE.AND P1, PT, R4, RZ, PT ;  /* 0x000000ff0400720c */ /* 0x000fe20003f25270 */
[----:B------:R-:W-:Y:S01]  /*0680*/  IMAD R120, R84, 0x2c, RZ ;  /* 0x0000002c54787824 */ /* 0x000fe200078e02ff */
[----:B------:R-:W-:Y:S01]  /*0690*/  ISETP.GE.U32.AND P0, PT, R0, R5, PT ;  /* 0x000000050000720c */ /* 0x000fe20003f06070 */
[C---:B------:R-:W-:Y:S01]  /*06a0*/  IMAD R118, R84.reuse, 0xc, RZ ;  /* 0x0000000c54767824 */ /* 0x040fe200078e02ff */
[----:B------:R-:W-:Y:S01]  /*06b0*/  LOP3.LUT R0, R7, R4, RZ, 0x3c, !PT ;  /* 0x0000000407007212 */ /* 0x000fe200078e3cff */
[C---:B------:R-:W-:Y:S01]  /*06c0*/  IMAD R121, R84.reuse, 0x3c, RZ ;  /* 0x0000003c54797824 */ /* 0x040fe200078e02ff */
[----:B------:R-:W1:Y:S01]  /*06d0*/  LDCU UR40, c[0x0][0x3a0] ;  /* 0x00007400ff2877ac */ /* 0x000e620008000800 */
[----:B------:R-:W-:Y:S01]  /*06e0*/  IMAD R124, R84, 0x4c, RZ ;  /* 0x0000004c547c7824 */ /* 0x000fe200078e02ff */
[----:B------:R-:W-:Y:S01]  /*06f0*/  ISETP.GE.AND P2, PT, R0, RZ, PT ;  /* 0x000000ff0000720c */ /* 0x000fe20003f46270 */
[----:B------:R-:W-:Y:S01]  /*0700*/  VIADD R0, R8, 0x1ff ;  /* 0x000001ff08007836 */ /* 0x000fe20000000000 */
[----:B------:R-:W1:Y:S01]  /*0710*/  LDCU UR41, c[0x0][0x3a0] ;  /* 0x00007400ff2977ac */ /* 0x000e620008000800 */
[----:B------:R-:W-:-:S02]  /*0720*/  IMAD R50, R84, 0x170, RZ ;  /* 0x0000017054327824 */ /* 0x000fc400078e02ff */
[C---:B------:R-:W-:Y:S01]  /*0730*/  IMAD R109, R84.reuse, 0x38, RZ ;  /* 0x00000038546d7824 */ /* 0x040fe200078e02ff */
[----:B------:R-:W1:Y:S01]  /*0740*/  LDCU UR42, c[0x0][0x3a0] ;  /* 0x00007400ff2a77ac */ /* 0x000e620008000800 */
[----:B------:R-:W-:Y:S02]  /*0750*/  @P0 VIADD R3, R3, 0x1 ;  /* 0x0000000103030836 */ /* 0x000fe40000000000 */
[C---:B------:R-:W-:Y:S01]  /*0760*/  IMAD R125, R84.reuse, 0x5c, RZ ;  /* 0x0000005c547d7824 */ /* 0x040fe200078e02ff */
[----:B------:R-:W1:Y:S01]  /*0770*/  LDCU UR43, c[0x0][0x3a0] ;  /* 0x00007400ff2b77ac */ /* 0x000e620008000800 */
[----:B------:R-:W-:Y:S01]  /*0780*/  IMAD.MOV.U32 R2, RZ, RZ, R3 ;  /* 0x000000ffff027224 */ /* 0x000fe200078e0003 */
[----:B------:R-:W-:Y:S01]  /*0790*/  SHF.R.S32.HI R3, RZ, 0x1f, R0 ;  /* 0x0000001fff037819 */ /* 0x000fe20000011400 */
[C---:B------:R-:W-:Y:S01]  /*07a0*/  IMAD R112, R84.reuse, 0x48, RZ ;  /* 0x0000004854707824 */ /* 0x040fe200078e02ff */
[----:B------:R-:W1:Y:S01]  /*07b0*/  LDCU UR44, c[0x0][0x3a0] ;  /* 0x00007400ff2c77ac */ /* 0x000e620008000800 */
[----:B------:R-:W-:Y:S01]  /*07c0*/  @!P2 IMAD.MOV R2, RZ, RZ, -R2 ;  /* 0x000000ffff02a224 */ /* 0x000fe200078e0a02 */
[----:B------:R-:W-:Y:S01]  /*07d0*/  @!P1 LOP3.LUT R2, RZ, R4, RZ, 0x33, !PT ;  /* 0x00000004ff029212 */ /* 0x000fe200078e33ff */
[C---:B------:R-:W-:Y:S01]  /*07e0*/  IMAD R117, R84.reuse, 0x6c, RZ ;  /* 0x0000006c54757824 */ /* 0x040fe200078e02ff */
[----:B------:R-:W-:Y:S01]  /*07f0*/  LEA.HI R3, R3, R0, RZ, 0x9 ;  /* 0x0000000003037211 */ /* 0x000fe200078f48ff */
[----:B------:R-:W-:Y:S01]  /*0800*/  IMAD R80, R84, 0x1f0, RZ ;  /* 0x000001f054507824 */ /* 0x000fe200078e02ff */
[----:B------:R-:W-:Y:S01]  /*0810*/  IABS R0, R9 ;  /* 0x0000000900007213 */ /* 0x000fe20000000000 */
[----:B------:R-:W-:-:S02]  /*0820*/  IMAD.SHL.U32 R13, R2, 0x8, RZ ;  /* 0x00000008020d7824 */ /* 0x000fc400078e00ff */
[----:B------:R-:W-:Y:S02]  /*0830*/  IMAD.MOV R2, RZ, RZ, -R2 ;  /* 0x000000ffff027224 */ /* 0x000fe400078e0a02 */
[----:B------:R-:W-:Y:S01]  /*0840*/  IMAD R116, R84, 0x7c, RZ ;  /* 0x0000007c54747824 */ /* 0x000fe200078e02ff */
[----:B------:R-:W-:Y:S01]  /*0850*/  LEA.HI.SX32 R3, R3, -R13, 0x17 ;  /* 0x8000000d03037211 */ /* 0x000fe200078fbaff */
[----:B------:R-:W-:Y:S02]  /*0860*/  IMAD R12, R4, R2, R7 ;  /* 0x00000002040c7224 */ /* 0x000fe400078e0207 */
[----:B------:R-:W-:Y:S01]  /*0870*/  IMAD.MOV.U32 R2, RZ, RZ, RZ ;  /* 0x000000ffff027224 */ /* 0x000fe200078e00ff */
[----:B------:R-:W-:Y:S01]  /*0880*/  VIMNMX R11, PT, PT, R3, 0x8, PT ;  /* 0x00000008030b7848 */ /* 0x000fe20003fe0100 */
[C---:B------:R-:W-:Y:S01]  /*0890*/  IMAD R48, R84.reuse, 0x160, RZ ;  /* 0x0000016054307824 */ /* 0x040fe200078e02ff */
[----:B------:R-:W-:Y:S01]  /*08a0*/  IABS R4, R12 ;  /* 0x0000000c00047213 */ /* 0x000fe20000000000 */
[C---:B------:R-:W-:Y:S01]  /*08b0*/  IMAD R113, R84.reuse, 0x58, RZ ;  /* 0x0000005854717824 */ /* 0x040fe200078e02ff */
[----:B------:R-:W-:Y:S01]  /*08c0*/  IABS R10, R11 ;  /* 0x0000000b000a7213 */ /* 0x000fe20000000000 */
[----:B------:R-:W-:-:S02]  /*08d0*/  IMAD R115, R84, 0x68, RZ ;  /* 0x0000006854737824 */ /* 0x000fc400078e02ff */
[----:B------:R-:W-:Y:S01]  /*08e0*/  IMAD R114, R84, 0x78, RZ ;  /* 0x0000007854727824 */ /* 0x000fe200078e02ff */
[----:B------:R-:W1:Y:S08]  /*08f0*/  I2F.RP R5, R10 ;  /* 0x0000000a00057306 */ /* 0x000e700000209400 */
[----:B-1----:R-:W1:Y:S02]  /*0900*/  MUFU.RCP R5, R5 ;  /* 0x0000000500057308 */ /* 0x002e640000001000 */
[----:B-1----:R-:W-:Y:S01]  /*0910*/  VIADD R3, R5, 0xffffffe ;  /* 0x0ffffffe05037836 */ /* 0x002fe20000000000 */
[----:B------:R-:W-:-:S05]  /*0920*/  IABS R5, R11 ;  /* 0x0000000b00057213 */ /* 0x000fca0000000000 */
[----:B------:R-:W1:Y:S02]  /*0930*/  F2I.FTZ.U32.TRUNC.NTZ R3, R3 ;  /* 0x0000000300037305 */ /* 0x000e64000021f000 */
[----:B-1----:R-:W-:-:S04]  /*0940*/  IMAD.MOV R15, RZ, RZ, -R3 ;  /* 0x000000ffff0f7224 */ /* 0x002fc800078e0a03 */
[----:B------:R-:W-:-:S04]  /*0950*/  IMAD R7, R15, R10, RZ ;  /* 0x0000000a0f077224 */ /* 0x000fc800078e02ff */
[----:B------:R-:W-:Y:S02]  /*0960*/  IMAD.HI.U32 R2, R3, R7, R2 ;  /* 0x0000000703027227 */ /* 0x000fe400078e0002 */
[----:B------:R-:W1:Y:S02]  /*0970*/  I2F.RP R7, R0 ;  /* 0x0000000000077306 */ /* 0x000e640000209400 */
[----:B------:R-:W-:Y:S02]  /*0980*/  IMAD.MOV.U32 R3, RZ, RZ, R4 ;  /* 0x000000ffff037224 */ /* 0x000fe400078e0004 */
[----:B------:R-:W-:Y:S02]  /*0990*/  IMAD.MOV R4, RZ, RZ, -R5 ;  /* 0x000000ffff047224 */ /* 0x000fe400078e0a05 */
[----:B------:R-:W-:-:S04]  /*09a0*/  IMAD.HI.U32 R2, R2, R3, RZ ;  /* 0x0000000302027227 */ /* 0x000fc800078e00ff */
[----:B------:R-:W-:-:S05]  /*09b0*/  IMAD R3, R2, R4, R3 ;  /* 0x0000000402037224 */ /* 0x000fca00078e0203 */
[----:B------:R-:W-:Y:S01]  /*09c0*/  ISETP.GT.U32.AND P1, PT, R10, R3, PT ;  /* 0x000000030a00720c */ /* 0x000fe20003f24070 */
[----:B-1----:R-:W1:-:S12]  /*09d0*/  MUFU.RCP R7, R7 ;  /* 0x0000000700077308 */ /* 0x002e580000001000 */
[----:B------:R-:W-:Y:S02]  /*09e0*/  @!P1 IMAD.IADD R3, R3, 0x1, -R10 ;  /* 0x0000000103039824 */ /* 0x000fe400078e0a0a */
[----:B------:R-:W-:Y:S01]  /*09f0*/  @!P1 VIADD R2, R2, 0x1 ;  /* 0x0000000102029836 */ /* 0x000fe20000000000 */
[----:B------:R-:W-:Y:S02]  /*0a00*/  ISETP.NE.AND P1, PT, R11, RZ, PT ;  /* 0x000000ff0b00720c */ /* 0x000fe40003f25270 */
[----:B------:R-:W-:Y:S01]  /*0a10*/  ISETP.GE.U32.AND P0, PT, R3, R10, PT ;  /* 0x0000000a0300720c */ /* 0x000fe20003f06070 */
[----:B-1----:R-:W-:Y:S01]  /*0a20*/  VIADD R4, R7, 0xffffffe ;  /* 0x0ffffffe07047836 */ /* 0x002fe20000000000 */
[----:B------:R-:W-:-:S03]  /*0a30*/  LOP3.LUT R3, R12, R11, RZ, 0x3c, !PT ;  /* 0x0000000b0c037212 */ /* 0x000fc600078e3cff */
[----:B------:R1:W2:Y:S01]  /*0a40*/  F2I.FTZ.U32.TRUNC.NTZ R5, R4 ;  /* 0x0000000400057305 */ /* 0x0002a2000021f000 */
[----:B------:R-:W-:Y:S01]  /*0a50*/  ISETP.GE.AND P2, PT, R3, RZ, PT ;  /* 0x000000ff0300720c */ /* 0x000fe20003f46270 */
[----:B------:R-:W-:-:S06]  /*0a60*/  VIADD R3, R6, 0xffffffe ;  /* 0x0ffffffe06037836 */ /* 0x000fcc0000000000 */
[----:B------:R-:W-:Y:S01]  /*0a70*/  @P0 VIADD R2, R2, 0x1 ;  /* 0x0000000102020836 */ /* 0x000fe20000000000 */
[----:B------:R-:W3:Y:S01]  /*0a80*/  F2I.FTZ.U32.TRUNC.NTZ R3, R3 ;  /* 0x0000000300037305 */ /* 0x000ee2000021f000 */
[----:B-1----:R-:W-:Y:S02]  /*0a90*/  IMAD.MOV.U32 R4, RZ, RZ, RZ ;  /* 0x000000ffff047224 */ /* 0x002fe400078e00ff */
[----:B------:R-:W-:Y:S01]  /*0aa0*/  IMAD.MOV.U32 R10, RZ, RZ, R2 ;  /* 0x000000ffff0a7224 */ /* 0x000fe200078e0002 */
[----:B------:R-:W-:Y:S01]  /*0ab0*/  SHF.R.U32.HI R2, RZ, 0x7, R17 ;  /* 0x00000007ff027819 */ /* 0x000fe20000011611 */
[----:B--2---:R-:W-:Y:S02]  /*0ac0*/  IMAD.MOV R7, RZ, RZ, -R5 ;  /* 0x000000ffff077224 */ /* 0x004fe400078e0a05 */
[----:B------:R-:W-:Y:S01]  /*0ad0*/  @!P2 IMAD.MOV R10, RZ, RZ, -R10 ;  /* 0x000000ffff0aa224 */ /* 0x000fe200078e0a0a */
[----:B------:R-:W-:Y:S01]  /*0ae0*/  @!P1 LOP3.LUT R10, RZ, R11, RZ, 0x33, !PT ;  /* 0x0000000bff0a9212 */ /* 0x000fe200078e33ff */
[----:B------:R-:W-:Y:S01]  /*0af0*/  IMAD R7, R7, R0, RZ ;  /* 0x0000000007077224 */ /* 0x000fe200078e02ff */
[----:B------:R-:W-:-:S03]  /*0b00*/  SGXT.U32 R2, R2, 0x2 ;  /* 0x000000020202781a */ /* 0x000fc60000000000 */
[----:B------:R-:W-:Y:S02]  /*0b10*/  IMAD.SHL.U32 R16, R10, 0x40, RZ ;  /* 0x000000400a107824 */ /* 0x000fe400078e00ff */
[----:B---3--:R-:W-:Y:S02]  /*0b20*/  IMAD.MOV R14, RZ, RZ, -R3 ;  /* 0x000000ffff0e7224 */ /* 0x008fe400078e0a03 */
[----:B------:R-:W-:Y:S01]  /*0b30*/  IMAD.HI.U32 R5, R5, R7, R4 ;  /* 0x0000000705057227 */ /* 0x000fe200078e0004 */
[----:B------:R-:W-:Y:S01]  /*0b40*/  LOP3.LUT R6, R16, R2, RZ, 0xfc, !PT ;  /* 0x0000000210067212 */ /* 0x000fe200078efcff */
[----:B------:R1:W-:Y:S02]  /*0b50*/  STL [R1+0x70], R16 ;  /* 0x0000701001007387 */ /* 0x0003e40000100800 */
[----:B------:R-:W-:Y:S01]  /*0b60*/  IMAD.MOV R2, RZ, RZ, -R10 ;  /* 0x000000ffff027224 */ /* 0x000fe200078e0a0a */
[----:B------:R-:W-:Y:S02]  /*0b70*/  LOP3.LUT R15, R6, 0x4, RZ, 0xfc, !PT ;  /* 0x00000004060f7812 */ /* 0x000fe400078efcff */
[----:B------:R-:W-:Y:S01]  /*0b80*/  IABS R10, R6 ;  /* 0x00000006000a7213 */ /* 0x000fe20000000000 */
[----:B------:R-:W-:Y:S01]  /*0b90*/  IMAD R4, R11, R2, R12 ;  /* 0x000000020b047224 */ /* 0x000fe200078e020c */
[----:B------:R-:W-:Y:S01]  /*0ba0*/  IABS R12, R15 ;  /* 0x0000000f000c7213 */ /* 0x000fe20000000000 */
[----:B------:R-:W-:Y:S01]  /*0bb0*/  IMAD R11, R14, R29, RZ ;  /* 0x0000001d0e0b7224 */ /* 0x000fe200078e02ff */
[C---:B------:R-:W-:Y:S01]  /*0bc0*/  LOP3.LUT R26, R6.reuse, 0x10, RZ, 0xfc, !PT ;  /* 0x00000010061a7812 */ /* 0x040fe200078efcff */
[----:B------:R-:W-:Y:S01]  /*0bd0*/  IMAD.MOV.U32 R2, RZ, RZ, RZ ;  /* 0x000000ffff027224 */ /* 0x000fe200078e00ff */
[----:B-1----:R-:W-:Y:S01]  /*0be0*/  LOP3.LUT R16, R6, 0x8, RZ, 0xfc, !PT ;  /* 0x0000000806107812 */ /* 0x002fe200078efcff */
[----:B------:R-:W-:Y:S01]  /*0bf0*/  IMAD.HI.U32 R7, R5, R10, RZ ;  /* 0x0000000a05077227 */ /* 0x000fe200078e00ff */
[----:B------:R-:W-:-:S02]  /*0c00*/  ISETP.GE.AND P1, PT, R15, RZ, PT ;  /* 0x000000ff0f00720c */ /* 0x000fc40003f26270 */
[----:B------:R-:W-:Y:S01]  /*0c10*/  IABS R14, R16 ;  /* 0x00000010000e7213 */ /* 0x000fe20000000000 */
[----:B------:R-:W-:Y:S01]  /*0c20*/  IMAD.HI.U32 R2, R3, R11, R2 ;  /* 0x0000000b03027227 */ /* 0x000fe200078e0002 */
[C---:B------:R-:W-:Y:S02]  /*0c30*/  LOP3.LUT R28, R6.reuse, 0x14, RZ, 0xfc, !PT ;  /* 0x00000014061c7812 */ /* 0x040fe400078efcff */
[----:B------:R-:W-:Y:S01]  /*0c40*/  IABS R15, R26 ;  /* 0x0000001a000f7213 */ /* 0x000fe20000000000 */
[----:B------:R-:W-:Y:S01]  /*0c50*/  IMAD.HI.U32 R3, R5, R12, RZ ;  /* 0x0000000c05037227 */ /* 0x000fe200078e00ff */
[----:B------:R-:W-:Y:S02]  /*0c60*/  IABS R17, R28 ;  /* 0x0000001c00117213 */ /* 0x000fe40000000000 */
[C---:B------:R-:W-:Y:S01]  /*0c70*/  LOP3.LUT R32, R6.reuse, 0x1c, RZ, 0xfc, !PT ;  /* 0x0000001c06207812 */ /* 0x040fe200078efcff */
[----:B------:R-:W-:Y:S01]  /*0c80*/  IMAD.MOV R11, RZ, RZ, -R7 ;  /* 0x000000ffff0b7224 */ /* 0x000fe200078e0a07 */
[C---:B------:R-:W-:Y:S01]  /*0c90*/  LOP3.LUT R30, R6.reuse, 0x18, RZ, 0xfc, !PT ;  /* 0x00000018061e7812 */ /* 0x040fe200078efcff */
[----:B------:R-:W-:Y:S01]  /*0ca0*/  IMAD.IADD R4, R13, 0x1, R4 ;  /* 0x000000010d047824 */ /* 0x000fe200078e0204 */
[----:B------:R-:W-:Y:S01]  /*0cb0*/  IABS R21, R32 ;  /* 0x0000002000157213 */ /* 0x000fe20000000000 */
[----:B------:R-:W-:Y:S01]  /*0cc0*/  IMAD.HI.U32 R7, R5, R14, RZ ;  /* 0x0000000e05077227 */ /* 0x000fe200078e00ff */
[----:B------:R-:W-:-:S02]  /*0cd0*/  LOP3.LUT R34, R6, 0x20, RZ, 0xfc, !PT ;  /* 0x0000002006227812 */ /* 0x000fc400078efcff */
[----:B------:R-:W-:Y:S01]  /*0ce0*/  IABS R19, R30 ;  /* 0x0000001e00137213 */ /* 0x000fe20000000000 */
[----:B------:R-:W-:Y:S01]  /*0cf0*/  IMAD.MOV R13, RZ, RZ, -R3 ;  /* 0x000000ffff0d7224 */ /* 0x000fe200078e0a03 */
[----:B------:R-:W-:Y:S01]  /*0d00*/  IABS R23, R34 ;  /* 0x0000002200177213 */ /* 0x000fe20000000000 */
[----:B------:R-:W-:Y:S01]  /*0d10*/  IMAD R3, R0, R11, R10 ;  /* 0x0000000b00037224 */ /* 0x000fe200078e020a */
[C---:B------:R-:W-:Y:S01]  /*0d20*/  LOP3.LUT R10, R6.reuse, 0xc, RZ, 0xfc, !PT ;  /* 0x0000000c060a7812 */ /* 0x040fe200078efcff */
[----:B------:R-:W-:Y:S01]  /*0d30*/  IMAD.MOV R11, RZ, RZ, -R7 ;  /* 0x000000ffff0b7224 */ /* 0x000fe200078e0a07 */
[----:B------:R-:W-:Y:S01]  /*0d40*/  LOP3.LUT R36, R6, 0x24, RZ, 0xfc, !PT ;  /* 0x0000002406247812 */ /* 0x000fe200078efcff */
[----:B------:R-:W-:Y:S01]  /*0d50*/  IMAD R42, R4, 0x200, R108 ;  /* 0x00000200042a7824 */ /* 0x000fe200078e026c */
[C---:B------:R-:W-:Y:S01]  /*0d60*/  ISETP.GT.U32.AND P4, PT, R0.reuse, R3, PT ;  /* 0x000000030000720c */ /* 0x040fe20003f84070 */
[----:B------:R-:W-:Y:S01]  /*0d70*/  IMAD R11, R0, R11, R14 ;  /* 0x0000000b000b7224 */ /* 0x000fe200078e020e */
[----:B------:R-:W-:Y:S01]  /*0d80*/  ISETP.GE.AND P2, PT, R10, RZ, PT ;  /* 0x000000ff0a00720c */ /* 0x000fe20003f46270 */
[C---:B------:R-:W-:Y:S01]  /*0d90*/  IMAD R7, R0.reuse, R13, R12 ;  /* 0x0000000d00077224 */ /* 0x040fe200078e020c */
[----:B------:R-:W-:Y:S01]  /*0da0*/  IABS R14, R42 ;  /* 0x0000002a000e7213 */ /* 0x000fe20000000000 */
[----:B------:R-:W-:Y:S01]  /*0db0*/  IMAD.HI.U32 R12, R5, R19, RZ ;  /* 0x00000013050c7227 */ /* 0x000fe200078e00ff */
[----:B------:R-:W-:Y:S01]  /*0dc0*/  IABS R13, R10 ;  /* 0x0000000a000d7213 */ /* 0x000fe20000000000 */
[----:B------:R-:W-:Y:S01]  /*0dd0*/  STL [R1+0x4bc], R42 ;  /* 0x0004bc2a01007387 */ /* 0x000fe20000100800 */
[----:B------:R-:W-:Y:S01]  /*0de0*/  ISETP.GT.U32.AND P6, PT, R0, R7, PT ;  /* 0x000000070000720c */ /* 0x000fe20003fc4070 */
[----:B------:R-:W-:Y:S01]  /*0df0*/  IMAD.HI.U32 R2, R2, R14, RZ ;  /* 0x0000000e02027227 */ /* 0x000fe200078e00ff */
[----:B------:R-:W-:-:S02]  /*0e00*/  IABS R25, R36 ;  /* 0x0000002400197213 */ /* 0x000fc40000000000 */
[C---:B------:R-:W-:Y:S01]  /*0e10*/  LOP3.LUT R37, R6.reuse, 0x28, RZ, 0xfc, !PT ;  /* 0x0000002806257812 */ /* 0x040fe200078efcff */
[----:B------:R-:W-:Y:S01]  /*0e20*/  IMAD.MOV R2, RZ, RZ, -R2 ;  /* 0x000000ffff027224 */ /* 0x000fe200078e0a02 */
[C---:B------:R-:W-:Y:S01]  /*0e30*/  LOP3.LUT R38, R6.reuse, 0x2c, RZ, 0xfc, !PT ;  /* 0x0000002c06267812 */ /* 0x040fe200078efcff */
[----:B------:R-:W-:Y:S01]  /*0e40*/  IMAD.HI.U32 R4, R5, R13, RZ ;  /* 0x0000000d05047227 */ /* 0x000fe200078e00ff */
[----:B------:R-:W-:Y:S02]  /*0e50*/  IABS R27, R37 ;  /* 0x00000025001b7213 */ /* 0x000fe40000000000 */
[----:B------:R-:W-:Y:S01]  /*0e60*/  LOP3.LUT R39, R6, 0x30, RZ, 0xfc, !PT ;  /* 0x0000003006277812 */ /* 0x000fe200078efcff */
[----:B------:R-:W-:Y:S01]  /*0e70*/  IMAD R2, R29, R2, R14 ;  /* 0x000000021d027224 */ /* 0x000fe200078e020e */
[----:B------:R-:W-:Y:S01]  /*0e80*/  ISETP.GE.AND P0, PT, R16, RZ, PT ;  /* 0x000000ff1000720c */ /* 0x000fe20003f06270 */
[--C-:B------:R-:W-:Y:S01]  /*0e90*/  @!P6 IMAD.IADD R7, R7, 0x1, -R0.reuse ;  /* 0x000000010707e824 */ /* 0x100fe200078e0a00 */
[----:B------:R-:W-:Y:S01]  /*0ea0*/  LOP3.LUT R40, R6, 0x34, RZ, 0xfc, !PT ;  /* 0x0000003406287812 */ /* 0x000fe200078efcff */
[----:B------:R-:W-:Y:S01]  /*0eb0*/  @!P4 IMAD.IADD R3, R3, 0x1, -R0 ;  /* 0x000000010303c824 */ /* 0x000fe200078e0a00 */
[----:B------:R-:W-:Y:S01]  /*0ec0*/  ISETP.GT.U32.AND P3, PT, R29, R2, PT ;  /* 0x000000021d00720c */ /* 0x000fe20003f64070 */
[----:B------:R-:W-:Y:S01]  /*0ed0*/  IMAD.MOV R10, RZ, RZ, -R4 ;  /* 0x000000ffff0a7224 */ /* 0x000fe200078e0a04 */
[C---:B------:R-:W-:Y:S01]  /*0ee0*/  ISETP.GT.U32.AND P6, PT, R0.reuse, R7, PT ;  /* 0x000000070000720c */ /* 0x040fe20003fc4070 */
[----:B------:R-:W-:Y:S01]  /*0ef0*/  IMAD.HI.U32 R4, R5, R15, RZ ;  /* 0x0000000f05047227 */ /* 0x000fe200078e00ff */
[----:B------:R-:W-:-:S02]  /*0f00*/  ISETP.GT.U32.AND P4, PT, R0, R11, PT ;  /* 0x0000000b0000720c */ /* 0x000fc40003f84070 */
[----:B------:R-:W-:Y:S01]  /*0f10*/  LOP3.LUT R41, R6, 0x38, RZ, 0xfc, !PT ;  /* 0x0000003806297812 */ /* 0x000fe200078efcff */
[----:B------:R-:W-:Y:S01]  /*0f20*/  IMAD R13, R0, R10, R13 ;  /* 0x0000000a000d7224 */ /* 0x000fe200078e020d */
[----:B------:R-:W-:Y:S01]  /*0f30*/  IABS R14, R38 ;  /* 0x00000026000e7213 */ /* 0x000fe20000000000 */
[----:B------:R-:W-:Y:S01]  /*0f40*/  IMAD.HI.U32 R10, R5, R17, RZ ;  /* 0x00000011050a7227 */ /* 0x000fe200078e00ff */
[----:B------:R-:W-:Y:S02]  /*0f50*/  IABS R16, R39 ;  /* 0x0000002700107213 */ /* 0x000fe40000000000 */
[----:B------:R-:W-:Y:S01]  /*0f60*/  IABS R18, R40 ;  /* 0x0000002800127213 */ /* 0x000fe20000000000 */
[----:B------:R-:W-:Y:S01]  /*0f70*/  @!P3 IMAD.IADD R2, R2, 0x1, -R29 ;  /* 0x000000010202b824 */ /* 0x000fe200078e0a1d */
[----:B------:R-:W-:Y:S01]  /*0f80*/  ISETP.GT.U32.AND P3, PT, R0, R3, PT ;  /* 0x000000030000720c */ /* 0x000fe20003f64070 */
[----:B------:R-:W-:Y:S01]  /*0f90*/  IMAD.MOV R4, RZ, RZ, -R4 ;  /* 0x000000ffff047224 */ /* 0x000fe200078e0a04 */
[----:B------:R-:W-:Y:S01]  /*0fa0*/  LOP3.LUT R24, R6, 0x3c, RZ, 0xfc, !PT ;  /* 0x0000003c06187812 */ /* 0x000fe200078efcff */
[----:B------:R-:W-:Y:S01]  /*0fb0*/  IMAD.MOV R10, RZ, RZ, -R10 ;  /* 0x000000ffff0a7224 */ /* 0x000fe200078e0a0a */
[----:B------:R-:W-:Y:S01]  /*0fc0*/  ISETP.GT.U32.AND P5, PT, R29, R2, PT ;  /* 0x000000021d00720c */ /* 0x000fe20003fa4070 */
[----:B------:R-:W-:Y:S01]  /*0fd0*/  IMAD R15, R0, R4, R15 ;  /* 0x00000004000f7224 */ /* 0x000fe200078e020f */
[----:B------:R-:W-:Y:S01]  /*0fe0*/  IABS R20, R41 ;  /* 0x0000002900147213 */ /* 0x000fe20000000000 */
[----:B------:R-:W-:Y:S01]  /*0ff0*/  IMAD.HI.U32 R4, R5, R21, RZ ;  /* 0x0000001505047227 */ /* 0x000fe200078e00ff */
[----:B------:R-:W-:-:S03]  /*1000*/  IABS R22, R24 ;  /* 0x0000001800167213 */ /* 0x000fc60000000000 */
[C---:B------:R-:W-:Y:S02]  /*1010*/  IMAD R17, R0.reuse, R10, R17 ;  /* 0x0000000a00117224 */ /* 0x040fe400078e0211 */
[----:B------:R-:W-:Y:S01]  /*1020*/  @!P6 IMAD.IADD R7, R7, 0x1, -R0 ;  /* 0x000000010707e824 */ /* 0x000fe200078e0a00 */
[C---:B------:R-:W-:Y:S01]  /*1030*/  ISETP.GT.U32.AND P6, PT, R0.reuse, R15, PT ;  /* 0x0000000f0000720c */ /* 0x040fe20003fc4070 */
[----:B------:R-:W-:Y:S02]  /*1040*/  IMAD.MOV R4, RZ, RZ, -R4 ;  /* 0x000000ffff047224 */ /* 0x000fe400078e0a04 */
[--C-:B------:R-:W-:Y:S01]  /*1050*/  @!P3 IMAD.IADD R3, R3, 0x1, -R0.reuse ;  /* 0x000000010303b824 */ /* 0x100fe200078e0a00 */
[C---:B------:R-:W-:Y:S01]  /*1060*/  ISETP.GT.U32.AND P3, PT, R0.reuse, R13, PT ;  /* 0x0000000d0000720c */ /* 0x040fe20003f64070 */
[----:B------:R-:W-:Y:S01]  /*1070*/  @!P4 IMAD.IADD R11, R11, 0x1, -R0 ;  /* 0x000000010b0bc824 */ /* 0x000fe200078e0a00 */
[C---:B------:R-:W-:Y:S01]  /*1080*/  ISETP.GT.U32.AND P4, PT, R0.reuse, R17, PT ;  /* 0x000000110000720c */ /* 0x040fe20003f84070 */
[----:B------:R-:W-:-:S02]  /*1090*/  IMAD R21, R0, R4, R21 ;  /* 0x0000000400157224 */ /* 0x000fc400078e0215 */
[----:B------:R-:W-:-:S04]  /*10a0*/  IMAD.HI.U32 R4, R5, R23, RZ ;  /* 0x0000001705047227 */ /* 0x000fc800078e00ff */
[----:B------:R-:W-:Y:S02]  /*10b0*/  IMAD.MOV R12, RZ, RZ, -R12 ;  /* 0x000000ffff0c7224 */ /* 0x000fe400078e0a0c */
[----:B------:R-:W-:Y:S02]  /*10c0*/  IMAD.MOV R4, RZ, RZ, -R4 ;  /* 0x000000ffff047224 */ /* 0x000fe400078e0a04 */
[C---:B------:R-:W-:Y:S02]  /*10d0*/  IMAD R19, R0.reuse, R12, R19 ;  /* 0x0000000c00137224 */ /* 0x040fe400078e0213 */
[C---:B------:R-:W-:Y:S02]  /*10e0*/  IMAD R23, R0.reuse, R4, R23 ;  /* 0x0000000400177224 */ /* 0x040fe400078e0217 */
[--C-:B------:R-:W-:Y:S01]  /*10f0*/  @!P6 IMAD.IADD R15, R15, 0x1, -R0.reuse ;  /* 0x000000010f0fe824 */ /* 0x100fe200078e0a00 */
[C---:B------:R-:W-:Y:S01]  /*1100*/  ISETP.GT.U32.AND P6, PT, R0.reuse, R21, PT ;  /* 0x000000150000720c */ /* 0x040fe20003fc4070 */
[--C-:B------:R-:W-:Y:S01]  /*1110*/  @!P3 IMAD.IADD R13, R13, 0x1, -R0.reuse ;  /* 0x000000010d0db824 */ /* 0x100fe200078e0a00 */
[C---:B------:R-:W-:Y:S01]  /*1120*/  ISETP.GT.U32.AND P3, PT, R0.reuse, R19, PT ;  /* 0x000000130000720c */ /* 0x040fe20003f64070 */
[----:B------:R-:W-:Y:S01]  /*1130*/  @!P4 IMAD.IADD R17, R17, 0x1, -R0 ;  /* 0x000000011111c824 */ /* 0x000fe200078e0a00 */
[----:B------:R-:W-:Y:S01]  /*1140*/  ISETP.GT.U32.AND P4, PT, R0, R23, PT ;  /* 0x000000170000720c */ /* 0x000fe20003f84070 */
[----:B------:R-:W-:-:S04]  /*1150*/  IMAD.HI.U32 R10, R5, R25, RZ ;  /* 0x00000019050a7227 */ /* 0x000fc800078e00ff */
[----:B------:R-:W-:Y:S02]  /*1160*/  IMAD.MOV R10, RZ, RZ, -R10 ;  /* 0x000000ffff0a7224 */ /* 0x000fe400078e0a0a */
[----:B------:R-:W-:Y:S01]  /*1170*/  @!P5 IMAD.IADD R2, R2, 0x1, -R29 ;  /* 0x000000010202d824 */ /* 0x000fe200078e0a1d */
[----:B------:R-:W-:Y:S01]  /*1180*/  ISETP.GE.AND P5, PT, R6, RZ, PT ;  /* 0x000000ff0600720c */ /* 0x000fe20003fa6270 */
        /* <DEDUP_REMOVED lines=9> */
[----:B------:R-:W-:-:S04]  /*1220*/  IMAD.HI.U32 R4, R5, R14, RZ ;  /* 0x0000000e05047227 */ /* 0x000fc800078e00ff */
[----:B------:R-:W-:-:S04]  /*1230*/  IMAD.HI.U32 R6, R5, R16, RZ ;  /* 0x0000001005067227 */ /* 0x000fc800078e00ff */
[----:B------:R-:W-:Y:S02]  /*1240*/  IMAD R27, R0, R12, R27 ;  /* 0x0000000c001b7224 */ /* 0x000fe400078e021b */
[----:B------:R-:W-:-:S04]  /*1250*/  IMAD.HI.U32 R10, R5, R18, RZ ;  /* 0x00000012050a7227 */ /* 0x000fc800078e00ff */
[----:B------:R-:W-:Y:S01]  /*1260*/  @!P6 IMAD.IADD R11, R11, 0x1, -R0 ;  /* 0x000000010b0be824 */ /* 0x000fe200078e0a00 */
[----:B------:R-:W-:Y:S01]  /*1270*/  ISETP.GT.U32.AND P6, PT, R0, R21, PT ;  /* 0x000000150000720c */ /* 0x000fe20003fc4070 */
[----:B------:R-:W-:-:S04]  /*1280*/  IMAD.HI.U32 R12, R5, R20, RZ ;  /* 0x00000014050c7227 */ /* 0x000fc800078e00ff */
[----:B------:R-:W-:Y:S02]  /*1290*/  IMAD.MOV R29, RZ, RZ, -R4 ;  /* 0x000000ffff1d7224 */ /* 0x000fe400078e0a04 */
[----:B------:R-:W-:Y:S02]  /*12a0*/  IMAD.MOV R31, RZ, RZ, -R6 ;  /* 0x000000ffff1f7224 */ /* 0x000fe400078e0a06 */
[----:B------:R-:W-:Y:S02]  /*12b0*/  IMAD.MOV R33, RZ, RZ, -R10 ;  /* 0x000000ffff217224 */ /* 0x000fe400078e0a0a */
[--C-:B------:R-:W-:Y:S01]  /*12c0*/  @!P3 IMAD.IADD R25, R25, 0x1, -R0.reuse ;  /* 0x000000011919b824 */ /* 0x100fe200078e0a00 */
[C---:B------:R-:W-:Y:S01]  /*12d0*/  ISETP.GT.U32.AND P3, PT, R0.reuse, R15, PT ;  /* 0x0000000f0000720c */ /* 0x040fe20003f64070 */
[----:B------:R-:W-:Y:S01]  /*12e0*/  @!P4 IMAD.IADD R13, R13, 0x1, -R0 ;  /* 0x000000010d0dc824 */ /* 0x000fe200078e0a00 */
[C---:B------:R-:W-:Y:S01]  /*12f0*/  ISETP.GT.U32.AND P4, PT, R0.reuse, R17, PT ;  /* 0x000000110000720c */ /* 0x040fe20003f84070 */
[----:B------:R-:W-:Y:S01]  /*1300*/  @!P5 IMAD.MOV R3, RZ, RZ, -R3 ;  /* 0x000000ffff03d224 */ /* 0x000fe200078e0a03 */
[C---:B------:R-:W-:Y:S01]  /*1310*/  ISETP.GT.U32.AND P5, PT, R0.reuse, R19, PT ;  /* 0x000000130000720c */ /* 0x040fe20003fa4070 */
[----:B------:R-:W-:Y:S01]  /*1320*/  @!P0 IMAD.MOV R11, RZ, RZ, -R11 ;  /* 0x000000ffff0b8224 */ /* 0x000fe200078e0a0b */
[----:B------:R-:W-:Y:S01]  /*1330*/  ISETP.GT.U32.AND P0, PT, R0, R23, PT ;  /* 0x000000170000720c */ /* 0x000fe20003f04070 */
[----:B------:R-:W-:-:S02]  /*1340*/  IMAD.MOV R35, RZ, RZ, -R12 ;  /* 0x000000ffff237224 */ /* 0x000fc400078e0a0c */
[----:B------:R-:W-:-:S04]  /*1350*/  IMAD.HI.U32 R4, R5, R22, RZ ;  /* 0x0000001605047227 */ /* 0x000fc800078e00ff */
[C---:B------:R-:W-:Y:S02]  /*1360*/  IMAD R5, R0.reuse, R29, R14 ;  /* 0x0000001d00057224 */ /* 0x040fe400078e020e */
[C---:B------:R-:W-:Y:S02]  /*1370*/  IMAD R29, R0.reuse, R31, R16 ;  /* 0x0000001f001d7224 */ /* 0x040fe400078e0210 */
[C---:B------:R-:W-:Y:S02]  /*1380*/  IMAD R31, R0.reuse, R33, R18 ;  /* 0x00000021001f7224 */ /* 0x040fe400078e0212 */
[C---:B------:R-:W-:Y:S02]  /*1390*/  IMAD R33, R0.reuse, R35, R20 ;  /* 0x0000002300217224 */ /* 0x040fe400078e0214 */
[----:B------:R-:W-:Y:S02]  /*13a0*/  IMAD.MOV R35, RZ, RZ, -R4 ;  /* 0x000000ffff237224 */ /* 0x000fe400078e0a04 */
[----:B------:R-:W-:Y:S01]  /*13b0*/  @!P1 IMAD.MOV R7, RZ, RZ, -R7 ;  /* 0x000000ffff079224 */ /* 0x000fe200078e0a07 */
[C---:B------:R-:W-:Y:S01]  /*13c0*/  ISETP.GT.U32.AND P1, PT, R0.reuse, R25, PT ;  /* 0x000000190000720c */ /* 0x040fe20003f24070 */
[----:B------:R-:W-:-:S02]  /*13d0*/  IMAD R35, R0, R35, R22 ;  /* 0x0000002300237224 */ /* 0x000fc400078e0216 */
[----:B------:R-:W-:Y:S01]  /*13e0*/  @!P2 IMAD.MOV R13, RZ, RZ, -R13 ;  /* 0x000000ffff0da224 */ /* 0x000fe200078e0a0d */
[C---:B------:R-:W-:Y:S01]  /*13f0*/  ISETP.GT.U32.AND P2, PT, R0.reuse, R27, PT ;  /* 0x0000001b0000720c */ /* 0x040fe20003f44070 */
[--C-:B------:R-:W-:Y:S01]  /*1400*/  @!P3 IMAD.IADD R15, R15, 0x1, -R0.reuse ;  /* 0x000000010f0fb824 */ /* 0x100fe200078e0a00 */
        /* <DEDUP_REMOVED lines=8> */
[----:B------:R-:W-:Y:S01]  /*1490*/  ISETP.GT.U32.AND P6, PT, R0, R33, PT ;  /* 0x000000210000720c */ /* 0x000fe20003fc4070 */
[--C-:B------:R-:W-:Y:S01]  /*14a0*/  @!P1 IMAD.IADD R25, R25, 0x1, -R0.reuse ;  /* 0x0000000119199824 */ /* 0x100fe200078e0a00 */
[----:B------:R-:W-:Y:S01]  /*14b0*/  ISETP.GE.AND P1, PT, R26, RZ, PT ;  /* 0x000000ff1a00720c */ /* 0x000fe20003f26270 */
        /* <DEDUP_REMOVED lines=9> */
[----:B------:R-:W-:Y:S01]  /*1550*/  ISETP.GT.U32.AND P0, PT, R0, R27, PT ;  /* 0x0000001b0000720c */ /* 0x000fe20003f04070 */
[--C-:B------:R-:W-:Y:S01]  /*1560*/  @!P6 IMAD.IADD R33, R33, 0x1, -R0.reuse ;  /* 0x000000012121e824 */ /* 0x100fe200078e0a00 */
[----:B------:R-:W-:Y:S01]  /*1570*/  ISETP.GE.AND P6, PT, R36, RZ, PT ;  /* 0x000000ff2400720c */ /* 0x000fe20003fc6270 */
[----:B------:R-:W-:Y:S01]  /*1580*/  @!P1 IMAD.MOV R15, RZ, RZ, -R15 ;  /* 0x000000ffff0f9224 */ /* 0x000fe200078e0a0f */
[C---:B------:R-:W-:Y:S01]  /*1590*/  ISETP.GT.U32.AND P1, PT, R0.reuse, R5, PT ;  /* 0x000000050000720c */ /* 0x040fe20003f24070 */
[----:B------:R-:W-:Y:S01]  /*15a0*/  @!P2 IMAD.MOV R17, RZ, RZ, -R17 ;  /* 0x000000ffff11a224 */ /* 0x000fe200078e0a11 */
[C---:B------:R-:W-:Y:S01]  /*15b0*/  ISETP.GT.U32.AND P2, PT, R0.reuse, R29, PT ;  /* 0x0000001d0000720c */ /* 0x040fe20003f44070 */
[----:B------:R-:W-:Y:S01]  /*15c0*/  @!P3 IMAD.MOV R19, RZ, RZ, -R19 ;  /* 0x000000ffff13b224 */ /* 0x000fe200078e0a13 */
[C---:B------:R-:W-:Y:S01]  /*15d0*/  ISETP.GT.U32.AND P3, PT, R0.reuse, R31, PT ;  /* 0x0000001f0000720c */ /* 0x040fe20003f64070 */
[----:B------:R-:W-:Y:S01]  /*15e0*/  @!P4 IMAD.MOV R21, RZ, RZ, -R21 ;  /* 0x000000ffff15c224 */ /* 0x000fe200078e0a15 */
[C---:B------:R-:W-:Y:S01]  /*15f0*/  ISETP.GT.U32.AND P4, PT, R0.reuse, R35, PT ;  /* 0x000000230000720c */ /* 0x040fe20003f84070 */
[----:B------:R-:W-:Y:S01]  /*1600*/  @!P5 IMAD.MOV R23, RZ, RZ, -R23 ;  /* 0x000000ffff17d224 */ /* 0x000fe200078e0a17 */
[----:B------:R-:W-:Y:S01]  /*1610*/  ISETP.GT.U32.AND P5, PT, R0, R33, PT ;  /* 0x000000210000720c */ /* 0x000fe20003fa4070 */
[--C-:B------:R-:W-:Y:S01]  /*1620*/  @!P0 IMAD.IADD R27, R27, 0x1, -R0.reuse ;  /* 0x000000011b1b8824 */ /* 0x100fe200078e0a00 */
[----:B------:R-:W-:Y:S01]  /*1630*/  ISETP.GE.AND P0, PT, R38, RZ, PT ;  /* 0x000000ff2600720c */ /* 0x000fe20003f06270 */
[----:B------:R-:W-:Y:S01]  /*1640*/  @!P6 IMAD.MOV R25, RZ, RZ, -R25 ;  /* 0x000000ffff19e224 */ /* 0x000fe200078e0a19 */
        /* <DEDUP_REMOVED lines=8> */
[----:B------:R-:W-:Y:S01]  /*16d0*/  ISETP.NE.AND P4, PT, R8, RZ, PT ;  /* 0x000000ff0800720c */ /* 0x000fe20003f85270 */
[----:B------:R-:W-:Y:S01]  /*16e0*/  @!P5 IMAD.IADD R33, R33, 0x1, -R0 ;  /* 0x000000012121d824 */ /* 0x000fe200078e0a00 */
[----:B------:R-:W-:Y:S01]  /*16f0*/  LOP3.LUT R0, RZ, R9, RZ, 0x33, !PT ;  /* 0x00000009ff007212 */ /* 0x000fe200078e33ff */
[----:B------:R-:W-:Y:S01]  /*1700*/  @!P0 IMAD.MOV R5, RZ, RZ, -R5 ;  /* 0x000000ffff058224 */ /* 0x000fe200078e0a05 */
[----:B------:R-:W-:Y:S01]  /*1710*/  ISETP.NE.AND P0, PT, R9, RZ, PT ;  /* 0x000000ff0900720c */ /* 0x000fe20003f05270 */
[----:B------:R-:W-:Y:S01]  /*1720*/  @!P6 IMAD.MOV R27, RZ, RZ, -R27 ;  /* 0x000000ffff1be224 */ /* 0x000fe200078e0a1b */
[----:B------:R-:W-:Y:S01]  /*1730*/  ISETP.GE.AND P6, PT, R42, RZ, PT ;  /* 0x000000ff2a00720c */ /* 0x000fe20003fc6270 */
[----:B------:R-:W-:Y:S01]  /*1740*/  @!P1 IMAD.MOV R29, RZ, RZ, -R29 ;  /* 0x000000ffff1d9224 */ /* 0x000fe200078e0a1d */
[C---:B------:R-:W-:Y:S01]  /*1750*/  SEL R123, R0.reuse, R3, !P0 ;  /* 0x00000003007b7207 */ /* 0x040fe20004000000 */
[----:B------:R-:W-:Y:S01]  /*1760*/  @!P2 IMAD.MOV R31, RZ, RZ, -R31 ;  /* 0x000000ffff1fa224 */ /* 0x000fe200078e0a1f */
[C---:B------:R-:W-:Y:S01]  /*1770*/  SEL R122, R0.reuse, R7, !P0 ;  /* 0x00000007007a7207 */ /* 0x040fe20004000000 */
[----:B------:R-:W-:Y:S01]  /*1780*/  @!P3 IMAD.MOV R33, RZ, RZ, -R33 ;  /* 0x000000ffff21b224 */ /* 0x000fe200078e0a21 */
[----:B------:R-:W-:Y:S01]  /*1790*/  SEL R3, R0, R11, !P0 ;  /* 0x0000000b00037207 */ /* 0x000fe20004000000 */
[----:B------:R-:W-:Y:S01]  /*17a0*/  IMAD.SHL.U32 R9, R84, 0x8, RZ ;  /* 0x0000000854097824 */ /* 0x000fe200078e00ff */
[C---:B------:R-:W-:Y:S01]  /*17b0*/  SEL R6, R0.reuse, R13, !P0 ;  /* 0x0000000d00067207 */ /* 0x040fe20004000000 */
[----:B------:R-:W-:Y:S01]  /*17c0*/  STL.64 [R1+0x560], R122 ;  /* 0x0005607a01007387 */ /* 0x000fe20000100a00 */
[----:B------:R-:W-:Y:S01]  /*17d0*/  SEL R7, R0, R15, !P0 ;  /* 0x0000000f00077207 */ /* 0x000fe20004000000 */
[----:B------:R-:W-:Y:S01]  /*17e0*/  IMAD R39, R84, 0x150, RZ ;  /* 0x0000015054277824 */ /* 0x000fe200078e02ff */
[----:B------:R-:W-:Y:S01]  /*17f0*/  ISETP.GE.AND P5, PT, R24, RZ, PT ;  /* 0x000000ff1800720c */ /* 0x000fe20003fa6270 */
[----:B------:R1:W-:Y:S01]  /*1800*/  STL [R1+0x230], R3 ;  /* 0x0002300301007387 */ /* 0x0003e20000100800 */
[----:B------:R-:W-:Y:S01]  /*1810*/  @!P6 IMAD.MOV R2, RZ, RZ, -R2 ;  /* 0x000000ffff02e224 */ /* 0x000fe200078e0a02 */
[----:B------:R-:W-:Y:S01]  /*1820*/  @!P4 LOP3.LUT R2, RZ, R8, RZ, 0x33, !PT ;  /* 0x00000008ff02c212 */ /* 0x000fe200078e33ff */
[C---:B------:R-:W-:Y:S01]  /*1830*/  IMAD R32, R84.reuse, 0x64, RZ ;  /* 0x0000006454207824 */ /* 0x040fe200078e02ff */
[----:B------:R2:W-:Y:S01]  /*1840*/  STL [R1+0x240], R6 ;  /* 0x0002400601007387 */ /* 0x0005e20000100800 */
[----:B------:R-:W-:-:S02]  /*1850*/  IMAD R24, R84, 0x21, RZ ;  /* 0x0000002154187824 */ /* 0x000fc400078e02ff */
[----:B------:R-:W-:Y:S01]  /*1860*/  IMAD R13, R84, 0x29, RZ ;  /* 0x00000029540d7824 */ /* 0x000fe200078e02ff */
[----:B------:R3:W-:Y:S01]  /*1870*/  STL [R1+0x244], R7 ;  /* 0x0002440701007387 */ /* 0x0007e20000100800 */
[----:B------:R-:W-:Y:S01]  /*1880*/  VIADD R4, R104, 0xffffffff ;  /* 0xffffffff68047836 */ /* 0x000fe20000000000 */
[----:B-1----:R-:W-:Y:S01]  /*1890*/  SEL R3, R0, R17, !P0 ;  /* 0x0000001100037207 */ /* 0x002fe20004000000 */
[----:B------:R-:W-:Y:S02]  /*18a0*/  IMAD R26, R84, 0x31, RZ ;  /* 0x00000031541a7824 */ /* 0x000fe400078e02ff */
[----:B------:R-:W-:Y:S01]  /*18b0*/  @!P5 IMAD.MOV R35, RZ, RZ, -R35 ;  /* 0x000000ffff23d224 */ /* 0x000fe200078e0a23 */
[----:B--2---:R-:W-:Y:S01]  /*18c0*/  SEL R6, R0, R19, !P0 ;  /* 0x0000001300067207 */ /* 0x004fe20004000000 */
[----:B------:R1:W-:Y:S01]  /*18d0*/  STL [R1+0x248], R3 ;  /* 0x0002480301007387 */ /* 0x0003e20000100800 */
[----:B------:R-:W-:Y:S01]  /*18e0*/  ISETP.GE.U32.AND P1, PT, R4, 0x7fffff80, PT ;  /* 0x7fffff800400780c */ /* 0x000fe20003f26070 */
[----:B------:R-:W-:Y:S01]  /*18f0*/  VIADD R4, R104, 0xfffffff3 ;  /* 0xfffffff368047836 */ /* 0x000fe20000000000 */
[----:B---3--:R-:W-:Y:S01]  /*1900*/  SEL R7, R0, R21, !P0 ;  /* 0x0000001500077207 */ /* 0x008fe20004000000 */
[----:B------:R2:W-:Y:S01]  /*1910*/  STL [R1+0x24c], R6 ;  /* 0x00024c0601007387 */ /* 0x0005e20000100800 */
[----:B------:R-:W-:-:S02]  /*1920*/  IMAD R17, R84, 0x39, RZ ;  /* 0x0000003954117824 */ /* 0x000fc400078e02ff */
[C---:B------:R-:W-:Y:S01]  /*1930*/  IMAD R41, R84.reuse, 0x104, RZ ;  /* 0x0000010454297824 */ /* 0x040fe200078e02ff */
[----:B------:R3:W-:Y:S01]  /*1940*/  STL [R1+0x250], R7 ;  /* 0x0002500701007387 */ /* 0x0007e20000100800 */
[----:B------:R-:W-:Y:S01]  /*1950*/  IMAD R37, R84, 0x114, RZ ;  /* 0x0000011454257824 */ /* 0x000fe200078e02ff */
[----:B-1----:R-:W-:Y:S01]  /*1960*/  SEL R3, R0, R23, !P0 ;  /* 0x0000001700037207 */ /* 0x002fe20004000000 */
[----:B------:R-:W-:Y:S01]  /*1970*/  IMAD R16, R84, 0x41, RZ ;  /* 0x0000004154107824 */ /* 0x000fe200078e02ff */
[----:B------:R-:W-:Y:S01]  /*1980*/  ISETP.GE.U32.AND P5, PT, R4, 0x7fffff74, PT ;  /* 0x7fffff740400780c */ /* 0x000fe20003fa6070 */
[----:B------:R-:W-:Y:S01]  /*1990*/  IMAD R4, R84, 0x45, RZ ;  /* 0x0000004554047824 */ /* 0x000fe200078e02ff */
[----:B--2---:R-:W-:Y:S01]  /*19a0*/  SEL R6, R0, R25, !P0 ;  /* 0x0000001900067207 */ /* 0x004fe20004000000 */
[----:B------:R1:W-:Y:S01]  /*19b0*/  STL [R1+0x254], R3 ;  /* 0x0002540301007387 */ /* 0x0003e20000100800 */
[----:B------:R-:W-:Y:S01]  /*19c0*/  IMAD.SHL.U32 R25, R84, 0x10, RZ ;  /* 0x0000001054197824 */ /* 0x000fe200078e00ff */
[----:B---3--:R-:W-:-:S02]  /*19d0*/  SEL R7, R0, R27, !P0 ;  /* 0x0000001b00077207 */ /* 0x008fc40004000000 */
[----:B------:R2:W-:Y:S01]  /*19e0*/  STL [R1+0x258], R6 ;  /* 0x0002580601007387 */ /* 0x0005e20000100800 */
[C---:B------:R-:W-:Y:S02]  /*19f0*/  IMAD R27, R84.reuse, 0x24, RZ ;  /* 0x00000024541b7824 */ /* 0x040fe400078e02ff */
[C---:B------:R-:W-:Y:S01]  /*1a00*/  IMAD R21, R84.reuse, 0x49, RZ ;  /* 0x0000004954157824 */ /* 0x040fe200078e02ff */
[----:B------:R3:W-:Y:S01]  /*1a10*/  STL [R1+0x25c], R7 ;  /* 0x00025c0701007387 */ /* 0x0007e20000100800 */
[----:B------:R-:W-:Y:S01]  /*1a20*/  IMAD R36, R84, 0x144, RZ ;  /* 0x0000014454247824 */ /* 0x000fe200078e02ff */
[----:B-1----:R-:W-:Y:S01]  /*1a30*/  SEL R3, R0, R5, !P0 ;  /* 0x0000000500037207 */ /* 0x002fe20004000000 */
[----:B------:R-:W-:Y:S01]  /*1a40*/  IMAD R20, R84, 0x51, RZ ;  /* 0x0000005154147824 */ /* 0x000fe200078e02ff */
[----:B------:R-:W-:Y:S01]  /*1a50*/  SEL R5, R0, R31, !P0 ;  /* 0x0000001f00057207 */ /* 0x000fe20004000000 */
[----:B------:R-:W-:Y:S01]  /*1a60*/  IMAD R31, R84, 0x124, RZ ;  /* 0x00000124541f7824 */ /* 0x000fe200078e02ff */
[----:B--2---:R-:W-:Y:S01]  /*1a70*/  SEL R6, R0, R29, !P0 ;  /* 0x0000001d00067207 */ /* 0x004fe20004000000 */
[----:B------:R1:W-:Y:S01]  /*1a80*/  STL [R1+0x260], R3 ;  /* 0x0002600301007387 */ /* 0x0003e20000100800 */
[----:B------:R-:W-:-:S02]  /*1a90*/  IMAD R29, R84, 0x134, RZ ;  /* 0x00000134541d7824 */ /* 0x000fc400078e02ff */
[C---:B---3--:R-:W-:Y:S01]  /*1aa0*/  IMAD R7, R84.reuse, 0x19, RZ ;  /* 0x0000001954077824 */ /* 0x048fe200078e02ff */
        /* <DEDUP_REMOVED lines=8> */
[----:B------:R-:W-:-:S02]  /*1b30*/  IMAD.SHL.U32 R35, R84, 0x20, RZ ;  /* 0x0000002054237824 */ /* 0x000fc400078e00ff */
[----:B--2---:R-:W-:Y:S01]  /*1b40*/  IMAD R6, R2, R105, RZ ;  /* 0x0000006902067224 */ /* 0x004fe200078e02ff */
[----:B------:R1:W-:Y:S01]  /*1b50*/  STL [R1+0x26c], R3 ;  /* 0x00026c0301007387 */ /* 0x0003e20000100800 */
[C---:B------:R-:W-:Y:S02]  /*1b60*/  IMAD R23, R84.reuse, 0x18, RZ ;  /* 0x0000001854177824 */ /* 0x040fe400078e02ff */
[----:B---3--:R-:W-:Y:S01]  /*1b70*/  IMAD R5, R84, 0x4d, RZ ;  /* 0x0000004d54057824 */ /* 0x008fe200078e02ff */
[----:B------:R-:W-:Y:S01]  /*1b80*/  LEA R78, P0, R6, UR8, 0x2 ;  /* 0x00000008064e7c11 */ /* 0x000fe2000f8010ff */
[----:B------:R-:W-:Y:S01]  /*1b90*/  STL [R1+0x2a0], R0 ;  /* 0x0002a00001007387 */ /* 0x000fe20000100800 */
[----:B------:R-:W-:Y:S01]  /*1ba0*/  IMAD.SHL.U32 R22, R84, 0x4, RZ ;  /* 0x0000000454167824 */ /* 0x000fe200078e00ff */
[----:B------:R-:W2:Y:S01]  /*1bb0*/  LDCU UR8, c[0x0][0x3a0] ;  /* 0x00007400ff0877ac */ /* 0x000ea20008000800 */
[----:B------:R-:W-:Y:S01]  /*1bc0*/  LEA.HI.X.SX32 R79, R6, UR9, 0x2, P0 ;  /* 0x00000009064f7c11 */ /* 0x000fe200080f16ff */
[C---:B------:R-:W-:Y:S01]  /*1bd0*/  IMAD R6, R84.reuse, 0x61, RZ ;  /* 0x0000006154067824 */ /* 0x040fe200078e02ff */
[CC--:B------:R-:W-:Y:S01]  /*1be0*/  LEA R96, P0, R84.reuse, R78.reuse, 0x5 ;  /* 0x0000004e54607211 */ /* 0x0c0fe200078028ff */
[C---:B------:R-:W-:Y:S01]  /*1bf0*/  IMAD R18, R84.reuse, 0xc0, RZ ;  /* 0x000000c054127824 */ /* 0x040fe200078e02ff */
[-C--:B------:R-:W-:Y:S01]  /*1c00*/  LEA R98, P4, R84, R78.reuse, 0x6 ;  /* 0x0000004e54627211 */ /* 0x080fe200078830ff */
[----:B-1----:R-:W-:Y:S01]  /*1c10*/  VIADD R3, R104, 0xfffffff7 ;  /* 0xfffffff768037836 */ /* 0x002fe20000000000 */
[-C--:B------:R-:W-:Y:S01]  /*1c20*/  LEA.HI.X.SX32 R97, R9, R79.reuse, 0x2, P0 ;  /* 0x0000004f09617211 */ /* 0x080fe200000f16ff */
[C---:B------:R-:W-:Y:S01]  /*1c30*/  IMAD R9, R84.reuse, 0x5d, RZ ;  /* 0x0000005d54097824 */ /* 0x040fe200078e02ff */
[----:B------:R-:W-:Y:S01]  /*1c40*/  LEA.HI.X.SX32 R99, R25, R79, 0x2, P4 ;  /* 0x0000004f19637211 */ /* 0x000fe200020f16ff */
[C---:B------:R-:W-:Y:S01]  /*1c50*/  IMAD R25, R84.reuse, 0x59, RZ ;  /* 0x0000005954197824 */ /* 0x040fe200078e02ff */
[C---:B------:R-:W-:Y:S01]  /*1c60*/  LEA R34, P4, R84.reuse, R78, 0x8 ;  /* 0x0000004e54227211 */ /* 0x040fe200078840ff */
[----:B------:R1:W-:Y:S01]  /*1c70*/  STL.64 [R1+0x58], R96 ;  /* 0x0000586001007387 */ /* 0x0003e20000100a00 */
[C---:B------:R-:W-:Y:S01]  /*1c80*/  IMAD R15, R84.reuse, 0x30, RZ ;  /* 0x00000030540f7824 */ /* 0x040fe200078e02ff */
[----:B------:R-:W-:Y:S01]  /*1c90*/  ISETP.GE.U32.AND P3, PT, R3, 0x7fffff78, PT ;  /* 0x7fffff780300780c */ /* 0x000fe20003f66070 */
[C---:B------:R-:W-:Y:S01]  /*1ca0*/  IMAD R14, R84.reuse, 0x70, RZ ;  /* 0x00000070540e7824 */ /* 0x040fe200078e02ff */
[----:B------:R-:W-:Y:S01]  /*1cb0*/  STL.64 [R1+0x48], R98 ;  /* 0x0000486201007387 */ /* 0x000fe20000100a00 */
[C---:B------:R-:W-:Y:S01]  /*1cc0*/  IMAD R3, R84.reuse, 0xb0, RZ ;  /* 0x000000b054037824 */ /* 0x040fe200078e02ff */
[----:B------:R-:W3:Y:S01]  /*1cd0*/  LDCU UR9, c[0x0][0x3a0] ;  /* 0x00007400ff0977ac */ /* 0x000ee20008000800 */
[----:B------:R-:W-:-:S02]  /*1ce0*/  IMAD R30, R84, 0xf0, RZ ;  /* 0x000000f0541e7824 */ /* 0x000fc400078e02ff */
[C---:B------:R-:W-:Y:S02]  /*1cf0*/  IMAD R11, R84.reuse, 0xa0, RZ ;  /* 0x000000a0540b7824 */ /* 0x040fe400078e02ff */
[C---:B------:R-:W-:Y:S01]  /*1d00*/  IMAD R40, R84.reuse, 0x130, RZ ;  /* 0x0000013054287824 */ /* 0x040fe200078e02ff */
[-C--:B-1----:R-:W-:Y:S01]  /*1d10*/  LEA R96, P0, R84, R78.reuse, 0x7 ;  /* 0x0000004e54607211 */ /* 0x082fe200078038ff */
[----:B------:R-:W-:Y:S02]  /*1d20*/  VIADD R0, R104, 0xfffffffb ;  /* 0xfffffffb68007836 */ /* 0x000fe40000000000 */
[C---:B------:R-:W-:Y:S01]  /*1d30*/  IMAD R105, R84.reuse, 0x28, RZ ;  /* 0x0000002854697824 */ /* 0x040fe200078e02ff */
[-C--:B------:R-:W-:Y:S01]  /*1d40*/  LEA.HI.X.SX32 R97, R35, R79.reuse, 0x2, P0 ;  /* 0x0000004f23617211 */ /* 0x080fe200000f16ff */
[----:B------:R-:W-:Y:S01]  /*1d50*/  IMAD R28, R84, 0xe0, RZ ;  /* 0x000000e0541c7824 */ /* 0x000fe200078e02ff */
[----:B------:R-:W-:Y:S01]  /*1d60*/  LEA.HI.X.SX32 R35, R89, R79, 0x2, P4 ;  /* 0x0000004f59237211 */ /* 0x000fe200020f16ff */
[----:B------:R-:W-:Y:S01]  /*1d70*/  VIADD R10, R104, 0xffffffeb ;  /* 0xffffffeb680a7836 */ /* 0x000fe20000000000 */
[----:B------:R-:W-:Y:S01]  /*1d80*/  IADD3 R42, P4, PT, R95, R78, RZ ;  /* 0x0000004e5f2a7210 */ /* 0x000fe20007f9e0ff */
[----:B------:R1:W-:Y:S01]  /*1d90*/  STL.64 [R1+0x28], R96 ;  /* 0x0000286001007387 */ /* 0x0003e20000100a00 */
[----:B------:R-:W-:Y:S01]  /*1da0*/  ISETP.GE.U32.AND P2, PT, R0, 0x7fffff7c, PT ;  /* 0x7fffff7c0000780c */ /* 0x000fe20003f46070 */
[----:B------:R-:W-:-:S02]  /*1db0*/  IMAD R0, R84, 0x120, RZ ;  /* 0x0000012054007824 */ /* 0x000fc400078e02ff */
[----:B------:R2:W-:Y:S01]  /*1dc0*/  STL.64 [R1+0x5a0], R34 ;  /* 0x0005a02201007387 */ /* 0x0005e20000100a00 */
[----:B------:R-:W-:Y:S01]  /*1dd0*/  VIADD R2, R104, 0xffffffef ;  /* 0xffffffef68027836 */ /* 0x000fe20000000000 */
[----:B-1----:R-:W-:-:S04]  /*1de0*/  IADD3 R96, P0, PT, R91, R78, RZ ;  /* 0x0000004e5b607210 */ /* 0x002fc80007f1e0ff */
[CC--:B------:R-:W-:Y:S02]  /*1df0*/  LEA.HI.X.SX32 R97, R43.reuse, R79.reuse, 0x2, P0 ;  /* 0x0000004f2b617211 */ /* 0x0c0fe400000f16ff */
[-C--:B--2---:R-:W-:Y:S02]  /*1e00*/  IADD3 R34, P0, PT, R43, R78.reuse, RZ ;  /* 0x0000004e2b227210 */ /* 0x084fe40007f1e0ff */
[-C--:B------:R-:W-:Y:S02]  /*1e10*/  LEA.HI.X.SX32 R43, R91, R79.reuse, 0x2, P4 ;  /* 0x0000004f5b2b7211 */ /* 0x080fe400020f16ff */
[-C--:B------:R-:W-:Y:S02]  /*1e20*/  LEA.HI.X.SX32 R35, R87, R79.reuse, 0x2, P0 ;  /* 0x0000004f57237211 */ /* 0x080fe400000f16ff */
[-C--:B------:R-:W-:Y:S01]  /*1e30*/  IADD3 R90, P0, PT, R27, R78.reuse, RZ ;  /* 0x0000004e1b5a7210 */ /* 0x080fe20007f1e0ff */
[----:B------:R1:W-:Y:S03]  /*1e40*/  STL.64 [R1+0x5a8], R42 ;  /* 0x0005a82a01007387 */ /* 0x0003e60000100a00 */
[----:B------:R-:W-:Y:S01]  /*1e50*/  LEA.HI.X.SX32 R91, R77, R79, 0x2, P0 ;  /* 0x0000004f4d5b7211 */ /* 0x000fe200000f16ff */
[----:B------:R-:W-:Y:S01]  /*1e60*/  STL.64 [R1+0x40], R96 ;  /* 0x0000406001007387 */ /* 0x000fe20000100a00 */
[----:B------:R-:W-:-:S03]  /*1e70*/  IADD3 R38, P0, PT, R75, R78, RZ ;  /* 0x0000004e4b267210 */ /* 0x000fc60007f1e0ff */
[----:B------:R2:W-:Y:S01]  /*1e80*/  STL.64 [R1+0x210], R34 ;  /* 0x0002102201007387 */ /* 0x0005e20000100a00 */
[----:B-1----:R-:W-:-:S04]  /*1e90*/  IADD3 R42, P4, PT, R93, R78, RZ ;  /* 0x0000004e5d2a7210 */ /* 0x002fc80007f9e0ff */
[-C--:B------:R-:W-:Y:S01]  /*1ea0*/  LEA.HI.X.SX32 R43, R27, R79.reuse, 0x2, P4 ;  /* 0x0000004f1b2b7211 */ /* 0x080fe200020f16ff */
[----:B------:R-:W-:Y:S01]  /*1eb0*/  IMAD R27, R84, 0x174, RZ ;  /* 0x00000174541b7824 */ /* 0x000fe200078e02ff */
[-C--:B------:R-:W-:Y:S02]  /*1ec0*/  IADD3 R88, P4, PT, R81, R78.reuse, RZ ;  /* 0x0000004e51587210 */ /* 0x080fe40007f9e0ff */
[-C--:B--2---:R-:W-:Y:S01]  /*1ed0*/  IADD3 R34, P6, PT, R83, R78.reuse, RZ ;  /* 0x0000004e53227210 */ /* 0x084fe20007fde0ff */
[----:B------:R-:W-:Y:S01]  /*1ee0*/  STL.64 [R1+0x20], R42 ;  /* 0x0000202a01007387 */ /* 0x000fe20000100a00 */
[-C--:B------:R-:W-:Y:S02]  /*1ef0*/  LEA.HI.X.SX32 R89, R73, R79.reuse, 0x2, P4 ;  /* 0x0000004f49597211 */ /* 0x080fe400020f16ff */
[----:B------:R-:W-:Y:S01]  /*1f00*/  LEA.HI.X.SX32 R35, R81, R79, 0x2, P6 ;  /* 0x0000004f51237211 */ /* 0x000fe200030f16ff */
[----:B------:R-:W-:Y:S01]  /*1f10*/  STL.64 [R1+0x5c0], R42 ;  /* 0x0005c02a01007387 */ /* 0x000fe20000100a00 */
[----:B------:R-:W-:-:S02]  /*1f20*/  IADD3 R46, P4, PT, R39, R78, RZ ;  /* 0x0000004e272e7210 */ /* 0x000fc40007f9e0ff */
[C---:B------:R-:W-:Y:S01]  /*1f30*/  LEA.HI.X.SX32 R39, R47.reuse, R79, 0x2, P0 ;  /* 0x0000004f2f277211 */ /* 0x040fe200000f16ff */
[----:B------:R-:W-:Y:S04]  /*1f40*/  STL.64 [R1], R34 ;  /* 0x0000002201007387 */ /* 0x000fe80000100a00 */
[----:B------:R1:W-:Y:S04]  /*1f50*/  STL.64 [R1+0x5b0], R34 ;  /* 0x0005b02201007387 */ /* 0x0003e80000100a00 */
[----:B------:R2:W-:Y:S04]  /*1f60*/  STL.64 [R1+0x200], R90 ;  /* 0x0002005a01007387 */ /* 0x0005e80000100a00 */
[----:B------:R-:W-:Y:S01]  /*1f70*/  STL.64 [R1+0x5b8], R38 ;  /* 0x0005b82601007387 */ /* 0x000fe20000100a00 */
[----:B-1----:R-:W-:-:S03]  /*1f80*/  IADD3 R34, P0, PT, R47, R78, RZ ;  /* 0x0000004e2f227210 */ /* 0x002fc60007f1e0ff */
[----:B------:R1:W-:Y:S01]  /*1f90*/  STL.64 [R1+0x1e8], R88 ;  /* 0x0001e85801007387 */ /* 0x0003e20000100a00 */
[CC--:B------:R-:W-:Y:S02]  /*1fa0*/  LEA.HI.X.SX32 R47, R71.reuse, R79.reuse, 0x2, P4 ;  /* 0x0000004f472f7211 */ /* 0x0c0fe400020f16ff */
[-C--:B------:R-:W-:Y:S02]  /*1fb0*/  IADD3 R72, P4, PT, R71, R78.reuse, RZ ;  /* 0x0000004e47487210 */ /* 0x080fe40007f9e0ff */
[-C--:B------:R-:W-:Y:S01]  /*1fc0*/  LEA.HI.X.SX32 R35, R69, R79.reuse, 0x2, P0 ;  /* 0x0000004f45237211 */ /* 0x080fe200000f16ff */
[----:B------:R1:W-:Y:S01]  /*1fd0*/  STL.64 [R1+0x5c8], R46 ;  /* 0x0005c82e01007387 */ /* 0x0003e20000100a00 */
[-C--:B------:R-:W-:Y:S02]  /*1fe0*/  IADD3 R54, P0, PT, R65, R78.reuse, RZ ;  /* 0x0000004e41367210 */ /* 0x080fe40007f1e0ff */
[----:B------:R-:W-:Y:S01]  /*1ff0*/  LEA.HI.X.SX32 R73, R55, R79, 0x2, P4 ;  /* 0x0000004f37497211 */ /* 0x000fe200020f16ff */
[----:B------:R-:W-:Y:S01]  /*2000*/  STL.64 [R1+0x1d0], R34 ;  /* 0x0001d02201007387 */ /* 0x000fe20000100a00 */
[----:B------:R-:W-:-:S02]  /*2010*/  IADD3 R64, P4, PT, R64, R78, RZ ;  /* 0x0000004e40407210 */ /* 0x000fc40007f9e0ff */
[CC--:B------:R-:W-:Y:S01]  /*2020*/  LEA.HI.X.SX32 R55, R32.reuse, R79.reuse, 0x2, P0 ;  /* 0x0000004f20377211 */ /* 0x0c0fe200000f16ff */
[----:B------:R-:W-:Y:S01]  /*2030*/  STL.64 [R1+0x148], R72 ;  /* 0x0001484801007387 */ /* 0x000fe20000100a00 */
[-C--:B------:R-:W-:Y:S01]  /*2040*/  IADD3 R74, P0, PT, R32, R78.reuse, RZ ;  /* 0x0000004e204a7210 */ /* 0x080fe20007f1e0ff */
[C---:B------:R-:W-:Y:S01]  /*2050*/  IMAD R32, R84.reuse, 0x194, RZ ;  /* 0x0000019454207824 */ /* 0x040fe200078e02ff */
[CC--:B------:R-:W-:Y:S01]  /*2060*/  LEA.HI.X.SX32 R65, R67.reuse, R79.reuse, 0x2, P4 ;  /* 0x0000004f43417211 */ /* 0x0c0fe200020f16ff */
[----:B------:R1:W-:Y:S01]  /*2070*/  STL.64 [R1+0x598], R72 ;  /* 0x0005984801007387 */ /* 0x0003e20000100a00 */
[-C--:B------:R-:W-:Y:S02]  /*2080*/  IADD3 R76, P4, PT, R67, R78.reuse, RZ ;  /* 0x0000004e434c7210 */ /* 0x080fe40007f9e0ff */
[-C--:B------:R-:W-:Y:S01]  /*2090*/  LEA.HI.X.SX32 R75, R7, R79.reuse, 0x2, P0 ;  /* 0x0000004f074b7211 */ /* 0x080fe200000f16ff */
[----:B------:R-:W-:Y:S01]  /*20a0*/  IMAD R7, R84, 0x69, RZ ;  /* 0x0000006954077824 */ /* 0x000fe200078e02ff */
[-C--:B------:R-:W-:Y:S01]  /*20b0*/  IADD3 R82, P0, PT, R66, R78.reuse, RZ ;  /* 0x0000004e42527210 */ /* 0x080fe20007f1e0ff */
[----:B------:R-:W-:Y:S01]  /*20c0*/  IMAD R66, R84, 0x1e0, RZ ;  /* 0x000001e054427824 */ /* 0x000fe200078e02ff */
[----:B------:R-:W-:Y:S01]  /*20d0*/  LEA.HI.X.SX32 R77, R61, R79, 0x2, P4 ;  /* 0x0000004f3d4d7211 */ /* 0x000fe200020f16ff */
[----:B------:R-:W-:Y:S01]  /*20e0*/  STL.64 [R1+0x140], R74 ;  /* 0x0001404a01007387 */ /* 0x000fe20000100a00 */
[----:B------:R-:W-:-:S02]  /*20f0*/  IADD3 R86, P4, PT, R63, R78, RZ ;  /* 0x0000004e3f567210 */ /* 0x000fc40007f9e0ff */
[-C--:B------:R-:W-:Y:S01]  /*2100*/  LEA.HI.X.SX32 R83, R24, R79.reuse, 0x2, P0 ;  /* 0x0000004f18537211 */ /* 0x080fe200000f16ff */
[----:B------:R-:W-:Y:S01]  /*2110*/  IMAD R24, R84, 0x1a4, RZ ;  /* 0x000001a454187824 */ /* 0x000fe200078e02ff */
[-C--:B------:R-:W-:Y:S01]  /*2120*/  IADD3 R92, P0, PT, R60, R78.reuse, RZ ;  /* 0x0000004e3c5c7210 */ /* 0x080fe20007f1e0ff */
[----:B------:R-:W-:Y:S01]  /*2130*/  IMAD R60, R84, 0x1c0, RZ ;  /* 0x000001c0543c7824 */ /* 0x000fe200078e02ff */
[-C--:B------:R-:W-:Y:S01]  /*2140*/  LEA.HI.X.SX32 R87, R58, R79.reuse, 0x2, P4 ;  /* 0x0000004f3a577211 */ /* 0x080fe200020f16ff */
[----:B------:R-:W-:Y:S01]  /*2150*/  STL.64 [R1+0x138], R76 ;  /* 0x0001384c01007387 */ /* 0x000fe20000100a00 */
[-C--:B--2---:R-:W-:Y:S01]  /*2160*/  IADD3 R90, P4, PT, R59, R78.reuse, RZ ;  /* 0x0000004e3b5a7210 */ /* 0x084fe20007f9e0ff */
[C---:B------:R-:W-:Y:S01]  /*2170*/  IMAD R58, R84.reuse, 0x1b0, RZ ;  /* 0x000001b0543a7824 */ /* 0x040fe200078e02ff */
[-C--:B------:R-:W-:Y:S01]  /*2180*/  LEA.HI.X.SX32 R93, R13, R79.reuse, 0x2, P0 ;  /* 0x0000004f0d5d7211 */ /* 0x080fe200000f16ff */
[----:B------:R-:W-:Y:S01]  /*2190*/  IMAD R13, R84, 0x6d, RZ ;  /* 0x0000006d540d7824 */ /* 0x000fe200078e02ff */
[----:B------:R-:W-:Y:S01]  /*21a0*/  IADD3 R94, P0, PT, R57, R78, RZ ;  /* 0x0000004e395e7210 */ /* 0x000fe20007f1e0ff */
[----:B------:R-:W-:Y:S01]  /*21b0*/  STL.64 [R1+0x130], R82 ;  /* 0x0001305201007387 */ /* 0x000fe20000100a00 */
[----:B------:R-:W-:-:S02]  /*21c0*/  LEA.HI.X.SX32 R91, R53, R79, 0x2, P4 ;  /* 0x0000004f355b7211 */ /* 0x000fc400020f16ff */
[-C--:B-1----:R-:W-:Y:S01]  /*21d0*/  IADD3 R88, P4, PT, R56, R78.reuse, RZ ;  /* 0x0000004e38587210 */ /* 0x082fe20007f9e0ff */
[----:B------:R-:W-:Y:S01]  /*21e0*/  STL.64 [R1+0x128], R86 ;  /* 0x0001285601007387 */ /* 0x000fe20000100a00 */
[-C--:B------:R-:W-:Y:S01]  /*21f0*/  LEA.HI.X.SX32 R95, R26, R79.reuse, 0x2, P0 ;  /* 0x0000004f1a5f7211 */ /* 0x080fe200000f16ff */
[C---:B------:R-:W-:Y:S01]  /*2200*/  IMAD R26, R84.reuse, 0x1b4, RZ ;  /* 0x000001b4541a7824 */ /* 0x040fe200078e02ff */
[-C--:B------:R-:W-:Y:S01]  /*2210*/  IADD3 R122, P0, PT, R51, R78.reuse, RZ ;  /* 0x0000004e337a7210 */ /* 0x080fe20007f1e0ff */
[----:B------:R-:W-:Y:S01]  /*2220*/  STL.64 [R1+0x120], R92 ;  /* 0x0001205c01007387 */ /* 0x000fe20000100a00 */
[-C--:B------:R-:W-:Y:S01]  /*2230*/  LEA.HI.X.SX32 R89, R45, R79.reuse, 0x2, P4 ;  /* 0x0000004f2d597211 */ /* 0x080fe200020f16ff */
[C---:B------:R-:W-:Y:S01]  /*2240*/  IMAD R56, R84.reuse, 0x1a0, RZ ;  /* 0x000001a054387824 */ /* 0x040fe200078e02ff */
[-C--:B------:R-:W-:Y:S01]  /*2250*/  IADD3 R110, P4, PT, R49, R78.reuse, RZ ;  /* 0x0000004e316e7210 */ /* 0x080fe20007f9e0ff */
[----:B------:R-:W-:Y:S01]  /*2260*/  STL.64 [R1+0x118], R90 ;  /* 0x0001185a01007387 */ /* 0x000fe20000100a00 */
[-C--:B------:R-:W-:Y:S01]  /*2270*/  LEA.HI.X.SX32 R123, R17, R79.reuse, 0x2, P0 ;  /* 0x0000004f117b7211 */ /* 0x080fe200000f16ff */
[----:B------:R-:W-:Y:S01]  /*2280*/  IMAD R17, R84, 0x71, RZ ;  /* 0x0000007154117824 */ /* 0x000fe200078e02ff */
[----:B------:R-:W-:Y:S01]  /*2290*/  IADD3 R106, P0, PT, R41, R78, RZ ;  /* 0x0000004e296a7210 */ /* 0x000fe20007f1e0ff */
[----:B------:R-:W-:Y:S01]  /*22a0*/  STL.64 [R1+0x110], R94 ;  /* 0x0001105e01007387 */ /* 0x000fe20000100a00 */
[----:B------:R-:W-:-:S02]  /*22b0*/  LEA.HI.X.SX32 R111, R33, R79, 0x2, P4 ;  /* 0x0000004f216f7211 */ /* 0x000fc400020f16ff */
[-C--:B------:R-:W-:Y:S01]  /*22c0*/  IADD3 R102, P4, PT, R37, R78.reuse, RZ ;  /* 0x0000004e25667210 */ /* 0x080fe20007f9e0ff */
[----:B------:R-:W-:Y:S01]  /*22d0*/  STL.64 [R1+0xf8], R88 ;  /* 0x0000f85801007387 */ /* 0x000fe20000100a00 */
[-C--:B------:R-:W-:Y:S01]  /*22e0*/  LEA.HI.X.SX32 R107, R16, R79.reuse, 0x2, P0 ;  /* 0x0000004f106b7211 */ /* 0x080fe200000f16ff */
[----:B------:R-:W-:Y:S01]  /*22f0*/  IMAD R16, R84, 0x1c4, RZ ;  /* 0x000001c454107824 */ /* 0x000fe200078e02ff */
[-C--:B------:R-:W-:Y:S01]  /*2300*/  IADD3 R100, P0, PT, R31, R78.reuse, RZ ;  /* 0x0000004e1f647210 */ /* 0x080fe20007f1e0ff */
[----:B------:R-:W-:Y:S01]  /*2310*/  STL.64 [R1+0xe0], R122 ;  /* 0x0000e07a01007387 */ /* 0x000fe20000100a00 */
[-C--:B------:R-:W-:Y:S02]  /*2320*/  LEA.HI.X.SX32 R103, R4, R79.reuse, 0x2, P4 ;  /* 0x0000004f04677211 */ /* 0x080fe400020f16ff */
[-C--:B------:R-:W-:Y:S01]  /*2330*/  IADD3 R4, P4, PT, R29, R78.reuse, RZ ;  /* 0x0000004e1d047210 */ /* 0x080fe20007f9e0ff */
[C---:B------:R-:W-:Y:S01]  /*2340*/  IMAD.SHL.U32 R29, R84.reuse, 0x2, RZ ;  /* 0x00000002541d7824 */ /* 0x040fe200078e00ff */
        /* <DEDUP_REMOVED lines=13> */
[C---:B------:R-:W-:Y:S01]  /*2420*/  IMAD R27, R84.reuse, 0x7d, RZ ;  /* 0x0000007d541b7824 */ /* 0x040fe200078e02ff */
[-C--:B------:R-:W-:Y:S01]  /*2430*/  LEA.HI.X.SX32 R63, R25, R79.reuse, 0x2, P0 ;  /* 0x0000004f193f7211 */ /* 0x080fe200000f16ff */
[----:B------:R-:W-:Y:S01]  /*2440*/  IMAD R25, R84, 0x79, RZ ;  /* 0x0000007954197824 */ /* 0x000fe200078e02ff */
[----:B------:R-:W-:Y:S01]  /*2450*/  IADD3 R70, P0, PT, R70, R78, RZ ;  /* 0x0000004e46467210 */ /* 0x000fe20007f1e0ff */
[----:B------:R-:W-:Y:S01]  /*2460*/  STL.64 [R1+0x80], R100 ;  /* 0x0000806401007387 */ /* 0x000fe20000100a00 */
[----:B------:R-:W-:-:S02]  /*2470*/  LEA.HI.X.SX32 R9, R9, R79, 0x2, P4 ;  /* 0x0000004f09097211 */ /* 0x000fc400020f16ff */
[-C--:B------:R-:W-:Y:S02]  /*2480*/  IADD3 R32, P4, PT, R32, R78.reuse, RZ ;  /* 0x0000004e20207210 */ /* 0x080fe40007f9e0ff */
[-C--:B------:R-:W-:Y:S02]  /*2490*/  LEA.HI.X.SX32 R71, R6, R79.reuse, 0x2, P0 ;  /* 0x0000004f06477211 */ /* 0x080fe400000f16ff */
[-C--:B------:R-:W-:Y:S01]  /*24a0*/  IADD3 R6, P0, PT, R24, R78.reuse, RZ ;  /* 0x0000004e18067210 */ /* 0x080fe20007f1e0ff */
[----:B------:R-:W-:Y:S01]  /*24b0*/  IMAD R24, R84, 0x1e4, RZ ;  /* 0x000001e454187824 */ /* 0x000fe200078e02ff */
[-C--:B------:R-:W-:Y:S02]  /*24c0*/  LEA.HI.X.SX32 R33, R12, R79.reuse, 0x2, P4 ;  /* 0x0000004f0c217211 */ /* 0x080fe400020f16ff */
[----:B------:R-:W-:Y:S01]  /*24d0*/  IADD3 R12, P4, PT, R26, R78, RZ ;  /* 0x0000004e1a0c7210 */ /* 0x000fe20007f9e0ff */
[----:B------:R-:W-:Y:S01]  /*24e0*/  IMAD R26, R84, 0x1f4, RZ ;  /* 0x000001f4541a7824 */ /* 0x000fe200078e02ff */
[----:B------:R-:W-:-:S02]  /*24f0*/  LEA.HI.X.SX32 R7, R7, R79, 0x2, P0 ;  /* 0x0000004f07077211 */ /* 0x000fc400000f16ff */
[-C--:B------:R-:W-:Y:S02]  /*2500*/  IADD3 R16, P0, PT, R16, R78.reuse, RZ ;  /* 0x0000004e10107210 */ /* 0x080fe40007f1e0ff */
[-C--:B------:R-:W-:Y:S02]  /*2510*/  LEA.HI.X.SX32 R13, R13, R79.reuse, 0x2, P4 ;  /* 0x0000004f0d0d7211 */ /* 0x080fe400020f16ff */
[-C--:B------:R-:W-:Y:S02]  /*2520*/  IADD3 R20, P4, PT, R20, R78.reuse, RZ ;  /* 0x0000004e14147210 */ /* 0x080fe40007f9e0ff */
[-C--:B------:R-:W-:Y:S02]  /*2530*/  LEA.HI.X.SX32 R17, R17, R79.reuse, 0x2, P0 ;  /* 0x0000004f11117211 */ /* 0x080fe400000f16ff */
[----:B------:R-:W-:Y:S02]  /*2540*/  IADD3 R24, P0, PT, R24, R78, RZ ;  /* 0x0000004e18187210 */ /* 0x000fe40007f1e0ff */
[----:B------:R-:W-:-:S02]  /*2550*/  LEA.HI.X.SX32 R21, R21, R79, 0x2, P4 ;  /* 0x0000004f15157211 */ /* 0x000fc400020f16ff */
[-C--:B------:R-:W-:Y:S02]  /*2560*/  IADD3 R52, P4, PT, R52, R78.reuse, RZ ;  /* 0x0000004e34347210 */ /* 0x080fe40007f9e0ff */
[-C--:B------:R-:W-:Y:S02]  /*2570*/  LEA.HI.X.SX32 R25, R25, R79.reuse, 0x2, P0 ;  /* 0x0000004f19197211 */ /* 0x080fe400000f16ff */
[CC--:B------:R-:W-:Y:S02]  /*2580*/  LEA R98, P0, R84.reuse, R78.reuse, 0x3 ;  /* 0x0000004e54627211 */ /* 0x0c0fe400078018ff */
[CC--:B------:R-:W-:Y:S02]  /*2590*/  LEA.HI.X.SX32 R53, R19.reuse, R79.reuse, 0x2, P4 ;  /* 0x0000004f13357211 */ /* 0x0c0fe400020f16ff */
[----:B------:R-:W-:Y:S01]  /*25a0*/  IADD3 R38, P4, PT, R19, R78, RZ ;  /* 0x0000004e13267210 */ /* 0x000fe20007f9e0ff */
[----:B------:R-:W-:Y:S01]  /*25b0*/  IMAD R19, R84, 0x6, RZ ;  /* 0x0000000654137824 */ /* 0x000fe200078e02ff */
[----:B------:R-:W-:-:S02]  /*25c0*/  LEA.HI.X.SX32 R99, R29, R79, 0x2, P0 ;  /* 0x0000004f1d637211 */ /* 0x000fc400000f16ff */
[-C--:B------:R-:W-:Y:S02]  /*25d0*/  LEA R46, P0, R84, R78.reuse, 0x4 ;  /* 0x0000004e542e7211 */ /* 0x080fe400078020ff */
[CC--:B------:R-:W-:Y:S01]  /*25e0*/  LEA.HI.X.SX32 R39, R23.reuse, R79.reuse, 0x2, P4 ;  /* 0x0000004f17277211 */ /* 0x0c0fe200020f16ff */
[----:B------:R-:W-:Y:S01]  /*25f0*/  STL.64 [R1+0x220], R98 ;  /* 0x0002206201007387 */ /* 0x000fe20000100a00 */
[-C--:B------:R-:W-:Y:S02]  /*2600*/  IADD3 R96, P4, PT, R23, R78.reuse, RZ ;  /* 0x0000004e17607210 */ /* 0x080fe40007f9e0ff */
[CC--:B------:R-:W-:Y:S01]  /*2610*/  LEA.HI.X.SX32 R47, R22.reuse, R79.reuse, 0x2, P0 ;  /* 0x0000004f162f7211 */ /* 0x0c0fe200000f16ff */
[----:B------:R-:W-:Y:S01]  /*2620*/  STL.64 [R1+0x38], R38 ;  /* 0x0000382601007387 */ /* 0x000fe20000100a00 */
[-C--:B------:R-:W-:Y:S02]  /*2630*/  IADD3 R72, P0, PT, R22, R78.reuse, RZ ;  /* 0x0000004e16487210 */ /* 0x080fe40007f1e0ff */
[----:B------:R-:W-:Y:S01]  /*2640*/  LEA.HI.X.SX32 R97, R19, R79, 0x2, P4 ;  /* 0x0000004f13617211 */ /* 0x000fe200020f16ff */
[----:B------:R-:W-:Y:S01]  /*2650*/  STL.64 [R1+0x60], R46 ;  /* 0x0000602e01007387 */ /* 0x000fe20000100a00 */
[----:B------:R-:W-:-:S02]  /*2660*/  IADD3 R22, P4, PT, R18, R78, RZ ;  /* 0x0000004e12167210 */ /* 0x000fc40007f9e0ff */
[-C--:B------:R-:W-:Y:S01]  /*2670*/  IADD3 R26, P6, PT, R26, R78.reuse, RZ ;  /* 0x0000004e1a1a7210 */ /* 0x080fe20007fde0ff */
[----:B------:R-:W-:Y:S01]  /*2680*/  STL.64 [R1+0x238], R96 ;  /* 0x0002386001007387 */ /* 0x000fe20000100a00 */
[-C--:B------:R-:W-:Y:S02]  /*2690*/  LEA.HI.X.SX32 R23, R15, R79.reuse, 0x2, P4 ;  /* 0x0000004f0f177211 */ /* 0x080fe400020f16ff */
[-C--:B------:R-:W-:Y:S02]  /*26a0*/  IADD3 R34, P4, PT, R14, R78.reuse, RZ ;  /* 0x0000004e0e227210 */ /* 0x080fe40007f9e0ff */
[-C--:B------:R-:W-:Y:S02]  /*26b0*/  LEA.HI.X.SX32 R27, R27, R79.reuse, 0x2, P6 ;  /* 0x0000004f1b1b7211 */ /* 0x080fe400030f16ff */
[----:B------:R-:W-:Y:S02]  /*26c0*/  LEA.HI.X.SX32 R35, R119, R79, 0x2, P4 ;  /* 0x0000004f77237211 */ /* 0x000fe400020f16ff */
[----:B------:R-:W-:-:S02]  /*26d0*/  IADD3 R18, P4, PT, R3, R78, RZ ;  /* 0x0000004e03127210 */ /* 0x000fc40007f9e0ff */
[-C--:B------:R-:W-:Y:S02]  /*26e0*/  LEA.HI.X.SX32 R73, R84, R79.reuse, 0x2, P0 ;  /* 0x0000004f54497211 */ /* 0x080fe400000f16ff */
[-C--:B------:R-:W-:Y:S02]  /*26f0*/  IADD3 R60, P6, PT, R60, R78.reuse, RZ ;  /* 0x0000004e3c3c7210 */ /* 0x080fe40007fde0ff */
[-C--:B------:R-:W-:Y:S01]  /*2700*/  IADD3 R42, P0, PT, R15, R78.reuse, RZ ;  /* 0x0000004e0f2a7210 */ /* 0x080fe20007f1e0ff */
[----:B------:R-:W-:Y:S01]  /*2710*/  STL.64 [R1+0x228], R72 ;  /* 0x0002284801007387 */ /* 0x000fe20000100a00 */
[-C--:B------:R-:W-:Y:S02]  /*2720*/  LEA.HI.X.SX32 R19, R120, R79.reuse, 0x2, P4 ;  /* 0x0000004f78137211 */ /* 0x080fe400020f16ff */
[----:B------:R-:W-:Y:S01]  /*2730*/  IADD3 R30, P4, PT, R30, R78, RZ ;  /* 0x0000004e1e1e7210 */ /* 0x000fe20007f9e0ff */
[----:B------:R-:W-:Y:S01]  /*2740*/  STL.64 [R1+0x8], R22 ;  /* 0x0000081601007387 */ /* 0x000fe20000100a00 */
[----:B------:R-:W-:-:S02]  /*2750*/  LEA.HI.X.SX32 R61, R14, R79, 0x2, P6 ;  /* 0x0000004f0e3d7211 */ /* 0x000fc400030f16ff */
[-C--:B------:R-:W-:Y:S02]  /*2760*/  LEA.HI.X.SX32 R43, R118, R79.reuse, 0x2, P0 ;  /* 0x0000004f762b7211 */ /* 0x080fe400000f16ff */
[-C--:B------:R-:W-:Y:S02]  /*2770*/  IADD3 R14, P0, PT, R11, R78.reuse, RZ ;  /* 0x0000004e0b0e7210 */ /* 0x080fe40007f1e0ff */
[-C--:B------:R-:W-:Y:S01]  /*2780*/  LEA.HI.X.SX32 R31, R121, R79.reuse, 0x2, P4 ;  /* 0x0000004f791f7211 */ /* 0x080fe200020f16ff */
[----:B------:R-:W-:Y:S01]  /*2790*/  STL.64 [R1+0x50], R42 ;  /* 0x0000502a01007387 */ /* 0x000fe20000100a00 */
[-C--:B------:R-:W-:Y:S02]  /*27a0*/  IADD3 R40, P4, PT, R40, R78.reuse, RZ ;  /* 0x0000004e28287210 */ /* 0x080fe40007f9e0ff */
[----:B------:R-:W-:Y:S01]  /*27b0*/  LEA.HI.X.SX32 R15, R105, R79, 0x2, P0 ;  /* 0x0000004f690f7211 */ /* 0x000fe200000f16ff */
[----:B------:R-:W-:Y:S01]  /*27c0*/  STL.64 [R1+0x568], R118 ;  /* 0x0005687601007387 */ /* 0x000fe20000100a00 */
[----:B------:R-:W-:-:S02]  /*27d0*/  IADD3 R28, P0, PT, R28, R78, RZ ;  /* 0x0000004e1c1c7210 */ /* 0x000fc40007f1e0ff */
[-C--:B------:R-:W-:Y:S01]  /*27e0*/  LEA.HI.X.SX32 R41, R124, R79.reuse, 0x2, P4 ;  /* 0x0000004f7c297211 */ /* 0x080fe200020f16ff */
[----:B------:R-:W-:Y:S01]  /*27f0*/  STL.64 [R1+0x30], R34 ;  /* 0x0000302201007387 */ /* 0x000fe20000100a00 */
        /* <DEDUP_REMOVED lines=8> */
[----:B------:R1:W-:Y:S01]  /*2880*/  STL.64 [R1+0x570], R120 ;  /* 0x0005707801007387 */ /* 0x0003e20000100a00 */
[----:B------:R-:W-:Y:S02]  /*2890*/  LEA.HI.X.SX32 R59, R117, R79, 0x2, P4 ;  /* 0x0000004f753b7211 */ /* 0x000fe400020f16ff */
[----:B------:R-:W-:-:S04]  /*28a0*/  IADD3 R80, P4, PT, R80, R78, RZ ;  /* 0x0000004e50507210 */ /* 0x000fc80007f9e0ff */
[----:B------:R-:W-:Y:S01]  /*28b0*/  LEA.HI.X.SX32 R81, R116, R79, 0x2, P4 ;  /* 0x0000004f74517211 */ /* 0x000fe200020f16ff */
[----:B-1----:R-:W2:Y:S01]  /*28c0*/  LDL.64 R120, [R1+0x40] ;  /* 0x0000400001787983 */ /* 0x002ea20000100a00 */
[----:B------:R-:W-:-:S03]  /*28d0*/  IADD3 R48, P0, PT, R48, R78, RZ ;  /* 0x0000004e30307210 */ /* 0x000fc60007f1e0ff */
[----:B------:R-:W-:Y:S01]  /*28e0*/  STL.64 [R1+0x68], R68 ;  /* 0x0000684401007387 */ /* 0x000fe20000100a00 */
[-C--:B------:R-:W-:Y:S02]  /*28f0*/  LEA.HI.X.SX32 R49, R113, R79.reuse, 0x2, P0 ;  /* 0x0000004f71317211 */ /* 0x080fe400000f16ff */
[-C--:B------:R-:W-:Y:S01]  /*2900*/  IADD3 R56, P0, PT, R56, R78.reuse, RZ ;  /* 0x0000004e38387210 */ /* 0x080fe20007f1e0ff */
[----:B------:R1:W-:Y:S04]  /*2910*/  STL.64 [R1+0x578], R124 ;  /* 0x0005787c01007387 */ /* 0x0003e80000100a00 */
[----:B------:R-:W2:Y:S04]  /*2920*/  LDL.64 R118, [R1+0x28] ;  /* 0x0000280001767983 */ /* 0x000ea80000100a00 */
[----:B-1----:R-:W2:Y:S01]  /*2930*/  LDL.64 R124, [R1+0x48] ;  /* 0x00004800017c7983 */ /* 0x002ea20000100a00 */
[-C--:B------:R-:W-:Y:S01]  /*2940*/  LEA.HI.X.SX32 R57, R115, R79.reuse, 0x2, P0 ;  /* 0x0000004f73397211 */ /* 0x080fe200000f16ff */
[----:B------:R-:W-:Y:S01]  /*2950*/  IMAD.SHL.U32 R3, R108, 0x4, RZ ;  /* 0x000000046c037824 */ /* 0x000fe200078e00ff */
[----:B------:R-:W-:Y:S01]  /*2960*/  IADD3 R66, P0, PT, R66, R78, RZ ;  /* 0x0000004e42427210 */ /* 0x000fe20007f1e0ff */
[----:B------:R1:W-:Y:S04]  /*2970*/  STL.64 [R1+0x580], R116 ;  /* 0x0005807401007387 */ /* 0x0003e80000100a00 */
[----:B-1----:R-:W2:Y:S01]  /*2980*/  LDL.64 R116, [R1+0x58] ;  /* 0x0000580001747983 */ /* 0x002ea20000100a00 */
[----:B------:R-:W-:Y:S01]  /*2990*/  LEA.HI.X.SX32 R67, R114, R79, 0x2, P0 ;  /* 0x0000004f72437211 */ /* 0x000fe200000f16ff */
[----:B------:R-:W-:Y:S01]  /*29a0*/  VIADD R0, R3, UR4 ;  /* 0x0000000403007c36 */ /* 0x000fe20008000000 */
[----:B------:R-:W-:Y:S01]  /*29b0*/  ISETP.GE.U32.AND P4, PT, R10, 0x7fffff6c, PT ;  /* 0x7fffff6c0a00780c */ /* 0x000fe20003f86070 */
[----:B------:R-:W-:Y:S01]  /*29c0*/  VIADD R10, R104, 0xffffffe7 ;  /* 0xffffffe7680a7836 */ /* 0x000fe20000000000 */
[----:B------:R-:W-:Y:S01]  /*29d0*/  ISETP.GE.U32.AND P0, PT, R2, 0x7fffff70, PT ;  /* 0x7fffff700200780c */ /* 0x000fe20003f06070 */
[----:B------:R-:W-:Y:S01]  /*29e0*/  VIADD R2, R104, 0xffffffe3 ;  /* 0xffffffe368027836 */ /* 0x000fe20000000000 */
[----:B------:R-:W-:Y:S01]  /*29f0*/  @!PT LDS RZ, [RZ] ;  /* 0x00000000fffff984 */ /* 0x000fe20000000800 */
[----:B------:R-:W-:Y:S01]  /*2a00*/  @!PT LDS RZ, [RZ] ;  /* 0x00000000fffff984 */ /* 0x000fe20000000800 */
[----:B------:R-:W-:Y:S01]  /*2a10*/  @!PT LDS RZ, [RZ] ;  /* 0x00000000fffff984 */ /* 0x000fe20000000800 */
[----:B-----5:R-:W-:Y:S02]  /*2a20*/  LDGSTS.E [R0], desc[UR34][R78.64], !P1 ;  /* 0x000000004e007fae */ /* 0x020fe4000c9a1022 */
[----:B------:R-:W-:-:S02]  /*2a30*/  ISETP.GE.U32.AND P1, PT, R10, 0x7fffff68, PT ;  /* 0x7fffff680a00780c */ /* 0x000fc40003f26070 */
[----:B------:R-:W-:Y:S01]  /*2a40*/  LDGSTS.E [R0+0x2000], desc[UR34][R46.64], !P2 ;  /* 0x020000002e007fae */ /* 0x000fe2000d1a1022 */
[----:B------:R-:W-:-:S03]  /*2a50*/  ISETP.GE.U32.AND P2, PT, R2, 0x7fffff64, PT ;  /* 0x7fffff640200780c */ /* 0x000fc60003f46070 */
[----:B------:R-:W5:Y:S01]  /*2a60*/  LDL.LU.64 R46, [R1+0x5c8] ;  /* 0x0005c800012e7983 */ /* 0x000f620000300a00 */
[----:B------:R-:W-:-:S03]  /*2a70*/  VIADD R10, R104, 0xffffffdf ;  /* 0xffffffdf680a7836 */ /* 0x000fc60000000000 */
[----:B--2---:R-:W-:Y:S04]  /*2a80*/  LDGSTS.E [R0+0x4000], desc[UR34][R116.64], !P3 ;  /* 0x0400000074007fae */ /* 0x004fe8000d9a1022 */
[----:B------:R-:W-:Y:S04]  /*2a90*/  LDGSTS.E [R0+0x6000], desc[UR34][R42.64], !P5 ;  /* 0x060000002a007fae */ /* 0x000fe8000e9a1022 */
[----:B------:R-:W-:Y:S04]  /*2aa0*/  LDGSTS.E [R0+0x8000], desc[UR34][R124.64], !P0 ;  /* 0x080000007c007fae */ /* 0x000fe8000c1a1022 */
[----:B------:R-:W-:Y:S04]  /*2ab0*/  LDGSTS.E [R0+0xa000], desc[UR34][R120.64], !P4 ;  /* 0x0a00000078007fae */ /* 0x000fe8000e1a1022 */
[----:B------:R-:W2:Y:S04]  /*2ac0*/  LDL.LU.64 R42, [R1+0x5c0] ;  /* 0x0005c000012a7983 */ /* 0x000ea80000300a00 */
[----:B------:R-:W-:Y:S04]  /*2ad0*/  LDGSTS.E [R0+0xc000], desc[UR34][R38.64], !P1 ;  /* 0x0c00000026007fae */ /* 0x000fe8000c9a1022 */
[----:B------:R-:W-:Y:S04]  /*2ae0*/  LDGSTS.E [R0+0xe000], desc[UR34][R34.64], !P2 ;  /* 0x0e00000022007fae */ /* 0x000fe8000d1a1022 */
[----:B------:R-:W3:Y:S04]  /*2af0*/  LDL.LU.64 R38, [R1+0x5b8] ;  /* 0x0005b80001267983 */ /* 0x000ee80000300a00 */
[----:B------:R-:W3:Y:S01]  /*2b00*/  LDL.LU.64 R34, [R1+0x5b0] ;  /* 0x0005b00001227983 */ /* 0x000ee20000300a00 */
[----:B------:R-:W-:Y:S01]  /*2b10*/  VIADD R2, R104, 0xffffffdb ;  /* 0xffffffdb68027836 */ /* 0x000fe20000000000 */
[----:B------:R-:W-:Y:S01]  /*2b20*/  ISETP.GE.U32.AND P3, PT, R10, 0x7fffff60, PT ;  /* 0x7fffff600a00780c */ /* 0x000fe20003f66070 */
[----:B------:R-:W-:-:S03]  /*2b30*/  VIADD R10, R104, 0xffffffd7 ;  /* 0xffffffd7680a7836 */ /* 0x000fc60000000000 */
[----:B------:R-:W-:Y:S01]  /*2b40*/  ISETP.GE.U32.AND P5, PT, R2, 0x7fffff5c, PT ;  /* 0x7fffff5c0200780c */ /* 0x000fe20003fa6070 */
[----:B------:R-:W-:Y:S01]  /*2b50*/  VIADD R2, R104, 0xffffffd3 ;  /* 0xffffffd368027836 */ /* 0x000fe20000000000 */
[----:B------:R-:W-:Y:S01]  /*2b60*/  ISETP.GE.U32.AND P0, PT, R10, 0x7fffff58, PT ;  /* 0x7fffff580a00780c */ /* 0x000fe20003f06070 */
[----:B------:R-:W-:-:S03]  /*2b70*/  VIADD R10, R104, 0xffffffcf ;  /* 0xffffffcf680a7836 */ /* 0x000fc60000000000 */
[----:B------:R-:W-:Y:S01]  /*2b80*/  ISETP.GE.U32.AND P4, PT, R2, 0x7fffff54, PT ;  /* 0x7fffff540200780c */ /* 0x000fe20003f86070 */
[----:B------:R-:W-:Y:S01]  /*2b90*/  VIADD R2, R104, 0xffffffcb ;  /* 0xffffffcb68027836 */ /* 0x000fe20000000000 */
[----:B------:R-:W-:Y:S01]  /*2ba0*/  ISETP.GE.U32.AND P1, PT, R10, 0x7fffff50, PT ;  /* 0x7fffff500a00780c */ /* 0x000fe20003f26070 */
[----:B------:R-:W-:Y:S03]  /*2bb0*/  LDGSTS.E [R0+0x10000], desc[UR34][R118.64], !P3 ;  /* 0x1000000076007fae */ /* 0x000fe6000d9a1022 */
[----:B------:R-:W-:Y:S01]  /*2bc0*/  ISETP.GE.U32.AND P2, PT, R2, 0x7fffff4c, PT ;  /* 0x7fffff4c0200780c */ /* 0x000fe20003f46070 */
[----:B--2---:R-:W-:Y:S04]  /*2bd0*/  LDGSTS.E [R0+0x12000], desc[UR34][R42.64], !P5 ;  /* 0x120000002a007fae */ /* 0x004fe8000e9a1022 */
[----:B------:R-:W-:Y:S04]  /*2be0*/  LDGSTS.E [R0+0x14000], desc[UR34][R14.64], !P0 ;  /* 0x140000000e007fae */ /* 0x000fe8000c1a1022 */
[----:B------:R-:W-:Y:S04]  /*2bf0*/  LDGSTS.E [R0+0x16000], desc[UR34][R18.64], !P4 ;  /* 0x1600000012007fae */ /* 0x000fe8000e1a1022 */
[----:B------:R-:W-:Y:S04]  /*2c00*/  LDGSTS.E [R0+0x18000], desc[UR34][R22.64], !P1 ;  /* 0x1800000016007fae */ /* 0x000fe8000c9a1022 */
[----:B------:R-:W2:Y:S04]  /*2c10*/  LDL.LU.64 R42, [R1+0x5a8] ;  /* 0x0005a800012a7983 */ /* 0x000ea80000300a00 */
[----:B---3--:R-:W-:Y:S04]  /*2c20*/  LDGSTS.E [R0+0x1a000], desc[UR34][R34.64], !P2 ;  /* 0x1a00000022007fae */ /* 0x008fe8000d1a1022 */
[----:B------:R-:W3:Y:S01]  /*2c30*/  LDL.LU.64 R34, [R1+0x5a0] ;  /* 0x0005a00001227983 */ /* 0x000ee20000300a00 */
[----:B------:R-:W-:-:S02]  /*2c40*/  VIADD R2, R104, 0xffffffc3 ;  /* 0xffffffc368027836 */ /* 0x000fc40000000000 */
        /* <DEDUP_REMOVED lines=12> */
[----:B------:R-:W-:Y:S01]  /*2d10*/  VIADD R10, R104, 0xffffffaf ;  /* 0xffffffaf680a7836 */ /* 0x000fe20000000000 */
[----:B------:R1:W-:Y:S04]  /*2d20*/  LDGSTS.E [R0+0x1c000], desc[UR34][R28.64], !P3 ;  /* 0x1c0000001c007fae */ /* 0x0003e8000d9a1022 */
[----:B------:R-:W-:Y:S01]  /*2d30*/  LDGSTS.E [R0+0x1e000], desc[UR34][R30.64], !P5 ;  /* 0x1e0000001e007fae */ /* 0x000fe2000e9a1022 */
[----:B------:R-:W-:Y:S01]  /*2d40*/  ISETP.GE.U32.AND P5, PT, R2, 0x7fffff2c, PT ;  /* 0x7fffff2c0200780c */ /* 0x000fe20003fa6070 */
[----:B------:R-:W-:Y:S01]  /*2d50*/  VIADD R2, R104, 0xffffffa3 ;  /* 0xffffffa368027836 */ /* 0x000fe20000000000 */
[----:B------:R-:W-:Y:S01]  /*2d60*/  ISETP.GE.U32.AND P3, PT, R10, 0x7fffff30, PT ;  /* 0x7fffff300a00780c */ /* 0x000fe20003f66070 */
[----:B------:R-:W-:Y:S01]  /*2d70*/  VIADD R10, R104, 0xffffffa7 ;  /* 0xffffffa7680a7836 */ /* 0x000fe20000000000 */
[----:B------:R1:W-:Y:S04]  /*2d80*/  STL.64 [R1+0x510], R28 ;  /* 0x0005101c01007387 */ /* 0x0003e80000100a00 */
[----:B------:R-:W-:Y:S04]  /*2d90*/  STL.64 [R1+0x518], R30 ;  /* 0x0005181e01007387 */ /* 0x000fe80000100a00 */
[----:B---3--:R-:W-:Y:S04]  /*2da0*/  LDGSTS.E [R0+0x20000], desc[UR34][R34.64], !P0 ;  /* 0x2000000022007fae */ /* 0x008fe8000c1a1022 */
[----:B------:R-:W-:Y:S01]  /*2db0*/  LDGSTS.E [R0+0x22000], desc[UR34][R38.64], !P4 ;  /* 0x2200000026007fae */ /* 0x000fe2000e1a1022 */
[----:B------:R-:W-:Y:S01]  /*2dc0*/  ISETP.GE.U32.AND P4, PT, R2, 0x7fffff24, PT ;  /* 0x7fffff240200780c */ /* 0x000fe20003f86070 */
[----:B------:R-:W-:Y:S01]  /*2dd0*/  VIADD R2, R104, 0xffffff9b ;  /* 0xffffff9b68027836 */ /* 0x000fe20000000000 */
[----:B------:R-:W-:Y:S01]  /*2de0*/  ISETP.GE.U32.AND P0, PT, R10, 0x7fffff28, PT ;  /* 0x7fffff280a00780c */ /* 0x000fe20003f06070 */
[----:B------:R-:W-:Y:S01]  /*2df0*/  VIADD R10, R104, 0xffffff9f ;  /* 0xffffff9f680a7836 */ /* 0x000fe20000000000 */
[----:B------:R-:W-:Y:S04]  /*2e00*/  LDGSTS.E [R0+0x24000], desc[UR34][R68.64], !P1 ;  /* 0x2400000044007fae */ /* 0x000fe8000c9a1022 */
[----:B------:R-:W-:Y:S01]  /*2e10*/  LDGSTS.E [R0+0x26000], desc[UR34][R40.64], !P2 ;  /* 0x2600000028007fae */ /* 0x000fe2000d1a1022 */
[----:B------:R-:W-:Y:S01]  /*2e20*/  ISETP.GE.U32.AND P2, PT, R2, 0x7fffff1c, PT ;  /* 0x7fffff1c0200780c */ /* 0x000fe20003f46070 */
[----:B------:R-:W-:Y:S01]  /*2e30*/  VIADD R2, R104, 0xffffff93 ;  /* 0xffffff9368027836 */ /* 0x000fe20000000000 */
[----:B------:R-:W-:Y:S01]  /*2e40*/  ISETP.GE.U32.AND P1, PT, R10, 0x7fffff20, PT ;  /* 0x7fffff200a00780c */ /* 0x000fe20003f26070 */
[----:B------:R-:W-:Y:S01]  /*2e50*/  VIADD R10, R104, 0xffffff97 ;  /* 0xffffff97680a7836 */ /* 0x000fe20000000000 */
[----:B--2---:R-:W-:Y:S04]  /*2e60*/  LDGSTS.E [R0+0x28000], desc[UR34][R42.64], !P3 ;  /* 0x280000002a007fae */ /* 0x004fe8000d9a1022 */
[----:B-----5:R-:W-:Y:S01]  /*2e70*/  LDGSTS.E [R0+0x2a000], desc[UR34][R46.64], !P5 ;  /* 0x2a0000002e007fae */ /* 0x020fe2000e9a1022 */
        /* <DEDUP_REMOVED lines=9> */
[----:B------:R-:W-:Y:S01]  /*2f10*/  LDGSTS.E [R0+0x30000], desc[UR34][R52.64], !P1 ;  /* 0x3000000034007fae */ /* 0x000fe2000c9a1022 */
[----:B------:R-:W-:-:S03]  /*2f20*/  VIADD R10, R104, 0xffffff87 ;  /* 0xffffff87680a7836 */ /* 0x000fc60000000000 */
        /* <DEDUP_REMOVED lines=10> */
[----:B------:R-:W-:Y:S04]  /*2fd0*/  STL.64 [R1+0x520], R34 ;  /* 0x0005202201007387 */ /* 0x000fe80000100a00 */
[----:B------:R-:W-:Y:S04]  /*2fe0*/  LDGSTS.E [R0+0x38000], desc[UR34][R60.64], !P0 ;  /* 0x380000003c007fae */ /* 0x000fe8000c1a1022 */
[----:B------:R-:W-:Y:S04]  /*2ff0*/  STL.64 [R1+0x528], R38 ;  /* 0x0005282601007387 */ /* 0x000fe80000100a00 */
[----:B------:R-:W-:Y:S01]  /*3000*/  LDGSTS.E [R0+0x3a000], desc[UR34][R64.64], !P4 ;  /* 0x3a00000040007fae */ /* 0x000fe2000e1a1022 */
[----:B------:R-:W-:-:S02]  /*3010*/  ISETP.GE.U32.AND P4, PT, R2, 0x7fffff73, PT ;  /* 0x7fffff730200780c */ /* 0x000fc40003f86070 */
[----:B------:R-:W-:Y:S01]  /*3020*/  LOP3.LUT R2, R3, 0x20, RZ, 0x3c, !PT ;  /* 0x0000002003027812 */ /* 0x000fe200078e3cff */
[----:B------:R-:W2:Y:S04]  /*3030*/  LDL.64 R14, [R1+0x210] ;  /* 0x00021000010e7983 */ /* 0x000ea80000100a00 */
[----:B------:R-:W3:Y:S01]  /*3040*/  LDL.64 R18, [R1+0x200] ;  /* 0x0002000001127983 */ /* 0x000ee20000100a00 */
[----:B------:R-:W-:-:S03]  /*3050*/  VIADD R2, R2, UR4 ;  /* 0x0000000402027c36 */ /* 0x000fc60008000000 */
[----:B------:R-:W5:Y:S04]  /*3060*/  LDL.64 R22, [R1+0x1e8] ;  /* 0x0001e80001167983 */ /* 0x000f680000100a00 */
[----:B------:R-:W4:Y:S04]  /*3070*/  LDL.64 R68, [R1+0x1d0] ;  /* 0x0001d00001447983 */ /* 0x000f280000100a00 */
[----:B------:R-:W-:Y:S04]  /*3080*/  STL.64 [R1+0x530], R40 ;  /* 0x0005302801007387 */ /* 0x000fe80000100a00 */
[----:B------:R-:W-:Y:S04]  /*3090*/  STL.64 [R1+0x538], R42 ;  /* 0x0005382a01007387 */ /* 0x000fe80000100a00 */
[----:B------:R-:W-:Y:S04]  /*30a0*/  STL.64 [R1+0x540], R46 ;  /* 0x0005402e01007387 */ /* 0x000fe80000100a00 */
[----:B------:R-:W-:Y:S04]  /*30b0*/  STL.64 [R1+0x548], R48 ;  /* 0x0005483001007387 */ /* 0x000fe80000100a00 */
[----:B------:R-:W-:Y:S04]  /*30c0*/  STL.64 [R1+0x550], R50 ;  /* 0x0005503201007387 */ /* 0x000fe80000100a00 */
[----:B------:R-:W-:Y:S04]  /*30d0*/  STL [R1+0x558], R53 ;  /* 0x0005583501007387 */ /* 0x000fe80000100800 */
[----:B------:R-:W-:Y:S04]  /*30e0*/  LDGSTS.E [R0+0x3c000], desc[UR34][R66.64], !P1 ;  /* 0x3c00000042007fae */ /* 0x000fe8000c9a1022 */
[----:B------:R-:W-:Y:S04]  /*30f0*/  STL [R1+0x588], R52 ;  /* 0x0005883401007387 */ /* 0x000fe80000100800 */
[----:B------:R-:W-:Y:S04]  /*3100*/  LDGSTS.E [R0+0x3e000], desc[UR34][R80.64], !P2 ;  /* 0x3e00000050007fae */ /* 0x000fe8000d1a1022 */
[----:B------:R-:W-:Y:S04]  /*3110*/  STL.64 [R1+0x590], R54 ;  /* 0x0005903601007387 */ /* 0x000fe80000100a00 */
[----:B------:R-:W-:Y:S04]  /*3120*/  LDGSTS.E [R2+0x800], desc[UR34][R72.64], !P3 ;  /* 0x0080000048027fae */ /* 0x000fe8000d9a1022 */
[----:B------:R-:W4:Y:S01]  /*3130*/  LDL.LU.64 R72, [R1+0x598] ;  /* 0x0005980001487983 */ /* 0x000f220000300a00 */
[----:B------:R-:W-:-:S05]  /*3140*/  VIADD R10, R104, 0xfffffff6 ;  /* 0xfffffff6680a7836 */ /* 0x000fca0000000000 */
[----:B------:R-:W-:Y:S01]  /*3150*/  ISETP.GE.U32.AND P0, PT, R10, 0x7fffff77, PT ;  /* 0x7fffff770a00780c */ /* 0x000fe20003f06070 */
[----:B------:R-:W-:-:S05]  /*3160*/  VIADD R10, R104, 0xffffffee ;  /* 0xffffffee680a7836 */ /* 0x000fca0000000000 */
[----:B------:R-:W-:Y:S01]  /*3170*/  ISETP.GE.U32.AND P1, PT, R10, 0x7fffff6f, PT ;  /* 0x7fffff6f0a00780c */ /* 0x000fe20003f26070 */
[----:B------:R-:W-:-:S05]  /*3180*/  VIADD R10, R104, 0xffffffea ;  /* 0xffffffea680a7836 */ /* 0x000fca0000000000 */
[----:B------:R-:W-:Y:S01]  /*3190*/  ISETP.GE.U32.AND P2, PT, R10, 0x7fffff6b, PT ;  /* 0x7fffff6b0a00780c */ /* 0x000fe20003f46070 */
[C---:B------:R-:W-:Y:S02]  /*31a0*/  VIADD R10, R104.reuse, 0xffffffe2 ;  /* 0xffffffe2680a7836 */ /* 0x040fe40000000000 */
[----:B------:R-:W-:-:S05]  /*31b0*/  VIADD R11, R104, 0xffffffe6 ;  /* 0xffffffe6680b7836 */ /* 0x000fca0000000000 */
[----:B------:R-:W-:Y:S01]  /*31c0*/  ISETP.GE.U32.AND P3, PT, R11, 0x7fffff67, PT ;  /* 0x7fffff670b00780c */ /* 0x000fe20003f66070 */
[----:B------:R-:W-:Y:S01]  /*31d0*/  VIADD R11, R104, 0xffffffde ;  /* 0xffffffde680b7836 */ /* 0x000fe20000000000 */
[----:B-1----:R-:W1:Y:S01]  /*31e0*/  S2R R29, SR_TID.X ;  /* 0x00000000001d7919 */ /* 0x002e620000002100 */
[----:B------:R-:W-:Y:S01]  /*31f0*/  IMAD R108, R84, 0x62, RZ ;  /* 0x00000062546c7824 */ /* 0x000fe200078e02ff */
[----:B--2---:R2:W-:Y:S01]  /*3200*/  LDGSTS.E [R2+0x2800], desc[UR34][R14.64], !P5 ;  /* 0x028000000e027fae */ /* 0x0045e2000e9a1022 */
[----:B------:R-:W-:Y:S01]  /*3210*/  ISETP.GE.U32.AND P5, PT, R10, 0x7fffff63, PT ;  /* 0x7fffff630a00780c */ /* 0x000fe20003fa6070 */
[----:B------:R-:W-:Y:S02]  /*3220*/  VIADD R10, R104, 0xffffffda ;  /* 0xffffffda680a7836 */ /* 0x000fe40000000000 */
[----:B---3--:R-:W-:Y:S04]  /*3230*/  LDGSTS.E [R2+0x4800], desc[UR34][R18.64], !P0 ;  /* 0x0480000012027fae */ /* 0x008fe8000c1a1022 */
[----:B-----5:R-:W-:Y:S01]  /*3240*/  LDGSTS.E [R2+0x6800], desc[UR34][R22.64], !P4 ;  /* 0x0680000016027fae */ /* 0x020fe2000e1a1022 */
[----:B------:R-:W-:Y:S01]  /*3250*/  ISETP.GE.U32.AND P4, PT, R10, 0x7fffff5b, PT ;  /* 0x7fffff5b0a00780c */ /* 0x000fe20003f86070 */
[C---:B------:R-:W-:Y:S01]  /*3260*/  VIADD R10, R104.reuse, 0xffffffd2 ;  /* 0xffffffd2680a7836 */ /* 0x040fe20000000000 */
[----:B------:R-:W-:Y:S01]  /*3270*/  ISETP.GE.U32.AND P0, PT, R11, 0x7fffff5f, PT ;  /* 0x7fffff5f0b00780c */ /* 0x000fe20003f06070 */
[C---:B------:R-:W-:Y:S01]  /*3280*/  VIADD R11, R104.reuse, 0xffffffd6 ;  /* 0xffffffd6680b7836 */ /* 0x040fe20000000000 */
[----:B----4-:R-:W-:Y:S04]  /*3290*/  LDGSTS.E [R2+0x8800], desc[UR34][R68.64], !P1 ;  /* 0x0880000044027fae */ /* 0x010fe8000c9a1022 */
[----:B------:R-:W-:Y:S01]  /*32a0*/  ISETP.GE.U32.AND P1, PT, R11, 0x7fffff57, PT ;  /* 0x7fffff570b00780c */ /* 0x000fe20003f26070 */
[----:B------:R-:W-:Y:S01]  /*32b0*/  VIADD R11, R104, 0xffffffce ;  /* 0xffffffce680b7836 */ /* 0x000fe20000000000 */
[----:B------:R-:W-:Y:S01]  /*32c0*/  LDGSTS.E [R2+0xa800], desc[UR34][R72.64], !P2 ;  /* 0x0a80000048027fae */ /* 0x000fe2000d1a1022 */
[----:B------:R-:W-:Y:S01]  /*32d0*/  ISETP.GE.U32.AND P2, PT, R10, 0x7fffff53, PT ;  /* 0x7fffff530a00780c */ /* 0x000fe20003f46070 */
[----:B------:R-:W-:-:S02]  /*32e0*/  VIADD R10, R104, 0xffffffca ;  /* 0xffffffca680a7836 */ /* 0x000fc40000000000 */
[----:B------:R-:W-:Y:S04]  /*32f0*/  LDGSTS.E [R2+0xc800], desc[UR34][R74.64], !P3 ;  /* 0x0c8000004a027fae */ /* 0x000fe8000d9a1022 */
[----:B------:R-:W-:Y:S01]  /*3300*/  LDGSTS.E [R2+0xe800], desc[UR34][R76.64], !P5 ;  /* 0x0e8000004c027fae */ /* 0x000fe2000e9a1022 */
[----:B------:R-:W-:Y:S01]  /*3310*/  ISETP.GE.U32.AND P5, PT, R10, 0x7fffff4b, PT ;  /* 0x7fffff4b0a00780c */ /* 0x000fe20003fa6070 */
[C---:B------:R-:W-:Y:S01]  /*3320*/  VIADD R10, R104.reuse, 0xffffffc2 ;  /* 0xffffffc2680a7836 */ /* 0x040fe20000000000 */
[----:B------:R-:W-:Y:S01]  /*3330*/  ISETP.GE.U32.AND P3, PT, R11, 0x7fffff4f, PT ;  /* 0x7fffff4f0b00780c */ /* 0x000fe20003f66070 */
[----:B------:R-:W-:Y:S01]  /*3340*/  VIADD R11, R104, 0xffffffc6 ;  /* 0xffffffc6680b7836 */ /* 0x000fe20000000000 */
        /* <DEDUP_REMOVED lines=41> */
[----:B------:R-:W-:Y:S01]  /*35e0*/  LDGSTS.E [R2+0x2c800], desc[UR34][R62.64], !P1 ;  /* 0x2c8000003e027fae */ /* 0x000fe2000c9a1022 */
[----:B------:R-:W-:-:S03]  /*35f0*/  VIADD R11, R104, 0xffffff8e ;  /* 0xffffff8e680b7836 */ /* 0x000fc60000000000 */
        /* <DEDUP_REMOVED lines=8> */
[C---:B------:R-:W-:Y:S02]  /*3680*/  VIADD R10, R104.reuse, 0xfffffff9 ;  /* 0xfffffff9680a7836 */ /* 0x040fe40000000000 */
[----:B------:R-:W-:Y:S01]  /*3690*/  LDGSTS.E [R2+0x34800], desc[UR34][R6.64], !P0 ;  /* 0x3480000006027fae */ /* 0x000fe2000c1a1022 */
[----:B------:R-:W-:Y:S01]  /*36a0*/  ISETP.GE.U32.AND P3, PT, R11, 0x7fffff07, PT ;  /* 0x7fffff070b00780c */ /* 0x000fe20003f66070 */
[----:B------:R-:W-:Y:S02]  /*36b0*/  VIADD R11, R104, 0xfffffffd ;  /* 0xfffffffd680b7836 */ /* 0x000fe40000000000 */
[----:B------:R-:W-:Y:S01]  /*36c0*/  LDGSTS.E [R2+0x36800], desc[UR34][R12.64], !P4 ;  /* 0x368000000c027fae */ /* 0x000fe2000e1a1022 */
[----:B------:R-:W-:Y:S01]  /*36d0*/  ISETP.GE.U32.AND P4, PT, R10, 0x7fffff7a, PT ;  /* 0x7fffff7a0a00780c */ /* 0x000fe20003f86070 */
[----:B------:R-:W-:Y:S01]  /*36e0*/  VIADD R10, R104, 0xfffffff5 ;  /* 0xfffffff5680a7836 */ /* 0x000fe20000000000 */
[----:B------:R-:W-:Y:S01]  /*36f0*/  ISETP.GE.U32.AND P0, PT, R11, 0x7fffff7e, PT ;  /* 0x7fffff7e0b00780c */ /* 0x000fe20003f06070 */
[----:B------:R-:W-:Y:S01]  /*3700*/  LDGSTS.E [R2+0x38800], desc[UR34][R16.64], !P1 ;  /* 0x3880000010027fae */ /* 0x000fe2000c9a1022 */
[----:B-1----:R-:W-:-:S02]  /*3710*/  LOP3.LUT R11, R29, 0x180, RZ, 0xc0, !PT ;  /* 0x000001801d0b7812 */ /* 0x002fc400078ec0ff */
[----:B------:R-:W-:Y:S01]  /*3720*/  ISETP.GE.U32.AND P1, PT, R10, 0x7fffff76, PT ;  /* 0x7fffff760a00780c */ /* 0x000fe20003f26070 */
[----:B------:R-:W-:Y:S01]  /*3730*/  VIADD R10, R104, 0xfffffff1 ;  /* 0xfffffff1680a7836 */ /* 0x000fe20000000000 */
[----:B------:R-:W-:Y:S01]  /*3740*/  SHF.R.U32.HI R11, RZ, 0x3, R11 ;  /* 0x00000003ff0b7819 */ /* 0x000fe2000001160b */
[----:B------:R-:W-:Y:S01]  /*3750*/  LDGSTS.E [R2+0x3a800], desc[UR34][R20.64], !P2 ;  /* 0x3a80000014027fae */ /* 0x000fe2000d1a1022 */
[C---:B--2---:R-:W-:Y:S02]  /*3760*/  LOP3.LUT R14, R3.reuse, 0x40, RZ, 0x3c, !PT ;  /* 0x00000040030e7812 */ /* 0x044fe400078e3cff */
[----:B------:R-:W-:Y:S01]  /*3770*/  ISETP.GE.U32.AND P2, PT, R10, 0x7fffff72, PT ;  /* 0x7fffff720a00780c */ /* 0x000fe20003f46070 */
[----:B------:R-:W-:Y:S01]  /*3780*/  VIADD R10, R104, 0xffffffed ;  /* 0xffffffed680a7836 */ /* 0x000fe20000000000 */
[----:B------:R-:W-:Y:S01]  /*3790*/  LOP3.LUT R11, R3, R11, RZ, 0x3c, !PT ;  /* 0x0000000b030b7212 */ /* 0x000fe200078e3cff */
[----:B------:R-:W-:Y:S01]  /*37a0*/  LDGSTS.E [R2+0x3c800], desc[UR34][R24.64], !P3 ;  /* 0x3c80000018027fae */ /* 0x000fe2000d9a1022 */
[----:B------:R-:W-:-:S02]  /*37b0*/  VIADD R3, R14, UR4 ;  /* 0x000000040e037c36 */ /* 0x000fc40008000000 */
[----:B------:R-:W-:Y:S01]  /*37c0*/  ISETP.GE.U32.AND P3, PT, R10, 0x7fffff6e, PT ;  /* 0x7fffff6e0a00780c */ /* 0x000fe20003f66070 */
[----:B------:R-:W-:Y:S01]  /*37d0*/  VIADD R10, R14, UR4 ;  /* 0x000000040e0a7c36 */ /* 0x000fe20008000000 */
[----:B------:R1:W-:Y:S04]  /*37e0*/  STL [R1+0x46c], R11 ;  /* 0x00046c0b01007387 */ /* 0x0003e80000100800 */
[----:B------:R-:W-:Y:S04]  /*37f0*/  LDGSTS.E [R2+0x3e800], desc[UR34][R26.64], !P5 ;  /* 0x3e8000001a027fae */ /* 0x000fe8000e9a1022 */
[----:B------:R-:W-:Y:S01]  /*3800*/  LDGSTS.E [R3+0x1000], desc[UR34][R98.64], !P0 ;  /* 0x0100000062037fae */ /* 0x000fe2000c1a1022 */
[----:B-1----:R-:W-:-:S03]  /*3810*/  VIADD R11, R104, 0xffffffe9 ;  /* 0xffffffe9680b7836 */ /* 0x002fc60000000000 */
[----:B------:R1:W-:Y:S01]  /*3820*/  LDGSTS.E [R10+0x3000], desc[UR34][R96.64], !P4 ;  /* 0x03000000600a7fae */ /* 0x0003e2000e1a1022 */
[-C--:B------:R-:W-:Y:S02]  /*3830*/  IADD3 R54, P0, PT, R105, R78.reuse, RZ ;  /* 0x0000004e69367210 */ /* 0x080fe40007f1e0ff */
[----:B------:R-:W-:Y:S01]  /*3840*/  ISETP.GE.U32.AND P5, PT, R11, 0x7fffff6a, PT ;  /* 0x7fffff6a0b00780c */ /* 0x000fe20003fa6070 */
[C---:B------:R-:W-:Y:S01]  /*3850*/  IMAD R11, R84.reuse, 0xe, RZ ;  /* 0x0000000e540b7824 */ /* 0x040fe200078e02ff */
[----:B------:R-:W-:Y:S01]  /*3860*/  IADD3 R52, P4, PT, R109, R78, RZ ;  /* 0x0000004e6d347210 */ /* 0x000fe20007f9e0ff */
[C---:B------:R-:W-:Y:S02]  /*3870*/  IMAD R14, R84.reuse, 0x12, RZ ;  /* 0x00000012540e7824 */ /* 0x040fe400078e02ff */
[C---:B-1----:R-:W-:Y:S01]  /*3880*/  IMAD R10, R84.reuse, 0xa, RZ ;  /* 0x0000000a540a7824 */ /* 0x042fe200078e02ff */
[----:B------:R-:W-:Y:S01]  /*3890*/  LEA.HI.X.SX32 R53, R11, R79, 0x2, P4 ;  /* 0x0000004f0b357211 */ /* 0x000fe200020f16ff */
[----:B------:R-:W-:-:S03]  /*38a0*/  IMAD R15, R84, 0x16, RZ ;  /* 0x00000016540f7824 */ /* 0x000fc600078e02ff */
[-C--:B------:R-:W-:Y:S02]  /*38b0*/  LEA.HI.X.SX32 R55, R10, R79.reuse, 0x2, P0 ;  /* 0x0000004f0a377211 */ /* 0x080fe400000f16ff */
[-C--:B------:R-:W-:Y:S02]  /*38c0*/  IADD3 R116, P0, PT, R112, R78.reuse, RZ ;  /* 0x0000004e70747210 */ /* 0x080fe40007f1e0ff */
[-C--:B------:R-:W-:Y:S01]  /*38d0*/  IADD3 R124, P4, PT, R113, R78.reuse, RZ ;  /* 0x0000004e717c7210 */ /* 0x080fe20007f9e0ff */
[----:B------:R-:W-:Y:S01]  /*38e0*/  IMAD R19, R84, 0x1a, RZ ;  /* 0x0000001a54137824 */ /* 0x000fe200078e02ff */
[-C--:B------:R-:W-:Y:S01]  /*38f0*/  LEA.HI.X.SX32 R117, R14, R79.reuse, 0x2, P0 ;  /* 0x0000004f0e757211 */ /* 0x080fe200000f16ff */
[C---:B------:R-:W-:Y:S01]  /*3900*/  IMAD R18, R84.reuse, 0x88, RZ ;  /* 0x0000008854127824 */ /* 0x040fe200078e02ff */
[-C--:B------:R-:W-:Y:S01]  /*3910*/  IADD3 R120, P0, PT, R115, R78.reuse, RZ ;  /* 0x0000004e73787210 */ /* 0x080fe20007f1e0ff */
[C---:B------:R-:W-:Y:S01]  /*3920*/  IMAD R23, R84.reuse, 0x1e, RZ ;  /* 0x0000001e54177824 */ /* 0x040fe200078e02ff */
[-C--:B------:R-:W-:Y:S01]  /*3930*/  LEA.HI.X.SX32 R125, R15, R79.reuse, 0x2, P4 ;  /* 0x0000004f0f7d7211 */ /* 0x080fe200020f16ff */
[----:B------:R-:W-:Y:S01]  /*3940*/  IMAD R22, R84, 0x98, RZ ;  /* 0x0000009854167824 */ /* 0x000fe200078e02ff */
        /* <DEDUP_REMOVED lines=73> */
[----:B------:R-:W-:Y:S01]  /*3de0*/  VIADD R111, R104, 0xffffffe5 ;  /* 0xffffffe5686f7836 */ /* 0x000fe20000000000 */
[-C--:B------:R-:W-:Y:S01]  /*3df0*/  LEA.HI.X.SX32 R89, R108, R79.reuse, 0x2, P0 ;  /* 0x0000004f6c597211 */ /* 0x080fe200000f16ff */
[C---:B------:R-:W-:Y:S01]  /*3e00*/  IMAD R19, R84.reuse, 0x6e, RZ ;  /* 0x0000006e54137824 */ /* 0x040fe200078e02ff */
[-C--:B------:R-:W-:Y:S01]  /*3e10*/  IADD3 R74, P0, PT, R11, R78.reuse, RZ ;  /* 0x0000004e0b4a7210 */ /* 0x080fe20007f1e0ff */
[----:B------:R-:W-:Y:S01]  /*3e20*/  IMAD R72, R84, 0x1c8, RZ ;  /* 0x000001c854487824 */ /* 0x000fe200078e02ff */
        /* <DEDUP_REMOVED lines=11> */
[----:B------:R1:W-:Y:S01]  /*3ee0*/  STL.64 [R1+0x1f8], R54 ;  /* 0x0001f83601007387 */ /* 0x0003e20000100a00 */
[C---:B------:R-:W-:Y:S01]  /*3ef0*/  IMAD R95, R84.reuse, 0x7a, RZ ;  /* 0x0000007a545f7824 */ /* 0x040fe200078e02ff */
[-C--:B------:R-:W-:Y:S01]  /*3f00*/  LEA.HI.X.SX32 R73, R73, R79.reuse, 0x2, P0 ;  /* 0x0000004f49497211 */ /* 0x080fe200000f16ff */
[----:B------:R-:W-:Y:S01]  /*3f10*/  IMAD R23, R84, 0x7e, RZ ;  /* 0x0000007e54177824 */ /* 0x000fe200078e02ff */
[----:B------:R2:W-:Y:S01]  /*3f20*/  STL.64 [R1+0x1e0], R52 ;  /* 0x0001e03401007387 */ /* 0x0005e20000100a00 */
[-C--:B------:R-:W-:Y:S01]  /*3f30*/  IADD3 R14, P0, PT, R14, R78.reuse, RZ ;  /* 0x0000004e0e0e7210 */ /* 0x080fe20007f1e0ff */
[----:B------:R-:W-:Y:S01]  /*3f40*/  VIADD R94, R104, 0xffffffe1 ;  /* 0xffffffe1685e7836 */ /* 0x000fe20000000000 */
[----:B------:R-:W-:Y:S01]  /*3f50*/  LEA.HI.X.SX32 R77, R15, R79, 0x2, P4 ;  /* 0x0000004f0f4d7211 */ /* 0x000fe200020f16ff */
[----:B------:R3:W-:Y:S01]  /*3f60*/  STL.64 [R1+0x1c8], R116 ;  /* 0x0001c87401007387 */ /* 0x0007e20000100a00 */
[----:B------:R-:W-:-:S03]  /*3f70*/  IADD3 R22, P4, PT, R22, R78, RZ ;  /* 0x0000004e16167210 */ /* 0x000fc60007f9e0ff */
[----:B------:R4:W-:Y:S01]  /*3f80*/  STL.64 [R1+0x1b8], R124 ;  /* 0x0001b87c01007387 */ /* 0x0009e20000100a00 */
[----:B------:R-:W-:-:S03]  /*3f90*/  LEA.HI.X.SX32 R15, R95, R79, 0x2, P0 ;  /* 0x0000004f5f0f7211 */ /* 0x000fc600000f16ff */
[----:B------:R5:W-:Y:S01]  /*3fa0*/  STL.64 [R1+0x1a8], R120 ;  /* 0x0001a87801007387 */ /* 0x000be20000100a00 */
[----:B------:R-:W-:-:S03]  /*3fb0*/  ISETP.GE.U32.AND P0, PT, R111, 0x7fffff66, PT ;  /* 0x7fffff666f00780c */ /* 0x000fc60003f06070 */
[----:B------:R1:W-:Y:S01]  /*3fc0*/  STL.64 [R1+0x198], R118 ;  /* 0x0001987601007387 */ /* 0x0003e20000100a00 */
[----:B------:R-:W-:-:S03]  /*3fd0*/  LEA.HI.X.SX32 R23, R23, R79, 0x2, P4 ;  /* 0x0000004f17177211 */ /* 0x000fc600020f16ff */
[----:B------:R1:W-:Y:S01]  /*3fe0*/  STL.64 [R1+0x188], R122 ;  /* 0x0001887a01007387 */ /* 0x0003e20000100a00 */
[----:B------:R-:W-:-:S03]  /*3ff0*/  ISETP.GE.U32.AND P4, PT, R94, 0x7fffff62, PT ;  /* 0x7fffff625e00780c */ /* 0x000fc60003f86070 */
[----:B------:R-:W-:Y:S04]  /*4000*/  STL.64 [R1+0x178], R114 ;  /* 0x0001787201007387 */ /* 0x000fe80000100a00 */
[----:B------:R-:W-:Y:S04]  /*4010*/  STL.64 [R1+0x168], R112 ;  /* 0x0001687001007387 */ /* 0x000fe80000100a00 */
[----:B------:R-:W-:Y:S04]  /*4020*/  STL.64 [R1+0x158], R50 ;  /* 0x0001583201007387 */ /* 0x000fe80000100a00 */
[----:B------:R1:W-:Y:S04]  /*4030*/  STL.64 [R1+0x108], R48 ;  /* 0x0001083001007387 */ /* 0x0003e80000100a00 */
[----:B------:R1:W-:Y:S04]  /*4040*/  STL.64 [R1+0xf0], R46 ;  /* 0x0000f02e01007387 */ /* 0x0003e80000100a00 */
[----:B------:R1:W-:Y:S04]  /*4050*/  STL.64 [R1+0xd8], R42 ;  /* 0x0000d82a01007387 */ /* 0x0003e80000100a00 */
[----:B------:R1:W-:Y:S04]  /*4060*/  STL.64 [R1+0xc0], R40 ;  /* 0x0000c02801007387 */ /* 0x0003e80000100a00 */
[----:B------:R1:W-:Y:S04]  /*4070*/  STL.64 [R1+0xa8], R38 ;  /* 0x0000a82601007387 */ /* 0x0003e80000100a00 */
[----:B------:R1:W-:Y:S04]  /*4080*/  STL.64 [R1+0x90], R34 ;  /* 0x0000902201007387 */ /* 0x0003e80000100a00 */
[----:B------:R1:W-:Y:S04]  /*4090*/  STL.64 [R1+0x78], R30 ;  /* 0x0000781e01007387 */ /* 0x0003e80000100a00 */
[----:B------:R-:W-:Y:S04]  /*40a0*/  LDGSTS.E [R3+0x5000], desc[UR34][R54.64], !P1 ;  /* 0x0500000036037fae */ /* 0x000fe8000c9a1022 */
[----:B------:R-:W-:Y:S04]  /*40b0*/  LDGSTS.E [R3+0x7000], desc[UR34][R52.64], !P2 ;  /* 0x0700000034037fae */ /* 0x000fe8000d1a1022 */
[----:B------:R-:W-:Y:S04]  /*40c0*/  LDGSTS.E [R3+0x9000], desc[UR34][R116.64], !P3 ;  /* 0x0900000074037fae */ /* 0x000fe8000d9a1022 */
[----:B-1----:R-:W5:Y:S04]  /*40d0*/  LDL.LU.64 R54, [R1+0x590] ;  /* 0x0005900001367983 */ /* 0x002f680000300a00 */
[----:B--2---:R-:W2:Y:S04]  /*40e0*/  LDL.LU R52, [R1+0x588] ;  /* 0x0005880001347983 */ /* 0x004ea80000300800 */
[----:B---3--:R-:W3:Y:S04]  /*40f0*/  LDL.LU.64 R116, [R1+0x580] ;  /* 0x0005800001747983 */ /* 0x008ee80000300a00 */
[----:B------:R-:W-:Y:S04]  /*4100*/  LDGSTS.E [R3+0xb000], desc[UR34][R124.64], !P5 ;  /* 0x0b0000007c037fae */ /* 0x000fe8000e9a1022 */
[----:B------:R-:W-:Y:S04]  /*4110*/  LDGSTS.E [R3+0xd000], desc[UR34][R120.64], !P0 ;  /* 0x0d00000078037fae */ /* 0x000fe8000c1a1022 */
[----:B------:R-:W-:Y:S04]  /*4120*/  LDGSTS.E [R3+0xf000], desc[UR34][R118.64], !P4 ;  /* 0x0f00000076037fae */ /* 0x000fe8000e1a1022 */
[----:B----4-:R-:W4:Y:S04]  /*4130*/  LDL.LU.64 R124, [R1+0x578] ;  /* 0x00057800017c7983 */ /* 0x010f280000300a00 */
[----:B-----5:R-:W5:Y:S04]  /*4140*/  LDL.LU.64 R120, [R1+0x570] ;  /* 0x0005700001787983 */ /* 0x020f680000300a00 */
[----:B------:R-:W2:Y:S01]  /*4150*/  LDL.LU.64 R118, [R1+0x568] ;  /* 0x0005680001767983 */ /* 0x000ea20000300a00 */
        /* <DEDUP_REMOVED lines=13> */
[C---:B------:R-:W-:Y:S01]  /*4230*/  VIADD R94, R104.reuse, 0xffffffc1 ;  /* 0xffffffc1685e7836 */ /* 0x040fe20000000000 */
[----:B------:R-:W-:Y:S02]  /*4240*/  LDGSTS.E [R3+0x11000], desc[UR34][R122.64], !P1 ;  /* 0x110000007a037fae */ /* 0x000fe4000c9a1022 */
[----:B------:R-:W-:Y:S01]  /*4250*/  ISETP.GE.U32.AND P1, PT, R95, 0x7fffff46, PT ;  /* 0x7fffff465f00780c */ /* 0x000fe20003f26070 */
[----:B------:R-:W-:Y:S01]  /*4260*/  VIADD R95, R104, 0xffffffbd ;  /* 0xffffffbd685f7836 */ /* 0x000fe20000000000 */
[----:B------:R-:W-:Y:S01]  /*4270*/  LDGSTS.E [R3+0x13000], desc[UR34][R114.64], !P2 ;  /* 0x1300000072037fae */ /* 0x000fe2000d1a1022 */
[----:B------:R-:W-:Y:S01]  /*4280*/  ISETP.GE.U32.AND P2, PT, R94, 0x7fffff42, PT ;  /* 0x7fffff425e00780c */ /* 0x000fe20003f46070 */
[----:B------:R-:W-:-:S02]  /*4290*/  VIADD R94, R104, 0xffffffb9 ;  /* 0xffffffb9685e7836 */ /* 0x000fc40000000000 */
[----:B------:R-:W-:Y:S01]  /*42a0*/  LDGSTS.E [R3+0x15000], desc[UR34][R112.64], !P3 ;  /* 0x1500000070037fae */ /* 0x000fe2000d9a1022 */
[----:B------:R-:W-:Y:S01]  /*42b0*/  ISETP.GE.U32.AND P3, PT, R95, 0x7fffff3e, PT ;  /* 0x7fffff3e5f00780c */ /* 0x000fe20003f66070 */
[----:B------:R-:W-:Y:S02]  /*42c0*/  VIADD R95, R104, 0xffffffb5 ;  /* 0xffffffb5685f7836 */ /* 0x000fe40000000000 */
[----:B------:R-:W-:Y:S01]  /*42d0*/  LDGSTS.E [R3+0x17000], desc[UR34][R50.64], !P5 ;  /* 0x1700000032037fae */ /* 0x000fe2000e9a1022 */
[----:B------:R-:W-:Y:S01]  /*42e0*/  ISETP.GE.U32.AND P5, PT, R94, 0x7fffff3a, PT ;  /* 0x7fffff3a5e00780c */ /* 0x000fe20003fa6070 */
[C---:B------:R-:W-:Y:S02]  /*42f0*/  VIADD R94, R104.reuse, 0xffffffb1 ;  /* 0xffffffb1685e7836 */ /* 0x040fe40000000000 */
[----:B------:R-:W-:Y:S01]  /*4300*/  LDGSTS.E [R3+0x19000], desc[UR34][R48.64], !P0 ;  /* 0x1900000030037fae */ /* 0x000fe2000c1a1022 */
[----:B------:R-:W-:Y:S01]  /*4310*/  ISETP.GE.U32.AND P0, PT, R95, 0x7fffff36, PT ;  /* 0x7fffff365f00780c */ /* 0x000fe20003f06070 */
[----:B------:R-:W-:-:S02]  /*4320*/  VIADD R95, R104, 0xffffffad ;  /* 0xffffffad685f7836 */ /* 0x000fc40000000000 */
        /* <DEDUP_REMOVED lines=32> */
[----:B------:R-:W-:Y:S02]  /*4530*/  VIADD R94, R104, 0xffffff81 ;  /* 0xffffff81685e7836 */ /* 0x000fe40000000000 */
[----:B------:R-:W-:Y:S01]  /*4540*/  LDGSTS.E [R3+0x31000], desc[UR34][R88.64], !P0 ;  /* 0x3100000058037fae */ /* 0x000fe2000c1a1022 */
[----:B------:R-:W-:-:S03]  /*4550*/  ISETP.GE.U32.AND P0, PT, R95, 0x7fffff06, PT ;  /* 0x7fffff065f00780c */ /* 0x000fc60003f06070 */
[----:B------:R-:W-:Y:S01]  /*4560*/  LDGSTS.E [R3+0x33000], desc[UR34][R10.64], !P4 ;  /* 0x330000000a037fae */ /* 0x000fe2000e1a1022 */
[----:B------:R-:W-:Y:S01]  /*4570*/  ISETP.GE.U32.AND P4, PT, R94, 0x7fffff02, PT ;  /* 0x7fffff025e00780c */ /* 0x000fe20003f86070 */
[C---:B------:R-:W-:Y:S02]  /*4580*/  VIADD R94, R104.reuse, 0xfffffff8 ;  /* 0xfffffff8685e7836 */ /* 0x040fe40000000000 */
[----:B------:R-:W-:Y:S01]  /*4590*/  VIADD R95, R104, 0xfffffffc ;  /* 0xfffffffc685f7836 */ /* 0x000fe20000000000 */
[----:B------:R-:W-:Y:S04]  /*45a0*/  LDGSTS.E [R3+0x35000], desc[UR34][R74.64], !P1 ;  /* 0x350000004a037fae */ /* 0x000fe8000c9a1022 */
[----:B------:R-:W-:Y:S01]  /*45b0*/  LDGSTS.E [R3+0x37000], desc[UR34][R18.64], !P2 ;  /* 0x3700000012037fae */ /* 0x000fe2000d1a1022 */
[----:B------:R-:W-:Y:S01]  /*45c0*/  ISETP.GE.U32.AND P2, PT, R94, 0x7fffff79, PT ;  /* 0x7fffff795e00780c */ /* 0x000fe20003f46070 */
[----:B------:R-:W-:-:S02]  /*45d0*/  VIADD R94, R104, 0xfffffff0 ;  /* 0xfffffff0685e7836 */ /* 0x000fc40000000000 */
[----:B------:R-:W-:Y:S01]  /*45e0*/  LDGSTS.E [R3+0x39000], desc[UR34][R72.64], !P3 ;  /* 0x3900000048037fae */ /* 0x000fe2000d9a1022 */
[----:B------:R-:W-:Y:S01]  /*45f0*/  ISETP.GE.U32.AND P1, PT, R95, 0x7fffff7d, PT ;  /* 0x7fffff7d5f00780c */ /* 0x000fe20003f26070 */
[----:B------:R-:W-:Y:S02]  /*4600*/  VIADD R95, R104, 0xfffffff4 ;  /* 0xfffffff4685f7836 */ /* 0x000fe40000000000 */
[----:B------:R-:W-:Y:S01]  /*4610*/  LDGSTS.E [R3+0x3b000], desc[UR34][R76.64], !P5 ;  /* 0x3b0000004c037fae */ /* 0x000fe2000e9a1022 */
[----:B------:R-:W-:-:S03]  /*4620*/  LOP3.LUT R29, R29, 0x1ff, RZ, 0xc0, !PT ;  /* 0x000001ff1d1d7812 */ /* 0x000fc600078ec0ff */
[----:B------:R-:W-:Y:S01]  /*4630*/  LDGSTS.E [R3+0x3d000], desc[UR34][R14.64], !P0 ;  /* 0x3d0000000e037fae */ /* 0x000fe2000c1a1022 */
[----:B------:R-:W-:-:S03]  /*4640*/  ISETP.GE.U32.AND P5, PT, R94, 0x7fffff71, PT ;  /* 0x7fffff715e00780c */ /* 0x000fc60003fa6070 */
[----:B------:R1:W-:Y:S01]  /*4650*/  LDGSTS.E [R3+0x3f000], desc[UR34][R22.64], !P4 ;  /* 0x3f00000016037fae */ /* 0x0003e2000e1a1022 */
[C---:B------:R-:W-:Y:S01]  /*4660*/  IMAD R94, R84.reuse, 0x7, RZ ;  /* 0x00000007545e7824 */ /* 0x040fe200078e02ff */
[----:B------:R-:W-:Y:S01]  /*4670*/  ISETP.GE.U32.AND P3, PT, R95, 0x7fffff75, PT ;  /* 0x7fffff755f00780c */ /* 0x000fe20003f66070 */
[C---:B------:R-:W-:Y:S01]  /*4680*/  IMAD R95, R84.reuse, 0xb, RZ ;  /* 0x0000000b545f7824 */ /* 0x040fe200078e02ff */
[----:B------:R-:W3:Y:S01]  /*4690*/  LDL.LU.64 R122, [R1+0x560] ;  /* 0x00056000017a7983 */ /* 0x000ee20000300a00 */
[----:B------:R-:W-:Y:S02]  /*46a0*/  IMAD.SHL.U32 R28, R29, 0x4, RZ ;  /* 0x000000041d1c7824 */ /* 0x000fe400078e00ff */
[C---:B-1----:R-:W-:Y:S02]  /*46b0*/  IMAD R3, R84.reuse, 0x3, RZ ;  /* 0x0000000354037824 */ /* 0x042fe400078e02ff */
[C---:B------:R-:W-:Y:S02]  /*46c0*/  IMAD R96, R84.reuse, 0xf, RZ ;  /* 0x0000000f54607824 */ /* 0x040fe400078e02ff */
[----:B------:R-:W-:-:S02]  /*46d0*/  IMAD R97, R84, 0x13, RZ ;  /* 0x0000001354617824 */ /* 0x000fc400078e02ff */
[----:B------:R-:W-:Y:S02]  /*46e0*/  IMAD R98, R84, 0x17, RZ ;  /* 0x0000001754627824 */ /* 0x000fe400078e02ff */
[----:B------:R-:W-:Y:S02]  /*46f0*/  VIADD R99, R104, 0xffffffec ;  /* 0xffffffec68637836 */ /* 0x000fe40000000000 */
[----:B------:R-:W-:Y:S02]  /*4700*/  IMAD R101, R84, 0x1b, RZ ;  /* 0x0000001b54657824 */ /* 0x000fe400078e02ff */
[----:B------:R-:W-:Y:S02]  /*4710*/  VIADD R102, R104, 0xffffffe8 ;  /* 0xffffffe868667836 */ /* 0x000fe40000000000 */
[----:B------:R-:W-:Y:S01]  /*4720*/  IMAD R100, R84, 0x1f, RZ ;  /* 0x0000001f54647824 */ /* 0x000fe200078e02ff */
[-C--:B--2---:R-:W-:Y:S02]  /*4730*/  IADD3 R48, P0, PT, R118, R78.reuse, RZ ;  /* 0x0000004e76307210 */ /* 0x084fe40007f1e0ff */
[----:B------:R-:W-:-:S02]  /*4740*/  IADD3 R46, P4, PT, R119, R78, RZ ;  /* 0x0000004e772e7210 */ /* 0x000fc40007f9e0ff */
[-C--:B------:R-:W-:Y:S02]  /*4750*/  LEA.HI.X.SX32 R49, R3, R79.reuse, 0x2, P0 ;  /* 0x0000004f03317211 */ /* 0x080fe400000f16ff */
[-C--:B-----5:R-:W-:Y:S02]  /*4760*/  IADD3 R42, P0, PT, R120, R78.reuse, RZ ;  /* 0x0000004e782a7210 */ /* 0x0a0fe40007f1e0ff */
[-C--:B------:R-:W-:Y:S02]  /*4770*/  LEA.HI.X.SX32 R47, R94, R79.reuse, 0x2, P4 ;  /* 0x0000004f5e2f7211 */ /* 0x080fe400020f16ff */
[----:B------:R-:W-:Y:S02]  /*4780*/  IADD3 R40, P4, PT, R121, R78, RZ ;  /* 0x0000004e79287210 */ /* 0x000fe40007f9e0ff */
[----:B------:R-:W-:Y:S02]  /*4790*/  LEA.HI.X.SX32 R43, R95, R79, 0x2, P0 ;  /* 0x0000004f5f2b7211 */ /* 0x000fe400000f16ff */
[----:B------:R-:W-:-:S02]  /*47a0*/  LOP3.LUT R3, R28, 0x60, RZ, 0x3c, !PT ;  /* 0x000000601c037812 */ /* 0x000fc400078e3cff */
[-C--:B----4-:R-:W-:Y:S02]  /*47b0*/  IADD3 R38, P0, PT, R124, R78.reuse, RZ ;  /* 0x0000004e7c267210 */ /* 0x090fe40007f1e0ff */
[-C--:B------:R-:W-:Y:S01]  /*47c0*/  LEA.HI.X.SX32 R41, R96, R79.reuse, 0x2, P4 ;  /* 0x0000004f60297211 */ /* 0x080fe200020f16ff */
[----:B------:R-:W-:Y:S01]  /*47d0*/  VIADD R3, R3, UR4 ;  /* 0x0000000403037c36 */ /* 0x000fe20008000000 */
[-C--:B------:R-:W-:Y:S01]  /*47e0*/  IADD3 R34, P4, PT, R125, R78.reuse, RZ ;  /* 0x0000004e7d227210 */ /* 0x080fe20007f9e0ff */
[C---:B------:R-:W-:Y:S01]  /*47f0*/  VIADD R95, R104.reuse, 0xffffffe4 ;  /* 0xffffffe4685f7836 */ /* 0x040fe20000000000 */
[-C--:B------:R-:W-:Y:S02]  /*4800*/  LEA.HI.X.SX32 R39, R97, R79.reuse, 0x2, P0 ;  /* 0x0000004f61277211 */ /* 0x080fe400000f16ff */
[----:B---3--:R-:W-:Y:S01]  /*4810*/  IADD3 R30, P0, PT, R117, R78, RZ ;  /* 0x0000004e751e7210 */ /* 0x008fe20007f1e0ff */
[----:B------:R-:W-:Y:S01]  /*4820*/  VIADD R94, R104, 0xffffffe0 ;  /* 0xffffffe0685e7836 */ /* 0x000fe20000000000 */
[----:B------:R-:W-:Y:S01]  /*4830*/  LEA.HI.X.SX32 R35, R98, R79, 0x2, P4 ;  /* 0x0000004f62237211 */ /* 0x000fe200020f16ff */
[----:B------:R-:W-:Y:S01]  /*4840*/  LDGSTS.E [R3+0x1800], desc[UR34][R48.64], !P1 ;  /* 0x0180000030037fae */ /* 0x000fe2000c9a1022 */
[----:B------:R-:W-:-:S02]  /*4850*/  ISETP.GE.U32.AND P4, PT, R99, 0x7fffff6d, PT ;  /* 0x7fffff6d6300780c */ /* 0x000fc40003f86070 */
[----:B------:R-:W-:Y:S01]  /*4860*/  LEA.HI.X.SX32 R31, R101, R79, 0x2, P0 ;  /* 0x0000004f651f7211 */ /* 0x000fe200000f16ff */
[----:B------:R-:W-:Y:S01]  /*4870*/  LDGSTS.E [R3+0x3800], desc[UR34][R46.64], !P2 ;  /* 0x038000002e037fae */ /* 0x000fe2000d1a1022 */
[----:B------:R-:W-:Y:S02]  /*4880*/  ISETP.GE.U32.AND P0, PT, R102, 0x7fffff69, PT ;  /* 0x7fffff696600780c */ /* 0x000fe40003f06070 */
        /* <DEDUP_REMOVED lines=12> */
[----:B------:R-:W-:Y:S01]  /*4950*/  VIADD R95, R104, 0xffffffcc ;  /* 0xffffffcc685f7836 */ /* 0x000fe20000000000 */
[----:B------:R-:W-:Y:S01]  /*4960*/  IADD3 R28, P6, PT, R116, R78, RZ ;  /* 0x0000004e741c7210 */ /* 0x000fe20007fde0ff */
[----:B------:R-:W-:Y:S04]  /*4970*/  STL.64 [R1+0x218], R48 ;  /* 0x0002183001007387 */ /* 0x000fe80000100a00 */
[----:B------:R-:W-:Y:S01]  /*4980*/  LDGSTS.E [R3+0xb800], desc[UR34][R34.64], !P0 ;  /* 0x0b80000022037fae */ /* 0x000fe2000c1a1022 */
[----:B------:R-:W-:Y:S01]  /*4990*/  ISETP.GE.U32.AND P0, PT, R94, 0x7fffff51, PT ;  /* 0x7fffff515e00780c */ /* 0x000fe20003f06070 */
[----:B------:R-:W-:-:S02]  /*49a0*/  IMAD R94, R84, 0x8c, RZ ;  /* 0x0000008c545e7824 */ /* 0x000fc400078e02ff */
[----:B------:R-:W-:Y:S01]  /*49b0*/  STL.64 [R1+0x208], R46 ;  /* 0x0002082e01007387 */ /* 0x000fe20000100a00 */
[----:B------:R-:W-:-:S03]  /*49c0*/  LEA.HI.X.SX32 R29, R100, R79, 0x2, P6 ;  /* 0x0000004f641d7211 */ /* 0x000fc600030f16ff */
[----:B------:R-:W-:Y:S01]  /*49d0*/  STL.64 [R1+0x1f0], R42 ;  /* 0x0001f02a01007387 */ /* 0x000fe20000100a00 */
[----:B------:R-:W-:-:S03]  /*49e0*/  IMAD R96, R84, 0x23, RZ ;  /* 0x0000002354607824 */ /* 0x000fc600078e02ff */
[----:B------:R-:W-:Y:S04]  /*49f0*/  STL.64 [R1+0x1d8], R40 ;  /* 0x0001d82801007387 */ /* 0x000fe80000100a00 */
[----:B------:R-:W-:Y:S04]  /*4a00*/  STL.64 [R1+0x1c0], R38 ;  /* 0x0001c02601007387 */ /* 0x000fe80000100a00 */
[----:B------:R1:W-:Y:S01]  /*4a10*/  LDGSTS.E [R3+0xd800], desc[UR34][R30.64], !P1 ;  /* 0x0d8000001e037fae */ /* 0x0003e2000c9a1022 */
[----:B------:R-:W-:Y:S01]  /*4a20*/  ISETP.GE.U32.AND P1, PT, R95, 0x7fffff4d, PT ;  /* 0x7fffff4d5f00780c */ /* 0x000fe20003f26070 */
[----:B------:R-:W-:-:S02]  /*4a30*/  VIADD R95, R104, 0xffffffc8 ;  /* 0xffffffc8685f7836 */ /* 0x000fc40000000000 */
[----:B------:R-:W-:Y:S04]  /*4a40*/  STL.64 [R1+0x1b0], R34 ;  /* 0x0001b02201007387 */ /* 0x000fe80000100a00 */
[----:B------:R1:W-:Y:S04]  /*4a50*/  STL.64 [R1+0x1a0], R30 ;  /* 0x0001a01e01007387 */ /* 0x0003e80000100a00 */
[----:B------:R2:W-:Y:S01]  /*4a60*/  LDGSTS.E [R3+0xf800], desc[UR34][R28.64], !P2 ;  /* 0x0f8000001c037fae */ /* 0x0005e2000d1a1022 */
[----:B------:R-:W-:Y:S01]  /*4a70*/  ISETP.GE.U32.AND P2, PT, R95, 0x7fffff49, PT ;  /* 0x7fffff495f00780c */ /* 0x000fe20003f46070 */
[----:B------:R-:W-:Y:S01]  /*4a80*/  VIADD R95, R104, 0xffffffc4 ;  /* 0xffffffc4685f7836 */ /* 0x000fe20000000000 */
[----:B-1----:R-:W-:Y:S01]  /*4a90*/  IADD3 R30, P6, PT, R94, R78, RZ ;  /* 0x0000004e5e1e7210 */ /* 0x002fe20007fde0ff */
[----:B------:R-:W-:Y:S01]  /*4aa0*/  IMAD R94, R84, 0x9c, RZ ;  /* 0x0000009c545e7824 */ /* 0x000fe200078e02ff */
[----:B------:R2:W-:Y:S02]  /*4ab0*/  STL.64 [R1+0x190], R28 ;  /* 0x0001901c01007387 */ /* 0x0005e40000100a00 */
[----:B------:R-:W-:Y:S01]  /*4ac0*/  LEA.HI.X.SX32 R31, R96, R79, 0x2, P6 ;  /* 0x0000004f601f7211 */ /* 0x000fe200030f16ff */
[----:B------:R-:W-:-:S04]  /*4ad0*/  IMAD R96, R84, 0x27, RZ ;  /* 0x0000002754607824 */ /* 0x000fc800078e02ff */
[----:B------:R1:W-:Y:S01]  /*4ae0*/  LDGSTS.E [R3+0x11800], desc[UR34][R30.64], !P3 ;  /* 0x118000001e037fae */ /* 0x0003e2000d9a1022 */
[----:B------:R-:W-:Y:S02]  /*4af0*/  ISETP.GE.U32.AND P3, PT, R95, 0x7fffff45, PT ;  /* 0x7fffff455f00780c */ /* 0x000fe40003f66070 */
[----:B--2---:R-:W-:Y:S01]  /*4b00*/  IADD3 R28, P6, PT, R94, R78, RZ ;  /* 0x0000004e5e1c7210 */ /* 0x004fe20007fde0ff */
[C---:B------:R-:W-:Y:S01]  /*4b10*/  IMAD R94, R84.reuse, 0xac, RZ ;  /* 0x000000ac545e7824 */ /* 0x040fe200078e02ff */
[----:B------:R1:W-:Y:S01]  /*4b20*/  STL.64 [R1+0x180], R30 ;  /* 0x0001801e01007387 */ /* 0x0003e20000100a00 */
[----:B------:R-:W-:Y:S01]  /*4b30*/  IMAD R95, R84, 0xbc, RZ ;  /* 0x000000bc545f7824 */ /* 0x000fe200078e02ff */
[----:B------:R-:W-:Y:S01]  /*4b40*/  LEA.HI.X.SX32 R29, R96, R79, 0x2, P6 ;  /* 0x0000004f601d7211 */ /* 0x000fe200030f16ff */
[C---:B------:R-:W-:Y:S02]  /*4b50*/  IMAD R96, R84.reuse, 0x2b, RZ ;  /* 0x0000002b54607824 */ /* 0x040fe400078e02ff */
[----:B------:R-:W-:-:S02]  /*4b60*/  IMAD R98, R84, 0x2f, RZ ;  /* 0x0000002f54627824 */ /* 0x000fc400078e02ff */
[----:B------:R2:W-:Y:S04]  /*4b70*/  STL.64 [R1+0x170], R28 ;  /* 0x0001701c01007387 */ /* 0x0005e80000100a00 */
[----:B------:R2:W-:Y:S01]  /*4b80*/  LDGSTS.E [R3+0x13800], desc[UR34][R28.64], !P5 ;  /* 0x138000001c037fae */ /* 0x0005e2000e9a1022 */
[----:B-1----:R-:W-:Y:S01]  /*4b90*/  IADD3 R30, P6, PT, R94, R78, RZ ;  /* 0x0000004e5e1e7210 */ /* 0x002fe20007fde0ff */
[----:B------:R-:W-:-:S03]  /*4ba0*/  IMAD R94, R84, 0xcc, RZ ;  /* 0x000000cc545e7824 */ /* 0x000fc600078e02ff */
[-C--:B------:R-:W-:Y:S02]  /*4bb0*/  LEA.HI.X.SX32 R31, R96, R79.reuse, 0x2, P6 ;  /* 0x0000004f601f7211 */ /* 0x080fe400030f16ff */
[----:B--2---:R-:W-:Y:S01]  /*4bc0*/  IADD3 R28, P5, PT, R95, R78, RZ ;  /* 0x0000004e5f1c7210 */ /* 0x004fe20007fbe0ff */
[----:B------:R-:W-:Y:S02]  /*4bd0*/  VIADD R95, R104, 0xffffffbc ;  /* 0xffffffbc685f7836 */ /* 0x000fe40000000000 */
[----:B------:R1:W-:Y:S01]  /*4be0*/  LDGSTS.E [R3+0x15800], desc[UR34][R30.64], !P4 ;  /* 0x158000001e037fae */ /* 0x0003e2000e1a1022 */
[----:B------:R-:W-:Y:S01]  /*4bf0*/  IMAD R96, R84, 0x33, RZ ;  /* 0x0000003354607824 */ /* 0x000fe200078e02ff */
[----:B------:R-:W-:Y:S02]  /*4c00*/  LEA.HI.X.SX32 R29, R98, R79, 0x2, P5 ;  /* 0x0000004f621d7211 */ /* 0x000fe400028f16ff */
[----:B------:R-:W-:Y:S01]  /*4c10*/  ISETP.GE.U32.AND P4, PT, R95, 0x7fffff3d, PT ;  /* 0x7fffff3d5f00780c */ /* 0x000fe20003f86070 */
[----:B------:R1:W-:Y:S01]  /*4c20*/  STL.64 [R1+0x160], R30 ;  /* 0x0001601e01007387 */ /* 0x0003e20000100a00 */
[----:B------:R-:W-:-:S03]  /*4c30*/  VIADD R95, R104, 0xffffffb8 ;  /* 0xffffffb8685f7836 */ /* 0x000fc60000000000 */
[----:B------:R2:W-:Y:S02]  /*4c40*/  LDGSTS.E [R3+0x17800], desc[UR34][R28.64], !P0 ;  /* 0x178000001c037fae */ /* 0x0005e4000c1a1022 */
[----:B------:R-:W-:Y:S01]  /*4c50*/  ISETP.GE.U32.AND P0, PT, R95, 0x7fffff39, PT ;  /* 0x7fffff395f00780c */ /* 0x000fe20003f06070 */
[----:B------:R-:W-:Y:S01]  /*4c60*/  IMAD R95, R84, 0xec, RZ ;  /* 0x000000ec545f7824 */ /* 0x000fe200078e02ff */
[----:B-1----:R-:W-:Y:S01]  /*4c70*/  IADD3 R30, P5, PT, R94, R78, RZ ;  /* 0x0000004e5e1e7210 */ /* 0x002fe20007fbe0ff */
[----:B------:R-:W-:-:S03]  /*4c80*/  IMAD R94, R84, 0xdc, RZ ;  /* 0x000000dc545e7824 */ /* 0x000fc600078e02ff */
[----:B------:R-:W-:Y:S01]  /*4c90*/  LEA.HI.X.SX32 R31, R96, R79, 0x2, P5 ;  /* 0x0000004f601f7211 */ /* 0x000fe200028f16ff */
[----:B------:R2:W-:Y:S01]  /*4ca0*/  STL.64 [R1+0x150], R28 ;  /* 0x0001501c01007387 */ /* 0x0005e20000100a00 */
[----:B------:R-:W-:Y:S02]  /*4cb0*/  IMAD R96, R84, 0x37, RZ ;  /* 0x0000003754607824 */ /* 0x000fe400078e02ff */
[----:B------:R-:W-:Y:S01]  /*4cc0*/  VIADD R97, R104, 0xffffffc0 ;  /* 0xffffffc068617836 */ /* 0x000fe20000000000 */
[----:B------:R1:W-:Y:S01]  /*4cd0*/  STL.64 [R1+0x100], R30 ;  /* 0x0001001e01007387 */ /* 0x0003e20000100a00 */
[----:B------:R-:W-:-:S03]  /*4ce0*/  IMAD R98, R84, 0x3b, RZ ;  /* 0x0000003b54627824 */ /* 0x000fc600078e02ff */
[----:B------:R1:W-:Y:S01]  /*4cf0*/  LDGSTS.E [R3+0x19800], desc[UR34][R30.64], !P1 ;  /* 0x198000001e037fae */ /* 0x0003e2000c9a1022 */
[-C--:B--2---:R-:W-:Y:S01]  /*4d00*/  IADD3 R28, P5, PT, R94, R78.reuse, RZ ;  /* 0x0000004e5e1c7210 */ /* 0x084fe20007fbe0ff */
[----:B------:R-:W-:Y:S01]  /*4d10*/  IMAD R94, R84, 0xfc, RZ ;  /* 0x000000fc545e7824 */ /* 0x000fe200078e02ff */
[----:B------:R-:W-:Y:S02]  /*4d20*/  ISETP.GE.U32.AND P6, PT, R97, 0x7fffff41, PT ;  /* 0x7fffff416100780c */ /* 0x000fe40003fc6070 */
[-C--:B------:R-:W-:Y:S02]  /*4d30*/  LEA.HI.X.SX32 R29, R96, R79.reuse, 0x2, P5 ;  /* 0x0000004f601d7211 */ /* 0x080fe400028f16ff */
[----:B-1----:R-:W-:Y:S01]  /*4d40*/  IADD3 R30, P1, PT, R95, R78, RZ ;  /* 0x0000004e5f1e7210 */ /* 0x002fe20007f3e0ff */
[----:B------:R-:W-:Y:S02]  /*4d50*/  VIADD R95, R104, 0xffffffb0 ;  /* 0xffffffb0685f7836 */ /* 0x000fe40000000000 */
[----:B------:R1:W-:Y:S01]  /*4d60*/  STL.64 [R1+0xe8], R28 ;  /* 0x0000e81c01007387 */ /* 0x0003e20000100a00 */
[----:B------:R-:W-:Y:S01]  /*4d70*/  LEA.HI.X.SX32 R31, R98, R79, 0x2, P1 ;  /* 0x0000004f621f7211 */ /* 0x000fe200008f16ff */
[----:B------:R-:W-:Y:S01]  /*4d80*/  IMAD R96, R84, 0x3f, RZ ;  /* 0x0000003f54607824 */ /* 0x000fe200078e02ff */
[----:B------:R-:W-:Y:S01]  /*4d90*/  ISETP.GE.U32.AND P1, PT, R95, 0x7fffff31, PT ;  /* 0x7fffff315f00780c */ /* 0x000fe20003f26070 */
[----:B------:R1:W-:Y:S01]  /*4da0*/  LDGSTS.E [R3+0x1b800], desc[UR34][R28.64], !P2 ;  /* 0x1b8000001c037fae */ /* 0x0003e2000d1a1022 */
        /* <DEDUP_REMOVED lines=8> */
[C---:B------:R-:W-:Y:S02]  /*4e30*/  IMAD R96, R84.reuse, 0x43, RZ ;  /* 0x0000004354607824 */ /* 0x040fe400078e02ff */
[----:B------:R-:W-:Y:S01]  /*4e40*/  IMAD R98, R84, 0x47, RZ ;  /* 0x0000004754627824 */ /* 0x000fe200078e02ff */
[----:B------:R1:W-:Y:S04]  /*4e50*/  STL.64 [R1+0xb8], R28 ;  /* 0x0000b81c01007387 */ /* 0x0003e80000100a00 */
[----:B------:R1:W-:Y:S01]  /*4e60*/  LDGSTS.E [R3+0x1f800], desc[UR34][R28.64], !P6 ;  /* 0x1f8000001c037fae */ /* 0x0003e2000f1a1022 */
[----:B--2---:R-:W-:-:S04]  /*4e70*/  IADD3 R30, P2, PT, R94, R78, RZ ;  /* 0x0000004e5e1e7210 */ /* 0x004fc80007f5e0ff */
[----:B------:R-:W-:Y:S02]  /*4e80*/  LEA.HI.X.SX32 R31, R96, R79, 0x2, P2 ;  /* 0x0000004f601f7211 */ /* 0x000fe400010f16ff */
[----:B-1----:R-:W-:-:S03]  /*4e90*/  IADD3 R28, P6, PT, R95, R78, RZ ;  /* 0x0000004e5f1c7210 */ /* 0x002fc60007fde0ff */
[----:B------:R-:W-:Y:S01]  /*4ea0*/  LDGSTS.E [R3+0x21800], desc[UR34][R30.64], !P4 ;  /* 0x218000001e037fae */ /* 0x000fe2000e1a1022 */
[----:B------:R-:W-:-:S03]  /*4eb0*/  LEA.HI.X.SX32 R29, R98, R79, 0x2, P6 ;  /* 0x0000004f621d7211 */ /* 0x000fc600030f16ff */
[----:B------:R1:W-:Y:S04]  /*4ec0*/  STL.64 [R1+0xa0], R30 ;  /* 0x0000a01e01007387 */ /* 0x0003e80000100a00 */
[----:B------:R2:W-:Y:S01]  /*4ed0*/  STL.64 [R1+0x88], R28 ;  /* 0x0000881c01007387 */ /* 0x0005e20000100a00 */
[C---:B------:R-:W-:Y:S02]  /*4ee0*/  VIADD R97, R104.reuse, 0xffffffb4 ;  /* 0xffffffb468617836 */ /* 0x040fe40000000000 */
[C---:B------:R-:W-:Y:S01]  /*4ef0*/  VIADD R95, R104.reuse, 0xffffffa4 ;  /* 0xffffffa4685f7836 */ /* 0x040fe20000000000 */
[----:B------:R-:W-:Y:S04]  /*4f00*/  LDGSTS.E [R3+0x23800], desc[UR34][R28.64], !P0 ;  /* 0x238000001c037fae */ /* 0x000fe8000c1a1022 */
[----:B-1----:R-:W3:Y:S04]  /*4f10*/  LDL.LU R30, [R1+0x230] ;  /* 0x00023000011e7983 */ /* 0x002ee80000300800 */
[----:B------:R-:W4:Y:S01]  /*4f20*/  LDL.LU R41, [R1+0x240] ;  /* 0x0002400001297983 */ /* 0x000f220000300800 */
[----:B------:R-:W-:Y:S01]  /*4f30*/  ISETP.GE.U32.AND P5, PT, R97, 0x7fffff35, PT ;  /* 0x7fffff356100780c */ /* 0x000fe20003fa6070 */
[----:B------:R-:W-:-:S02]  /*4f40*/  VIADD R97, R104, 0xffffffa8 ;  /* 0xffffffa868617836 */ /* 0x000fc40000000000 */
[----:B------:R-:W-:Y:S01]  /*4f50*/  IMAD R94, R84, 0x12c, RZ ;  /* 0x0000012c545e7824 */ /* 0x000fe200078e02ff */
[----:B------:R-:W-:Y:S01]  /*4f60*/  ISETP.GE.U32.AND P4, PT, R95, 0x7fffff25, PT ;  /* 0x7fffff255f00780c */ /* 0x000fe20003f86070 */
[----:B------:R-:W-:Y:S01]  /*4f70*/  VIADD R95, R104, 0xffffffa0 ;  /* 0xffffffa0685f7836 */ /* 0x000fe20000000000 */
[----:B------:R-:W-:Y:S01]  /*4f80*/  ISETP.GE.U32.AND P2, PT, R97, 0x7fffff29, PT ;  /* 0x7fffff296100780c */ /* 0x000fe20003f46070 */
[----:B------:R-:W-:Y:S01]  /*4f90*/  IMAD R97, R84, 0x4b, RZ ;  /* 0x0000004b54617824 */ /* 0x000fe200078e02ff */
[-C--:B------:R-:W-:Y:S01]  /*4fa0*/  IADD3 R94, P6, PT, R94, R78.reuse, RZ ;  /* 0x0000004e5e5e7210 */ /* 0x080fe20007fde0ff */
[C---:B------:R-:W-:Y:S01]  /*4fb0*/  IMAD R96, R84.reuse, 0x13c, RZ ;  /* 0x0000013c54607824 */ /* 0x040fe200078e02ff */
[----:B------:R-:W-:Y:S01]  /*4fc0*/  ISETP.GE.U32.AND P0, PT, R95, 0x7fffff21, PT ;  /* 0x7fffff215f00780c */ /* 0x000fe20003f06070 */
[C---:B------:R-:W-:Y:S01]  /*4fd0*/  IMAD R98, R84.reuse, 0x14c, RZ ;  /* 0x0000014c54627824 */ /* 0x040fe200078e02ff */
[-C--:B------:R-:W-:Y:S01]  /*4fe0*/  LEA.HI.X.SX32 R95, R97, R79.reuse, 0x2, P6 ;  /* 0x0000004f615f7211 */ /* 0x080fe200030f16ff */
[----:B------:R-:W-:Y:S01]  /*4ff0*/  IMAD R97, R84, 0x4f, RZ ;  /* 0x0000004f54617824 */ /* 0x000fe200078e02ff */
[-C--:B------:R-:W-:Y:S01]  /*5000*/  IADD3 R96, P6, PT, R96, R78.reuse, RZ ;  /* 0x0000004e60607210 */ /* 0x080fe20007fde0ff */
[----:B------:R-:W-:Y:S01]  /*5010*/  VIADD R99, R104, 0xffffff9c ;  /* 0xffffff9c68637836 */ /* 0x000fe20000000000 */
[----:B------:R-:W5:Y:S01]  /*5020*/  LDL.LU R31, [R1+0x244] ;  /* 0x00024400011f7983 */ /* 0x000f620000300800 */
[----:B------:R-:W-:Y:S01]  /*5030*/  IMAD R102, R84, 0x53, RZ ;  /* 0x0000005354667824 */ /* 0x000fe200078e02ff */
[-C--:B------:R-:W-:Y:S01]  /*5040*/  LEA.HI.X.SX32 R97, R97, R79.reuse, 0x2, P6 ;  /* 0x0000004f61617211 */ /* 0x080fe200030f16ff */
[----:B------:R-:W-:Y:S01]  /*5050*/  VIADD R101, R104, 0xffffff98 ;  /* 0xffffff9868657836 */ /* 0x000fe20000000000 */
[----:B------:R1:W-:Y:S01]  /*5060*/  LDGSTS.E [R3+0x25800], desc[UR34][R94.64], !P5 ;  /* 0x258000005e037fae */ /* 0x0003e2000e9a1022 */
[----:B------:R-:W-:Y:S01]  /*5070*/  IADD3 R98, P5, PT, R98, R78, RZ ;  /* 0x0000004e62627210 */ /* 0x000fe20007fbe0ff */
[----:B------:R-:W-:Y:S01]  /*5080*/  IMAD R100, R84, 0x15c, RZ ;  /* 0x0000015c54647824 */ /* 0x000fe200078e02ff */
[----:B------:R-:W-:Y:S01]  /*5090*/  ISETP.GE.U32.AND P6, PT, R99, 0x7fffff1d, PT ;  /* 0x7fffff1d6300780c */ /* 0x000fe20003fc6070 */
[----:B------:R-:W-:Y:S01]  /*50a0*/  LDGSTS.E [R3+0x27800], desc[UR34][R96.64], !P1 ;  /* 0x2780000060037fae */ /* 0x000fe2000c9a1022 */
[----:B------:R-:W-:-:S02]  /*50b0*/  LEA.HI.X.SX32 R99, R102, R79, 0x2, P5 ;  /* 0x0000004f66637211 */ /* 0x000fc400028f16ff */
[----:B------:R-:W-:Y:S01]  /*50c0*/  ISETP.GE.U32.AND P1, PT, R101, 0x7fffff19, PT ;  /* 0x7fffff196500780c */ /* 0x000fe20003f26070 */
[----:B------:R-:W5:Y:S01]  /*50d0*/  LDL.LU R39, [R1+0x248] ;  /* 0x0002480001277983 */ /* 0x000f620000300800 */
[----:B------:R-:W-:Y:S01]  /*50e0*/  VIADD R101, R104, 0xffffff94 ;  /* 0xffffff9468657836 */ /* 0x000fe20000000000 */
[----:B------:R-:W-:Y:S01]  /*50f0*/  IADD3 R100, P5, PT, R100, R78, RZ ;  /* 0x0000004e64647210 */ /* 0x000fe20007fbe0ff */
[C---:B------:R-:W-:Y:S01]  /*5100*/  IMAD R103, R84.reuse, 0x57, RZ ;  /* 0x0000005754677824 */ /* 0x040fe200078e02ff */
[----:B--2---:R-:W2:Y:S01]  /*5110*/  LDL.LU R28, [R1+0x24c] ;  /* 0x00024c00011c7983 */ /* 0x004ea20000300800 */
[----:B------:R-:W-:-:S03]  /*5120*/  IMAD R102, R84, 0x16c, RZ ;  /* 0x0000016c54667824 */ /* 0x000fc600078e02ff */
[----:B------:R-:W2:Y:S04]  /*5130*/  LDL.LU R43, [R1+0x250] ;  /* 0x00025000012b7983 */ /* 0x000ea80000300800 */
[----:B------:R-:W2:Y:S04]  /*5140*/  LDL.LU R29, [R1+0x254] ;  /* 0x00025400011d7983 */ /* 0x000ea80000300800 */
[----:B------:R1:W-:Y:S04]  /*5150*/  STL.64 [R1+0x4d0], R94 ;  /* 0x0004d05e01007387 */ /* 0x0003e80000100a00 */
[----:B------:R-:W-:Y:S01]  /*5160*/  LDGSTS.E [R3+0x29800], desc[UR34][R98.64], !P3 ;  /* 0x2980000062037fae */ /* 0x000fe2000d9a1022 */
[----:B------:R-:W-:-:S02]  /*5170*/  ISETP.GE.U32.AND P3, PT, R101, 0x7fffff15, PT ;  /* 0x7fffff156500780c */ /* 0x000fc40003f66070 */
[-C--:B------:R-:W-:Y:S01]  /*5180*/  LEA.HI.X.SX32 R101, R103, R79.reuse, 0x2, P5 ;  /* 0x0000004f67657211 */ /* 0x080fe200028f16ff */
[----:B------:R-:W-:Y:S01]  /*5190*/  VIADD R103, R104, 0xffffff90 ;  /* 0xffffff9068677836 */ /* 0x000fe20000000000 */
[----:B-1----:R-:W1:Y:S01]  /*51a0*/  S2R R94, SR_TID.X ;  /* 0x00000000005e7919 */ /* 0x002e620000002100 */
[----:B------:R-:W-:Y:S01]  /*51b0*/  IMAD R106, R84, 0x5b, RZ ;  /* 0x0000005b546a7824 */ /* 0x000fe200078e02ff */
[----:B------:R-:W-:Y:S01]  /*51c0*/  IADD3 R102, P5, PT, R102, R78, RZ ;  /* 0x0000004e66667210 */ /* 0x000fe20007fbe0ff */
[C---:B------:R-:W-:Y:S01]  /*51d0*/  VIADD R105, R104.reuse, 0xffffff8c ;  /* 0xffffff8c68697836 */ /* 0x040fe20000000000 */
[----:B------:R-:W-:Y:S01]  /*51e0*/  LDGSTS.E [R3+0x2b800], desc[UR34][R100.64], !P2 ;  /* 0x2b80000064037fae */ /* 0x000fe2000d1a1022 */
[----:B------:R-:W-:Y:S01]  /*51f0*/  ISETP.GE.U32.AND P2, PT, R103, 0x7fffff11, PT ;  /* 0x7fffff116700780c */ /* 0x000fe20003f46070 */
[----:B------:R-:W-:Y:S01]  /*5200*/  VIADD R115, R104, 0x7f ;  /* 0x0000007f68737836 */ /* 0x000fe20000000000 */
[----:B------:R-:W-:Y:S01]  /*5210*/  LEA.HI.X.SX32 R103, R106, R79, 0x2, P5 ;  /* 0x0000004f6a677211 */ /* 0x000fe200028f16ff */
[C---:B------:R-:W-:Y:S01]  /*5220*/  IMAD R104, R84.reuse, 0x17c, RZ ;  /* 0x0000017c54687824 */ /* 0x040fe200078e02ff */
[----:B------:R-:W-:Y:S01]  /*5230*/  ISETP.GE.U32.AND P5, PT, R105, 0x7fffff0d, PT ;  /* 0x7fffff0d6900780c */ /* 0x000fe20003fa6070 */
[----:B------:R-:W-:-:S02]  /*5240*/  IMAD R105, R84, 0x5f, RZ ;  /* 0x0000005f54697824 */ /* 0x000fc400078e02ff */
[----:B------:R1:W-:Y:S01]  /*5250*/  LDGSTS.E [R3+0x2d800], desc[UR34][R102.64], !P4 ;  /* 0x2d80000066037fae */ /* 0x0003e2000e1a1022 */
[----:B------:R-:W-:Y:S01]  /*5260*/  IMAD R106, R84, 0x18c, RZ ;  /* 0x0000018c546a7824 */ /* 0x000fe200078e02ff */
[----:B------:R-:W-:Y:S01]  /*5270*/  IADD3 R104, P4, PT, R104, R78, RZ ;  /* 0x0000004e68687210 */ /* 0x000fe20007f9e0ff */
[----:B------:R-:W-:-:S03]  /*5280*/  IMAD R107, R84, 0x63, RZ ;  /* 0x00000063546b7824 */ /* 0x000fc600078e02ff */
[-C--:B------:R-:W-:Y:S02]  /*5290*/  LEA.HI.X.SX32 R105, R105, R79.reuse, 0x2, P4 ;  /* 0x0000004f69697211 */ /* 0x080fe400020f16ff */
[-C--:B------:R-:W-:Y:S01]  /*52a0*/  IADD3 R106, P4, PT, R106, R78.reuse, RZ ;  /* 0x0000004e6a6a7210 */ /* 0x080fe20007f9e0ff */
[C---:B------:R-:W-:Y:S02]  /*52b0*/  IMAD R108, R84.reuse, 0x19c, RZ ;  /* 0x0000019c546c7824 */ /* 0x040fe400078e02ff */
[C---:B------:R-:W-:Y:S01]  /*52c0*/  IMAD R110, R84.reuse, 0x1ac, RZ ;  /* 0x000001ac546e7824 */ /* 0x040fe200078e02ff */
[-C--:B------:R-:W-:Y:S01]  /*52d0*/  LEA.HI.X.SX32 R107, R107, R79.reuse, 0x2, P4 ;  /* 0x0000004f6b6b7211 */ /* 0x080fe200020f16ff */
[----:B------:R-:W-:Y:S01]  /*52e0*/  IMAD R112, R84, 0x1bc, RZ ;  /* 0x000001bc54707824 */ /* 0x000fe200078e02ff */
[-C--:B------:R-:W-:Y:S01]  /*52f0*/  IADD3 R108, P4, PT, R108, R78.reuse, RZ ;  /* 0x0000004e6c6c7210 */ /* 0x080fe20007f9e0ff */
[C---:B------:R-:W-:Y:S01]  /*5300*/  IMAD R109, R84.reuse, 0x67, RZ ;  /* 0x00000067546d7824 */ /* 0x040fe200078e02ff */
[----:B------:R-:W-:Y:S01]  /*5310*/  LDGSTS.E [R3+0x2f800], desc[UR34][R104.64], !P0 ;  /* 0x2f80000068037fae */ /* 0x000fe2000c1a1022 */
[----:B------:R-:W-:Y:S01]  /*5320*/  IMAD R114, R84, 0x1cc, RZ ;  /* 0x000001cc54727824 */ /* 0x000fe200078e02ff */
[-C--:B------:R-:W-:Y:S01]  /*5330*/  IADD3 R110, P0, PT, R110, R78.reuse, RZ ;  /* 0x0000004e6e6e7210 */ /* 0x080fe20007f1e0ff */
[C---:B------:R-:W-:Y:S01]  /*5340*/  IMAD R111, R84.reuse, 0x6b, RZ ;  /* 0x0000006b546f7824 */ /* 0x040fe200078e02ff */
[----:B------:R-:W-:Y:S01]  /*5350*/  LDGSTS.E [R3+0x31800], desc[UR34][R106.64], !P6 ;  /* 0x318000006a037fae */ /* 0x000fe2000f1a1022 */
[----:B------:R-:W-:Y:S01]  /*5360*/  IMAD R113, R84, 0x6f, RZ ;  /* 0x0000006f54717824 */ /* 0x000fe200078e02ff */
[----:B------:R-:W-:Y:S01]  /*5370*/  IADD3 R112, P6, PT, R112, R78, RZ ;  /* 0x0000004e70707210 */ /* 0x000fe20007fde0ff */
[----:B------:R-:W-:Y:S01]  /*5380*/  IMAD R116, R84, 0x73, RZ ;  /* 0x0000007354747824 */ /* 0x000fe200078e02ff */
[----:B------:R-:W-:-:S02]  /*5390*/  LEA.HI.X.SX32 R109, R109, R79, 0x2, P4 ;  /* 0x0000004f6d6d7211 */ /* 0x000fc400020f16ff */
[----:B------:R-:W-:Y:S02]  /*53a0*/  IADD3 R114, P4, PT, R114, R78, RZ ;  /* 0x0000004e72727210 */ /* 0x000fe40007f9e0ff */
[----:B-1----:R-:W-:Y:S01]  /*53b0*/  LOP3.LUT R95, R94, 0x7f, RZ, 0xc0, !PT ;  /* 0x0000007f5e5f7812 */ /* 0x002fe200078ec0ff */
[----:B------:R-:W-:Y:S01]  /*53c0*/  STL.64 [R1+0x4d8], R96 ;  /* 0x0004d86001007387 */ /* 0x000fe20000100a00 */
[-C--:B------:R-:W-:Y:S02]  /*53d0*/  LEA.HI.X.SX32 R111, R111, R79.reuse, 0x2, P0 ;  /* 0x0000004f6f6f7211 */ /* 0x080fe400000f16ff */
[-C--:B------:R-:W-:Y:S01]  /*53e0*/  LEA.HI.X.SX32 R113, R113, R79.reuse, 0x2, P6 ;  /* 0x0000004f71717211 */ /* 0x080fe200030f16ff */
[C---:B------:R-:W-:Y:S01]  /*53f0*/  IMAD R120, R84.reuse, 0x77, RZ ;  /* 0x0000007754787824 */ /* 0x040fe200078e02ff */
[C---:B------:R-:W-:Y:S01]  /*5400*/  ISETP.GT.AND P0, PT, R115.reuse, 0x7f, PT ;  /* 0x0000007f7300780c */ /* 0x040fe20003f04270 */
[----:B------:R-:W-:Y:S01]  /*5410*/  IMAD R118, R84, 0x1ec, RZ ;  /* 0x000001ec54767824 */ /* 0x000fe200078e02ff */
[----:B------:R-:W-:Y:S01]  /*5420*/  ISETP.GT.AND P6, PT, R115, 0xff, PT ;  /* 0x000000ff7300780c */ /* 0x000fe20003fc4270 */
[----:B------:R1:W-:Y:S01]  /*5430*/  LDGSTS.E [R3+0x33800], desc[UR34][R108.64], !P1 ;  /* 0x338000006c037fae */ /* 0x0003e2000c9a1022 */
[----:B------:R-:W-:-:S02]  /*5440*/  LEA.HI.X.SX32 R115, R116, R79, 0x2, P4 ;  /* 0x0000004f74737211 */ /* 0x000fc400020f16ff */
[----:B------:R-:W-:Y:S01]  /*5450*/  ISETP.GE.AND P4, PT, R95, UR5, PT ;  /* 0x000000055f007c0c */ /* 0x000fe2000bf86270 */
[----:B------:R-:W4:Y:S01]  /*5460*/  LDCU UR5, c[0x0][0x3b0] ;  /* 0x00007600ff0577ac */ /* 0x000f220008000800 */
[----:B------:R-:W-:Y:S04]  /*5470*/  STL.64 [R1+0x4e0], R98 ;  /* 0x0004e06201007387 */ /* 0x000fe80000100a00 */
[----:B------:R-:W-:Y:S04]  /*5480*/  STL.64 [R1+0x4e8], R100 ;  /* 0x0004e86401007387 */ /* 0x000fe80000100a00 */
[----:B------:R1:W-:Y:S04]  /*5490*/  STL.64 [R1+0x4f0], R102 ;  /* 0x0004f06601007387 */ /* 0x0003e80000100a00 */
[----:B------:R-:W-:Y:S04]  /*54a0*/  STL.64 [R1+0x4f8], R104 ;  /* 0x0004f86801007387 */ /* 0x000fe80000100a00 */
[----:B------:R-:W-:Y:S04]  /*54b0*/  STL.64 [R1+0x500], R106 ;  /* 0x0005006a01007387 */ /* 0x000fe80000100a00 */
[----:B------:R1:W-:Y:S01]  /*54c0*/  STL.64 [R1+0x508], R108 ;  /* 0x0005086c01007387 */ /* 0x0003e20000100a00 */
[----:B------:R-:W-:Y:S01]  /*54d0*/  SEL R117, RZ, 0x4, !P0 ;  /* 0x00000004ff757807 */ /* 0x000fe20004000000 */
[----:B------:R-:W-:Y:S01]  /*54e0*/  IMAD R119, R84, 0x7b, RZ ;  /* 0x0000007b54777824 */ /* 0x000fe200078e02ff */
[----:B------:R-:W-:Y:S01]  /*54f0*/  LOP3.LUT R125, R94, 0x7f, RZ, 0xc0, !PT ;  /* 0x0000007f5e7d7812 */ /* 0x000fe200078ec0ff */
[----:B------:R-:W2:Y:S01]  /*5500*/  LDL.LU R42, [R1+0x258] ;  /* 0x00025800012a7983 */ /* 0x000ea20000300800 */
[----:B------:R-:W-:-:S03]  /*5510*/  IMAD R121, R84, 0x7f, RZ ;  /* 0x0000007f54797824 */ /* 0x000fc600078e02ff */
[----:B------:R-:W-:Y:S01]  /*5520*/  LDGSTS.E [R3+0x35800], desc[UR34][R110.64], !P3 ;  /* 0x358000006e037fae */ /* 0x000fe2000d9a1022 */
[----:B----4-:R-:W-:Y:S02]  /*5530*/  IMAD R46, R41, UR5, RZ ;  /* 0x00000005292e7c24 */ /* 0x010fe4000f8e02ff */
[----:B------:R-:W-:Y:S01]  /*5540*/  IMAD R116, R84, 0x1dc, RZ ;  /* 0x000001dc54747824 */ /* 0x000fe200078e02ff */
[----:B------:R-:W4:Y:S01]  /*5550*/  LDL.LU R41, [R1+0x25c] ;  /* 0x00025c0001297983 */ /* 0x000f220000300800 */
[----:B------:R-:W-:Y:S01]  /*5560*/  SEL R117, R117, RZ, !P4 ;  /* 0x000000ff75757207 */ /* 0x000fe20006000000 */
[----:B------:R-:W-:Y:S01]  /*5570*/  IMAD R123, R123, UR5, RZ ;  /* 0x000000057b7b7c24 */ /* 0x000fe2000f8e02ff */
[----:B-1----:R-:W1:Y:S01]  /*5580*/  LDC R102, c[0x0][0x3a0] ;  /* 0x0000e800ff667b82 */ /* 0x002e620000000800 */
[-C--:B------:R-:W-:Y:S01]  /*5590*/  IADD3 R116, P4, PT, R116, R78.reuse, RZ ;  /* 0x0000004e74747210 */ /* 0x080fe20007f9e0ff */
[----:B------:R-:W-:Y:S01]  /*55a0*/  IMAD R125, R125, R85, RZ ;  /* 0x000000557d7d7224 */ /* 0x000fe200078e02ff */
[----:B------:R-:W-:Y:S01]  /*55b0*/  ISETP.NE.U32.AND P1, PT, R117, RZ, PT ;  /* 0x000000ff7500720c */ /* 0x000fe20003f25070 */
[----:B------:R-:W-:Y:S01]  /*55c0*/  IMAD R38, R122, UR5, RZ ;  /* 0x000000057a267c24 */ /* 0x000fe2000f8e02ff */
[-C--:B------:R-:W-:Y:S01]  /*55d0*/  LEA.HI.X.SX32 R117, R120, R79.reuse, 0x2, P4 ;  /* 0x0000004f78757211 */ /* 0x080fe200020f16ff */
[----:B------:R-:W-:Y:S01]  /*55e0*/  IMAD R120, R84, 0x1fc, RZ ;  /* 0x000001fc54787824 */ /* 0x000fe200078e02ff */
[----:B------:R-:W-:Y:S01]  /*55f0*/  IADD3 R118, P4, PT, R118, R78, RZ ;  /* 0x0000004e76767210 */ /* 0x000fe20007f9e0ff */
[----:B---3--:R-:W-:Y:S01]  /*5600*/  IMAD R30, R30, UR5, RZ ;  /* 0x000000051e1e7c24 */ /* 0x008fe2000f8e02ff */
[----:B------:R-:W3:Y:S02]  /*5610*/  LDL.LU R40, [R1+0x260] ;  /* 0x0002600001287983 */ /* 0x000ee40000300800 */
[----:B------:R-:W-:-:S02]  /*5620*/  LEA.HI.X.SX32 R119, R119, R79, 0x2, P4 ;  /* 0x0000004f77777211 */ /* 0x000fc400020f16ff */
[----:B------:R-:W-:Y:S01]  /*5630*/  IADD3 R120, P4, PT, R120, R78, RZ ;  /* 0x0000004e78787210 */ /* 0x000fe20007f9e0ff */
[----:B------:R-:W-:Y:S03]  /*5640*/  LDGSTS.E [R3+0x37800], desc[UR34][R112.64], !P2 ;  /* 0x3780000070037fae */ /* 0x000fe6000d1a1022 */
[----:B------:R-:W-:Y:S01]  /*5650*/  LEA.HI.X.SX32 R121, R121, R79, 0x2, P4 ;  /* 0x0000004f79797211 */ /* 0x000fe200020f16ff */
[----:B------:R-:W-:Y:S01]  /*5660*/  LDGSTS.E [R3+0x39800], desc[UR34][R114.64], !P5 ;  /* 0x3980000072037fae */ /* 0x000fe2000e9a1022 */
[C---:B------:R-:W-:Y:S01]  /*5670*/  LEA R124, P4, R125.reuse, UR10, 0x2 ;  /* 0x0000000a7d7c7c11 */ /* 0x040fe2000f8810ff */
[----:B------:R-:W1:Y:S03]  /*5680*/  LDCU UR10, c[0x0][0x3a0] ;  /* 0x00007400ff0a77ac */ /* 0x000e660008000800 */
[----:B------:R-:W-:Y:S01]  /*5690*/  LEA.HI.X.SX32 R125, R125, UR11, 0x2, P4 ;  /* 0x0000000b7d7d7c11 */ /* 0x000fe2000a0f16ff */
[----:B-----5:R-:W-:Y:S01]  /*56a0*/  IMAD R39, R39, UR5, RZ ;  /* 0x0000000527277c24 */ /* 0x020fe2000f8e02ff */
[C---:B------:R-:W-:Y:S01]  /*56b0*/  LEA R122, P4, R123.reuse, R124, 0x2 ;  /* 0x0000007c7b7a7211 */ /* 0x040fe200078810ff */
[----:B------:R-:W5:Y:S03]  /*56c0*/  LDCU UR11, c[0x0][0x3a0] ;  /* 0x00007400ff0b77ac */ /* 0x000f660008000800 */
[----:B------:R-:W-:-:S02]  /*56d0*/  LEA.HI.X.SX32 R123, R123, R125, 0x2, P4 ;  /* 0x0000007d7b7b7211 */ /* 0x000fc400020f16ff */
[----:B------:R-:W-:-:S04]  /*56e0*/  LEA R34, P4, R38, R124, 0x2 ;  /* 0x0000007c26227211 */ /* 0x000fc800078810ff */
[----:B------:R-:W-:Y:S02]  /*56f0*/  LEA.HI.X.SX32 R35, R38, R125, 0x2, P4 ;  /* 0x0000007d26237211 */ /* 0x000fe400020f16ff */
[----:B------:R-:W-:Y:S01]  /*5700*/  LEA R50, P4, R30, R124, 0x2 ;  /* 0x0000007c1e327211 */ /* 0x000fe200078810ff */
[----:B------:R-:W-:-:S03]  /*5710*/  IMAD R38, R31, UR5, RZ ;  /* 0x000000051f267c24 */ /* 0x000fc6000f8e02ff */
[-C--:B------:R-:W-:Y:S02]  /*5720*/  LEA.HI.X.SX32 R51, R30, R125.reuse, 0x2, P4 ;  /* 0x0000007d1e337211 */ /* 0x080fe400020f16ff */
[CC--:B------:R-:W-:Y:S01]  /*5730*/  LEA R30, P4, R46.reuse, R124.reuse, 0x2 ;  /* 0x0000007c2e1e7211 */ /* 0x0c0fe200078810ff */
[----:B------:R-:W-:Y:S03]  /*5740*/  STL.64 [R1+0x270], R34 ;  /* 0x0002702201007387 */ /* 0x000fe60000100a00 */
[----:B------:R-:W-:Y:S01]  /*5750*/  LEA.HI.X.SX32 R31, R46, R125, 0x2, P4 ;  /* 0x0000007d2e1f7211 */ /* 0x000fe200020f16ff */
[----:B------:R-:W5:Y:S01]  /*5760*/  LDL.LU R53, [R1+0x264] ;  /* 0x0002640001357983 */ /* 0x000f620000300800 */
[----:B------:R-:W-:-:S03]  /*5770*/  LEA R48, P4, R38, R124, 0x2 ;  /* 0x0000007c26307211 */ /* 0x000fc600078810ff */
[----:B------:R1:W-:Y:S01]  /*5780*/  STL.64 [R1+0x230], R50 ;  /* 0x0002303201007387 */ /* 0x0003e20000100a00 */
[----:B------:R-:W-:-:S03]  /*5790*/  LEA.HI.X.SX32 R49, R38, R125, 0x2, P4 ;  /* 0x0000007d26317211 */ /* 0x000fc600020f16ff */
[----:B------:R-:W5:Y:S01]  /*57a0*/  LDL.LU R38, [R1+0x268] ;  /* 0x0002680001267983 */ /* 0x000f620000300800 */
[----:B------:R-:W-:-:S03]  /*57b0*/  LEA R98, P4, R39, R124, 0x2 ;  /* 0x0000007c27627211 */ /* 0x000fc600078810ff */
[----:B------:R-:W-:Y:S04]  /*57c0*/  STL.64 [R1+0x278], R30 ;  /* 0x0002781e01007387 */ /* 0x000fe80000100a00 */
[----:B------:R-:W5:Y:S01]  /*57d0*/  LDL.LU R97, [R1+0x26c] ;  /* 0x00026c0001617983 */ /* 0x000f620000300800 */
[----:B------:R-:W-:-:S03]  /*57e0*/  LEA.HI.X.SX32 R99, R39, R125, 0x2, P4 ;  /* 0x0000007d27637211 */ /* 0x000fc600020f16ff */
[----:B------:R1:W-:Y:S04]  /*57f0*/  STL.64 [R1+0x240], R48 ;  /* 0x0002403001007387 */ /* 0x0003e80000100a00 */
[----:B------:R-:W5:Y:S01]  /*5800*/  LDL.LU R39, [R1+0x2a0] ;  /* 0x0002a00001277983 */ /* 0x000f620000300800 */
[----:B--2---:R-:W-:Y:S02]  /*5810*/  IMAD R28, R28, UR5, RZ ;  /* 0x000000051c1c7c24 */ /* 0x004fe4000f8e02ff */
[----:B------:R-:W-:-:S03]  /*5820*/  IMAD R46, R43, UR5, RZ ;  /* 0x000000052b2e7c24 */ /* 0x000fc6000f8e02ff */
[----:B------:R-:W-:Y:S01]  /*5830*/  LEA R100, P4, R28, R124, 0x2 ;  /* 0x0000007c1c647211 */ /* 0x000fe200078810ff */
[----:B------:R-:W-:-:S03]  /*5840*/  IMAD R43, R29, UR5, RZ ;  /* 0x000000051d2b7c24 */ /* 0x000fc6000f8e02ff */
[----:B------:R-:W-:Y:S02]  /*5850*/  LEA.HI.X.SX32 R101, R28, R125, 0x2, P4 ;  /* 0x0000007d1c657211 */ /* 0x000fe400020f16ff */
[----:B------:R-:W-:-:S04]  /*5860*/  LEA R28, P4, R46, R124, 0x2 ;  /* 0x0000007c2e1c7211 */ /* 0x000fc800078810ff */
[----:B------:R-:W-:Y:S02]  /*5870*/  LEA.HI.X.SX32 R29, R46, R125, 0x2, P4 ;  /* 0x0000007d2e1d7211 */ /* 0x000fe400020f16ff */
[----:B------:R-:W-:-:S04]  /*5880*/  LEA R46, P4, R43, R124, 0x2 ;  /* 0x0000007c2b2e7211 */ /* 0x000fc800078810ff */
[----:B------:R-:W-:Y:S01]  /*5890*/  LEA.HI.X.SX32 R47, R43, R125, 0x2, P4 ;  /* 0x0000007d2b2f7211 */ /* 0x000fe200020f16ff */
[----:B------:R-:W-:Y:S04]  /*58a0*/  STL.64 [R1+0x280], R98 ;  /* 0x0002806201007387 */ /* 0x000fe80000100a00 */
[----:B------:R2:W-:Y:S04]  /*58b0*/  STL.64 [R1+0x248], R100 ;  /* 0x0002486401007387 */ /* 0x0005e80000100a00 */
[----:B------:R-:W-:Y:S04]  /*58c0*/  STL.64 [R1+0x288], R28 ;  /* 0x0002881c01007387 */ /* 0x000fe80000100a00 */
[----:B------:R1:W-:Y:S01]  /*58d0*/  STL.64 [R1+0x250], R46 ;  /* 0x0002502e01007387 */ /* 0x0003e20000100a00 */
[----:B------:R-:W-:-:S05]  /*58e0*/  IMAD R42, R42, UR5, RZ ;  /* 0x000000052a2a7c24 */ /* 0x000fca000f8e02ff */
[----:B------:R-:W-:-:S04]  /*58f0*/  LEA R108, P4, R42, R124, 0x2 ;  /* 0x0000007c2a6c7211 */ /* 0x000fc800078810ff */
[----:B------:R-:W-:-:S05]  /*5900*/  LEA.HI.X.SX32 R109, R42, R125, 0x2, P4 ;  /* 0x0000007d2a6d7211 */ /* 0x000fca00020f16ff */
[----:B------:R-:W-:Y:S01]  /*5910*/  STL.64 [R1+0x290], R108 ;  /* 0x0002906c01007387 */ /* 0x000fe20000100a00 */
[----:B----4-:R-:W-:-:S05]  /*5920*/  IMAD R41, R41, UR5, RZ ;  /* 0x0000000529297c24 */ /* 0x010fca000f8e02ff */
[----:B------:R-:W-:-:S04]  /*5930*/  LEA R42, P4, R41, R124, 0x2 ;  /* 0x0000007c292a7211 */ /* 0x000fc800078810ff */
[----:B------:R-:W-:-:S05]  /*5940*/  LEA.HI.X.SX32 R43, R41, R125, 0x2, P4 ;  /* 0x0000007d292b7211 */ /* 0x000fca00020f16ff */
[----:B------:R4:W-:Y:S04]  /*5950*/  STL.64 [R1+0x258], R42 ;  /* 0x0002582a01007387 */ /* 0x0009e80000100a00 */
[----:B------:R-:W2:Y:S01]  /*5960*/  LDL R103, [R1+0x46c] ;  /* 0x00046c0001677983 */ /* 0x000ea20000100800 */
[----:B---3--:R-:W-:-:S05]  /*5970*/  IMAD R40, R40, UR5, RZ ;  /* 0x0000000528287c24 */ /* 0x008fca000f8e02ff */
[----:B------:R-:W-:-:S04]  /*5980*/  LEA R106, P4, R40, R124, 0x2 ;  /* 0x0000007c286a7211 */ /* 0x000fc800078810ff */
[----:B------:R-:W-:Y:S01]  /*5990*/  LEA.HI.X.SX32 R107, R40, R125, 0x2, P4 ;  /* 0x0000007d286b7211 */ /* 0x000fe200020f16ff */
[----:B-----5:R-:W-:-:S05]  /*59a0*/  IMAD R53, R53, UR5, RZ ;  /* 0x0000000535357c24 */ /* 0x020fca000f8e02ff */
[----:B------:R-:W-:Y:S01]  /*59b0*/  LEA R40, P4, R53, R124, 0x2 ;  /* 0x0000007c35287211 */ /* 0x000fe200078810ff */
[----:B------:R-:W-:-:S03]  /*59c0*/  IMAD R38, R38, UR5, RZ ;  /* 0x0000000526267c24 */ /* 0x000fc6000f8e02ff */
[----:B------:R-:W-:Y:S02]  /*59d0*/  LEA.HI.X.SX32 R41, R53, R125, 0x2, P4 ;  /* 0x0000007d35297211 */ /* 0x000fe400020f16ff */
[----:B------:R-:W-:Y:S01]  /*59e0*/  LEA R104, P4, R38, R124, 0x2 ;  /* 0x0000007c26687211 */ /* 0x000fe200078810ff */
[----:B------:R-:W-:-:S03]  /*59f0*/  IMAD R96, R97, UR5, RZ ;  /* 0x0000000561607c24 */ /* 0x000fc6000f8e02ff */
[----:B------:R-:W-:Y:S02]  /*5a00*/  LEA.HI.X.SX32 R105, R38, R125, 0x2, P4 ;  /* 0x0000007d26697211 */ /* 0x000fe400020f16ff */
[----:B------:R-:W-:Y:S01]  /*5a10*/  LEA R38, P4, R96, R124, 0x2 ;  /* 0x0000007c60267211 */ /* 0x000fe200078810ff */
[----:B------:R-:W-:-:S03]  /*5a20*/  IMAD R53, R39, UR5, RZ ;  /* 0x0000000527357c24 */ /* 0x000fc6000f8e02ff */
[-C--:B------:R-:W-:Y:S01]  /*5a30*/  LEA.HI.X.SX32 R39, R96, R125.reuse, 0x2, P4 ;  /* 0x0000007d60277211 */ /* 0x080fe200020f16ff */
[----:B------:R-:W-:Y:S01]  /*5a40*/  STL.64 [R1+0x298], R106 ;  /* 0x0002986a01007387 */ /* 0x000fe20000100a00 */
[----:B------:R-:W3:Y:S01]  /*5a50*/  LDCU UR5, c[0x0][0x3a0] ;  /* 0x00007400ff0577ac */ /* 0x000ee20008000800 */
[----:B------:R-:W-:Y:S01]  /*5a60*/  IMAD.MOV.U32 R97, RZ, RZ, R53 ;  /* 0x000000ffff617224 */ /* 0x000fe200078e0035 */
[----:B------:R-:W-:Y:S02]  /*5a70*/  LEA R96, P4, R53, R124, 0x2 ;  /* 0x0000007c35607211 */ /* 0x000fe400078810ff */
[----:B------:R-:W5:Y:S02]  /*5a80*/  LDC R124, c[0x0][0x3a0] ;  /* 0x0000e800ff7c7b82 */ /* 0x000f640000000800 */
[----:B------:R-:W-:-:S06]  /*5a90*/  LEA.HI.X.SX32 R97, R97, R125, 0x2, P4 ;  /* 0x0000007d61617211 */ /* 0x000fcc00020f16ff */
[----:B------:R-:W1:Y:S01]  /*5aa0*/  LDC R125, c[0x0][0x3a0] ;  /* 0x0000e800ff7d7b82 */ /* 0x000e620000000800 */
[----:B-----5:R-:W-:-:S05]  /*5ab0*/  VIADD R124, R124, 0xffffff88 ;  /* 0xffffff887c7c7836 */ /* 0x020fca0000000000 */
[----:B------:R-:W-:Y:S01]  /*5ac0*/  ISETP.GE.U32.AND P3, PT, R124, 0x7fffff09, PT ;  /* 0x7fffff097c00780c */ /* 0x000fe20003f66070 */
[----:B-1----:R-:W-:-:S05]  /*5ad0*/  VIADD R124, R125, 0xffffff84 ;  /* 0xffffff847d7c7836 */ /* 0x002fca0000000000 */
[----:B------:R-:W-:Y:S01]  /*5ae0*/  ISETP.GE.U32.AND P2, PT, R124, 0x7fffff05, PT ;  /* 0x7fffff057c00780c */ /* 0x000fe20003f46070 */
[----:B------:R-:W-:Y:S01]  /*5af0*/  VIADD R124, R102, 0xffffff7f ;  /* 0xffffff7f667c7836 */ /* 0x000fe20000000000 */
[----:B------:R1:W-:Y:S04]  /*5b00*/  STL.64 [R1+0x260], R40 ;  /* 0x0002602801007387 */ /* 0x0003e80000100a00 */
[----:B------:R-:W-:Y:S01]  /*5b10*/  ISETP.GE.U32.AND P4, PT, R124, 0x7fffff00, PT ;  /* 0x7fffff007c00780c */ /* 0x000fe20003f86070 */
[----:B------:R-:W-:Y:S01]  /*5b20*/  IMAD.U32 R124, RZ, RZ, UR4 ;  /* 0x00000004ff7c7e24 */ /* 0x000fe2000f8e00ff */
[----:B------:R-:W-:Y:S01]  /*5b30*/  STL.64 [R1+0x2a8], R104 ;  /* 0x0002a86801007387 */ /* 0x000fe20000100a00 */
[----:B------:R-:W-:-:S03]  /*5b40*/  IMAD.SHL.U32 R125, R84, 0x80, RZ ;  /* 0x00000080547d7824 */ /* 0x000fc600078e00ff */
[----:B------:R-:W5:Y:S04]  /*5b50*/  LDL.LU R53, [R1+0x558] ;  /* 0x0005580001357983 */ /* 0x000f680000300800 */
[----:B------:R1:W-:Y:S04]  /*5b60*/  STL.64 [R1+0x268], R38 ;  /* 0x0002682601007387 */ /* 0x0003e80000100a00 */
[----:B------:R1:W-:Y:S01]  /*5b70*/  STL.64 [R1+0x2a0], R96 ;  /* 0x0002a06001007387 */ /* 0x0003e20000100a00 */
[----:B---3--:R-:W-:-:S03]  /*5b80*/  UIADD3 UR5, UPT, UPT, UR5, -0x80, URZ ;  /* 0xffffff8005057890 */ /* 0x008fc6000fffe0ff */
[----:B------:R-:W-:Y:S01]  /*5b90*/  LDGSTS.E [R3+0x3b800], desc[UR34][R116.64], !P3 ;  /* 0x3b80000074037fae */ /* 0x000fe2000d9a1022 */
[----:B------:R-:W-:-:S03]  /*5ba0*/  UISETP.GE.U32.AND UP0, UPT, UR5, 0x7fffff01, UPT ;  /* 0x7fffff010500788c */ /* 0x000fc6000bf06070 */
[----:B------:R-:W-:Y:S03]  /*5bb0*/  LDGSTS.E [R3+0x3d800], desc[UR34][R118.64], !P2 ;  /* 0x3d80000076037fae */ /* 0x000fe6000d1a1022 */
[----:B------:R-:W-:-:S13]  /*5bc0*/  PLOP3.LUT P5, PT, PT, PT, UP0, 0x80, 0x8 ;  /* 0x000000000008781c */ /* 0x000fda0003faf008 */
[----:B------:R-:W-:Y:S04]  /*5bd0*/  LDGSTS.E [R3+0x3f800], desc[UR34][R120.64], !P5 ;  /* 0x3f80000078037fae */ /* 0x000fe8000e9a1022 */
[----:B------:R-:W0:Y:S01]  /*5be0*/  LDGDEPBAR ;  /* 0x00000000000079af */ /* 0x000e220000000000 */
[----:B--2---:R-:W-:Y:S02]  /*5bf0*/  LOP3.LUT R102, R103, 0x40, RZ, 0x3c, !PT ;  /* 0x0000004067667812 */ /* 0x004fe400078e3cff */
[C---:B------:R-:W-:Y:S02]  /*5c00*/  IADD3 R84, PT, PT, R124.reuse, 0x100000, R103 ;  /* 0x001000007c547810 */ /* 0x040fe40007ffe067 */
[----:B------:R-:W-:Y:S02]  /*5c10*/  IADD3 R124, PT, PT, R124, 0x100000, R102 ;  /* 0x001000007c7c7810 */ /* 0x000fe40007ffe066 */
[----:B------:R-:W2:Y:S04]  /*5c20*/  LDL.LU.64 R102, [R1+0x60] ;  /* 0x0000600001667983 */ /* 0x000ea80000300a00 */
[----:B------:R-:W-:Y:S04]  /*5c30*/  LDGSTS.E [R84+-0x80000], desc[UR34][R122.64], P1 ;  /* 0x800000007a547fae */ /* 0x000fe800089a1022 */
[----:B------:R-:W-:Y:S04]  /*5c40*/  LDGSTS.E [R84+-0x7f000], desc[UR34][R50.64], P1 ;  /* 0x8100000032547fae */ /* 0x000fe800089a1022 */
[----:B------:R-:W-:Y:S04]  /*5c50*/  LDGSTS.E [R84+-0x7e000], desc[UR34][R48.64], P1 ;  /* 0x8200000030547fae */ /* 0x000fe800089a1022 */
[----:B------:R-:W-:Y:S04]  /*5c60*/  LDGSTS.E [R84+-0x7d000], desc[UR34][R100.64], P1 ;  /* 0x8300000064547fae */ /* 0x000fe800089a1022 */
[----:B------:R-:W3:Y:S04]  /*5c70*/  LDL.LU.64 R50, [R1+0x550] ;  /* 0x0005500001327983 */ /* 0x000ee80000300a00 */
[----:B------:R-:W3:Y:S04]  /*5c80*/  LDL.LU.64 R48, [R1+0x548] ;  /* 0x0005480001307983 */ /* 0x000ee80000300a00 */
[----:B------:R-:W3:Y:S04]  /*5c90*/  LDL.LU.64 R100, [R1+0x58] ;  /* 0x0000580001647983 */ /* 0x000ee80000300a00 */
[----:B------:R-:W-:Y:S04]  /*5ca0*/  LDGSTS.E [R84+-0x7c000], desc[UR34][R46.64], P1 ;  /* 0x840000002e547fae */ /* 0x000fe800089a1022 */
[----:B------:R-:W-:Y:S04]  /*5cb0*/  LDGSTS.E [R84+-0x7b000], desc[UR34][R42.64], P1 ;  /* 0x850000002a547fae */ /* 0x000fe800089a1022 */
[----:B------:R-:W-:Y:S04]  /*5cc0*/  LDGSTS.E [R84+-0x7a000], desc[UR34][R40.64], P1 ;  /* 0x8600000028547fae */ /* 0x000fe800089a1022 */
[----:B------:R-:W3:Y:S04]  /*5cd0*/  LDL.LU.64 R46, [R1+0x540] ;  /* 0x00054000012e7983 */ /* 0x000ee80000300a00 */
[----:B----4-:R-:W4:Y:S04]  /*5ce0*/  LDL.LU.64 R42, [R1+0x538] ;  /* 0x00053800012a7983 */ /* 0x010f280000300a00 */
[----:B-1----:R-:W3:Y:S04]  /*5cf0*/  LDL.LU.64 R40, [R1+0x530] ;  /* 0x0005300001287983 */ /* 0x002ee80000300a00 */
[----:B------:R-:W-:Y:S04]  /*5d00*/  LDGSTS.E [R84+-0x79000], desc[UR34][R38.64], P1 ;  /* 0x8700000026547fae */ /* 0x000fe800089a1022 */
[----:B------:R-:W-:Y:S04]  /*5d10*/  LDGSTS.E [R124+-0x7f800], desc[UR34][R34.64], P1 ;  /* 0x80800000227c7fae */ /* 0x000fe800089a1022 */
[----:B------:R-:W-:Y:S04]  /*5d20*/  LDGSTS.E [R124+-0x7e800], desc[UR34][R30.64], P1 ;  /* 0x818000001e7c7fae */ /* 0x000fe800089a1022 */
[----:B------:R-:W3:Y:S04]  /*5d30*/  LDL.LU.64 R38, [R1+0x528] ;  /* 0x0005280001267983 */ /* 0x000ee80000300a00 */
[----:B------:R-:W3:Y:S04]  /*5d40*/  LDL.LU.64 R34, [R1+0x520] ;  /* 0x0005200001227983 */ /* 0x000ee80000300a00 */
[----:B------:R-:W4:Y:S04]  /*5d50*/  LDL.LU.64 R30, [R1+0x518] ;  /* 0x00051800011e7983 */ /* 0x000f280000300a00 */
[----:B------:R-:W-:Y:S04]  /*5d60*/  LDGSTS.E [R124+-0x7d800], desc[UR34][R98.64], P1 ;  /* 0x82800000627c7fae */ /* 0x000fe800089a1022 */
[----:B------:R-:W-:Y:S04]  /*5d70*/  LDGSTS.E [R124+-0x7c800], desc[UR34][R28.64], P1 ;  /* 0x838000001c7c7fae */ /* 0x000fe800089a1022 */
[----:B------:R-:W-:Y:S04]  /*5d80*/  LDGSTS.E [R124+-0x7b800], desc[UR34][R108.64], P1 ;  /* 0x848000006c7c7fae */ /* 0x000fe800089a1022 */
[----:B------:R-:W4:Y:S04]  /*5d90*/  LDL.LU.64 R98, [R1+0x50] ;  /* 0x0000500001627983 */ /* 0x000f280000300a00 */
[----:B------:R-:W-:Y:S04]  /*5da0*/  LDGSTS.E [R124+-0x7a800], desc[UR34][R106.64], P1 ;  /* 0x858000006a7c7fae */ /* 0x000fe800089a1022 */
[----:B------:R-:W-:Y:S04]  /*5db0*/  LDGSTS.E [R124+-0x79800], desc[UR34][R104.64], P1 ;  /* 0x86800000687c7fae */ /* 0x000fe800089a1022 */
[----:B------:R-:W4:Y:S04]  /*5dc0*/  LDL.LU.64 R28, [R1+0x510] ;  /* 0x00051000011c7983 */ /* 0x000f280000300a00 */
[----:B------:R-:W-:Y:S04]  /*5dd0*/  LDGSTS.E [R124+-0x78800], desc[UR34][R96.64], P1 ;  /* 0x87800000607c7fae */ /* 0x000fe800089a1022 */
[----:B------:R-:W0:Y:S04]  /*5de0*/  LDGDEPBAR ;  /* 0x00000000000079af */ /* 0x000e280000000000 */
[----:B------:R-:W4:Y:S01]  /*5df0*/  LDL.LU.64 R96, [R1+0x48] ;  /* 0x0000480001607983 */ /* 0x000f220000300a00 */
[----:B------:R-:W-:Y:S01]  /*5e00*/  IMAD.WIDE R78, R125, 0x4, R78 ;  /* 0x000000047d4e7825 */ /* 0x000fe200078e024e */
[----:B------:R-:W-:Y:S06]  /*5e10*/  BAR.SYNC.DEFER_BLOCKING 0x0 ;  /* 0x0000000000007b1d */ /* 0x000fec0000010000 */
[----:B------:R1:W-:Y:S04]  /*5e20*/  STL [R1+0x464], R78 ;  /* 0x0004644e01007387 */ /* 0x0003e80000100800 */
[----:B------:R-:W-:Y:S01]  /*5e30*/  @!PT LDS RZ, [RZ] ;  /* 0x00000000fffff984 */ /* 0x000fe20000000800 */
[----:B------:R-:W-:Y:S01]  /*5e40*/  @!PT LDS RZ, [RZ] ;  /* 0x00000000fffff984 */ /* 0x000fe20000000800 */
[----:B------:R-:W-:Y:S01]  /*5e50*/  @!PT LDS RZ, [RZ] ;  /* 0x00000000fffff984 */ /* 0x000fe20000000800 */
[----:B------:R1:W-:Y:S02]  /*5e60*/  LDGSTS.E [R0+0x40000], desc[UR34][R78.64], !P4 ;  /* 0x400000004e007fae */ /* 0x0003e4000e1a1022 */
[----:B-1----:R-:W1:Y:S02]  /*5e70*/  LDC R78, c[0x0][0x3a0] ;  /* 0x0000e800ff4e7b82 */ /* 0x002e640000000800 */
[----:B------:R2:W-:Y:S01]  /*5e80*/  STL [R1+0x460], R79 ;  /* 0x0004604f01007387 */ /* 0x0005e20000100800 */
[----:B-1----:R-:W-:-:S05]  /*5e90*/  VIADD R78, R78, 0xffffff7b ;  /* 0xffffff7b4e4e7836 */ /* 0x002fca0000000000 */
[----:B------:R-:W-:Y:S01]  /*5ea0*/  ISETP.GE.U32.AND P1, PT, R78, 0x7ffffefc, PT ;  /* 0x7ffffefc4e00780c */ /* 0x000fe20003f26070 */
[----:B--2---:R-:W-:Y:S02]  /*5eb0*/  IMAD.WIDE R78, R125, 0x4, R102 ;  /* 0x000000047d4e7825 */ /* 0x004fe400078e0266 */
[----:B------:R-:W2:Y:S10]  /*5ec0*/  LDL.LU.64 R102, [R1+0x40] ;  /* 0x0000400001667983 */ /* 0x000eb40000300a00 */
[----:B------:R1:W-:Y:S04]  /*5ed0*/  LDGSTS.E [R0+0x42000], desc[UR34][R78.64], !P1 ;  /* 0x420000004e007fae */ /* 0x0003e8000c9a1022 */
[----:B------:R1:W-:Y:S02]  /*5ee0*/  STL [R1+0x45c], R78 ;  /* 0x00045c4e01007387 */ /* 0x0003e40000100800 */
[----:B-1----:R-:W1:Y:S02]  /*5ef0*/  LDC R78, c[0x0][0x3a0] ;  /* 0x0000e800ff4e7b82 */ /* 0x002e640000000800 */
[----:B------:R3:W-:Y:S01]  /*5f00*/  STL [R1+0x458], R79 ;  /* 0x0004584f01007387 */ /* 0x0007e20000100800 */
[----:B-1----:R-:W-:-:S05]  /*5f10*/  VIADD R78, R78, 0xffffff77 ;  /* 0xffffff774e4e7836 */ /* 0x002fca0000000000 */
[----:B------:R-:W-:Y:S01]  /*5f20*/  ISETP.GE.U32.AND P1, PT, R78, 0x7ffffef8, PT ;  /* 0x7ffffef84e00780c */ /* 0x000fe20003f26070 */
[----:B---3--:R-:W-:Y:S02]  /*5f30*/  IMAD.WIDE R78, R125, 0x4, R100 ;  /* 0x000000047d4e7825 */ /* 0x008fe400078e0264 */
[----:B------:R-:W3:Y:S04]  /*5f40*/  LDL.LU.64 R100, [R1+0x38] ;  /* 0x0000380001647983 */ /* 0x000ee80000300a00 */
[----:B------:R1:W-:Y:S06]  /*5f50*/  STL [R1+0x454], R78 ;  /* 0x0004544e01007387 */ /* 0x0003ec0000100800 */
[----:B------:R1:W-:Y:S02]  /*5f60*/  LDGSTS.E [R0+0x44000], desc[UR34][R78.64], !P1 ;  /* 0x440000004e007fae */ /* 0x0003e4000c9a1022 */
[----:B-1----:R-:W1:Y:S02]  /*5f70*/  LDC R78, c[0x0][0x3a0] ;  /* 0x0000e800ff4e7b82 */ /* 0x002e640000000800 */
[----:B------:R4:W-:Y:S01]  /*5f80*/  STL [R1+0x450], R79 ;  /* 0x0004504f01007387 */ /* 0x0009e20000100800 */
[----:B-1----:R-:W-:-:S05]  /*5f90*/  VIADD R78, R78, 0xffffff73 ;  /* 0xffffff734e4e7836 */ /* 0x002fca0000000000 */
[----:B------:R-:W-:Y:S01]  /*5fa0*/  ISETP.GE.U32.AND P1, PT, R78, 0x7ffffef4, PT ;  /* 0x7ffffef44e00780c */ /* 0x000fe20003f26070 */
[----:B----4-:R-:W-:Y:S02]  /*5fb0*/  IMAD.WIDE R78, R125, 0x4, R98 ;  /* 0x000000047d4e7825 */ /* 0x010fe400078e0262 */
[----:B------:R-:W4:Y:S04]  /*5fc0*/  LDL.LU.64 R98, [R1+0x30] ;  /* 0x0000300001627983 */ /* 0x000f280000300a00 */
[----:B------:R1:W-:Y:S06]  /*5fd0*/  STL [R1+0x44c], R78 ;  /* 0x00044c4e01007387 */ /* 0x0003ec0000100800 */
[----:B------:R1:W-:Y:S02]  /*5fe0*/  LDGSTS.E [R0+0x46000], desc[UR34][R78.64], !P1 ;  /* 0x460000004e007fae */ /* 0x0003e4000c9a1022 */
[----:B-1----:R-:W1:Y:S02]  /*5ff0*/  LDC R78, c[0x0][0x3a0] ;  /* 0x0000e800ff4e7b82 */ /* 0x002e640000000800 */
[----:B------:R1:W-:Y:S02]  /*6000*/  STL [R1+0x448], R79 ;  /* 0x0004484f01007387 */ /* 0x0003e40000100800 */
[----:B-1----:R-:W-:-:S05]  /*6010*/  VIADD R78, R78, 0xffffff6f ;  /* 0xffffff6f4e4e7836 */ /* 0x002fca0000000000 */
[----:B------:R-:W-:Y:S01]  /*6020*/  ISETP.GE.U32.AND P1, PT, R78, 0x7ffffef0, PT ;  /* 0x7ffffef04e00780c */ /* 0x000fe20003f26070 */
[----:B------:R-:W-:Y:S02]  /*6030*/  IMAD.WIDE R78, R125, 0x4, R96 ;  /* 0x000000047d4e7825 */ /* 0x000fe400078e0260 */
[----:B------:R-:W5:Y:S04]  /*6040*/  LDL.LU.64 R96, [R1+0x28] ;  /* 0x0000280001607983 */ /* 0x000f680000300a00 */
[----:B------:R1:W-:Y:S04]  /*6050*/  STL [R1+0x444], R78 ;  /* 0x0004444e01007387 */ /* 0x0003e80000100800 */
[----:B------:R2:W-:Y:S04]  /*6060*/  STL [R1+0x440], R79 ;  /* 0x0004404f01007387 */ /* 0x0005e80000100800 */
[----:B------:R1:W-:Y:S04]  /*6070*/  LDGSTS.E [R0+0x48000], desc[UR34][R78.64], !P1 ;  /* 0x480000004e007fae */ /* 0x0003e8000c9a1022 */
[----:B------:R-:W5:Y:S01]  /*6080*/  LDL.LU.64 R104, [R1+0x20] ;  /* 0x0000200001687983 */ /* 0x000f620000300a00 */
[----:B-1----:R-:W1:Y:S02]  /*6090*/  LDC R78, c[0x0][0x3a0] ;  /* 0x0000e800ff4e7b82 */ /* 0x002e640000000800 */
[----:B-1----:R-:W-:-:S05]  /*60a0*/  VIADD R78, R78, 0xffffff6b ;  /* 0xffffff6b4e4e7836 */ /* 0x002fca0000000000 */
[----:B------:R-:W-:Y:S01]  /*60b0*/  ISETP.GE.U32.AND P1, PT, R78, 0x7ffffeec, PT ;  /* 0x7ffffeec4e00780c */ /* 0x000fe20003f26070 */
[----:B--2---:R-:W-:-:S12]  /*60c0*/  IMAD.WIDE R78, R125, 0x4, R102 ;  /* 0x000000047d4e7825 */ /* 0x004fd800078e0266 */
[----:B------:R1:W-:Y:S04]  /*60d0*/  LDGSTS.E [R0+0x4a000], desc[UR34][R78.64], !P1 ;  /* 0x4a0000004e007fae */ /* 0x0003e8000c9a1022 */
[----:B------:R1:W-:Y:S04]  /*60e0*/  STL [R1+0x43c], R78 ;  /* 0x00043c4e01007387 */ /* 0x0003e80000100800 */
[----:B------:R3:W-:Y:S04]  /*60f0*/  STL [R1+0x438], R79 ;  /* 0x0004384f01007387 */ /* 0x0007e80000100800 */
[----:B------:R-:W2:Y:S01]  /*6100*/  LDL.LU.64 R102, [R1+0x18] ;  /* 0x0000180001667983 */ /* 0x000ea20000300a00 */
[----:B-1----:R-:W1:Y:S02]  /*6110*/  LDC R78, c[0x0][0x3a0] ;  /* 0x0000e800ff4e7b82 */ /* 0x002e640000000800 */
[----:B-1----:R-:W-:-:S05]  /*6120*/  VIADD R78, R78, 0xffffff67 ;  /* 0xffffff674e4e7836 */ /* 0x002fca0000000000 */
[----:B------:R-:W-:Y:S01]  /*6130*/  ISETP.GE.U32.AND P1, PT, R78, 0x7ffffee8, PT ;  /* 0x7ffffee84e00780c */ /* 0x000fe20003f26070 */
[----:B---3--:R-:W-:-:S05]  /*6140*/  IMAD.WIDE R78, R125, 0x4, R100 ;  /* 0x000000047d4e7825 */ /* 0x008fca00078e0264 */
[----:B------:R1:W-:Y:S04]  /*6150*/  STL [R1+0x434], R78 ;  /* 0x0004344e01007387 */ /* 0x0003e80000100800 */
[----:B------:R4:W-:Y:S04]  /*6160*/  STL [R1+0x430], R79 ;  /* 0x0004304f01007387 */ /* 0x0009e80000100800 */
[----:B------:R1:W-:Y:S04]  /*6170*/  LDGSTS.E [R0+0x4c000], desc[UR34][R78.64], !P1 ;  /* 0x4c0000004e007fae */ /* 0x0003e8000c9a1022 */
[----:B------:R-:W3:Y:S01]  /*6180*/  LDL.LU.64 R100, [R1+0x10] ;  /* 0x0000100001647983 */ /* 0x000ee20000300a00 */
[----:B-1----:R-:W1:Y:S02]  /*6190*/  LDC R78, c[0x0][0x3a0] ;  /* 0x0000e800ff4e7b82 */ /* 0x002e640000000800 */
[----:B-1----:R-:W-:-:S05]  /*61a0*/  VIADD R78, R78, 0xffffff63 ;  /* 0xffffff634e4e7836 */ /* 0x002fca0000000000 */
[----:B------:R-:W-:Y:S01]  /*61b0*/  ISETP.GE.U32.AND P1, PT, R78, 0x7ffffee4, PT ;  /* 0x7ffffee44e00780c */ /* 0x000fe20003f26070 */
[----:B----4-:R-:W-:-:S05]  /*61c0*/  IMAD.WIDE R78, R125, 0x4, R98 ;  /* 0x000000047d4e7825 */ /* 0x010fca00078e0262 */
[----:B------:R1:W-:Y:S04]  /*61d0*/  STL [R1+0x42c], R78 ;  /* 0x00042c4e01007387 */ /* 0x0003e80000100800 */
[----:B------:R5:W-:Y:S04]  /*61e0*/  STL [R1+0x428], R79 ;  /* 0x0004284f01007387 */ /* 0x000be80000100800 */
[----:B------:R1:W-:Y:S04]  /*61f0*/  LDGSTS.E [R0+0x4e000], desc[UR34][R78.64], !P1 ;  /* 0x4e0000004e007fae */ /* 0x0003e8000c9a1022 */
[----:B------:R-:W4:Y:S01]  /*6200*/  LDL.LU.64 R98, [R1+0x8] ;  /* 0x0000080001627983 */ /* 0x000f220000300a00 */
[----:B-1----:R-:W1:Y:S02]  /*6210*/  LDC R78, c[0x0][0x3a0] ;  /* 0x0000e800ff4e7b82 */ /* 0x002e640000000800 */
[----:B-1----:R-:W-:-:S05]  /*6220*/  VIADD R78, R78, 0xffffff5f ;  /* 0xffffff5f4e4e7836 */ /* 0x002fca0000000000 */
[----:B------:R-:W-:Y:S01]  /*6230*/  ISETP.GE.U32.AND P1, PT, R78, 0x7ffffee0, PT ;  /* 0x7ffffee04e00780c */ /* 0x000fe20003f26070 */
[----:B-----5:R-:W-:-:S05]  /*6240*/  IMAD.WIDE R78, R125, 0x4, R96 ;  /* 0x000000047d4e7825 */ /* 0x020fca00078e0260 */
[----:B------:R1:W-:Y:S04]  /*6250*/  STL [R1+0x424], R78 ;  /* 0x0004244e01007387 */ /* 0x0003e80000100800 */
[----:B------:R5:W-:Y:S04]  /*6260*/  STL [R1+0x420], R79 ;  /* 0x0004204f01007387 */ /* 0x000be80000100800 */
[----:B------:R-:W4:Y:S04]  /*6270*/  LDL.LU.64 R96, [R1] ;  /* 0x0000000001607983 */ /* 0x000f280000300a00 */
[----:B------:R1:W-:Y:S02]  /*6280*/  LDGSTS.E [R0+0x50000], desc[UR34][R78.64], !P1 ;  /* 0x500000004e007fae */ /* 0x0003e4000c9a1022 */
[----:B-1----:R-:W1:Y:S02]  /*6290*/  LDC R78, c[0x0][0x3a0] ;  /* 0x0000e800ff4e7b82 */ /* 0x002e640000000800 */
[----:B-1----:R-:W-:-:S05]  /*62a0*/  VIADD R78, R78, 0xffffff5b ;  /* 0xffffff5b4e4e7836 */ /* 0x002fca0000000000 */
[----:B------:R-:W-:Y:S01]  /*62b0*/  ISETP.GE.U32.AND P1, PT, R78, 0x7ffffedc, PT ;  /* 0x7ffffedc4e00780c */ /* 0x000fe20003f26070 */
[----:B-----5:R-:W-:-:S05]  /*62c0*/  IMAD.WIDE R78, R125, 0x4, R104 ;  /* 0x000000047d4e7825 */ /* 0x020fca00078e0268 */
[----:B------:R1:W-:Y:S07]  /*62d0*/  STL [R1+0x41c], R78 ;  /* 0x00041c4e01007387 */ /* 0x0003ee0000100800 */
[----:B------:R1:W-:Y:S02]  /*62e0*/  LDGSTS.E [R0+0x52000], desc[UR34][R78.64], !P1 ;  /* 0x520000004e007fae */ /* 0x0003e4000c9a1022 */
[----:B-1----:R-:W1:Y:S02]  /*62f0*/  LDC R78, c[0x0][0x3a0] ;  /* 0x0000e800ff4e7b82 */ /* 0x002e640000000800 */
[----:B------:R2:W-:Y:S01]  /*6300*/  STL [R1+0x418], R79 ;  /* 0x0004184f01007387 */ /* 0x0005e20000100800 */
[----:B-1----:R-:W-:-:S05]  /*6310*/  VIADD R78, R78, 0xffffff57 ;  /* 0xffffff574e4e7836 */ /* 0x002fca0000000000 */
[----:B------:R-:W-:Y:S01]  /*6320*/  ISETP.GE.U32.AND P1, PT, R78, 0x7ffffed8, PT ;  /* 0x7ffffed84e00780c */ /* 0x000fe20003f26070 */
[----:B--2---:R-:W-:-:S12]  /*6330*/  IMAD.WIDE R78, R125, 0x4, R102 ;  /* 0x000000047d4e7825 */ /* 0x004fd800078e0266 */
[----:B------:R1:W-:Y:S04]  /*6340*/  LDGSTS.E [R0+0x54000], desc[UR34][R78.64], !P1 ;  /* 0x540000004e007fae */ /* 0x0003e8000c9a1022 */
[----:B------:R1:W-:Y:S02]  /*6350*/  STL [R1+0x414], R78 ;  /* 0x0004144e01007387 */ /* 0x0003e40000100800 */
[----:B-1----:R-:W1:Y:S02]  /*6360*/  LDC R78, c[0x0][0x3a0] ;  /* 0x0000e800ff4e7b82 */ /* 0x002e640000000800 */
[----:B------:R3:W-:Y:S01]  /*6370*/  STL [R1+0x410], R79 ;  /* 0x0004104f01007387 */ /* 0x0007e20000100800 */
[----:B-1----:R-:W-:-:S05]  /*6380*/  VIADD R78, R78, 0xffffff53 ;  /* 0xffffff534e4e7836 */ /* 0x002fca0000000000 */
[----:B------:R-:W-:Y:S01]  /*6390*/  ISETP.GE.U32.AND P1, PT, R78, 0x7ffffed4, PT ;  /* 0x7ffffed44e00780c */ /* 0x000fe20003f26070 */
[----:B---3--:R-:W-:-:S05]  /*63a0*/  IMAD.WIDE R78, R125, 0x4, R100 ;  /* 0x000000047d4e7825 */ /* 0x008fca00078e0264 */
[----:B------:R1:W-:Y:S07]  /*63b0*/  STL [R1+0x40c], R78 ;  /* 0x00040c4e01007387 */ /* 0x0003ee0000100800 */
[----:B------:R1:W-:Y:S02]  /*63c0*/  LDGSTS.E [R0+0x56000], desc[UR34][R78.64], !P1 ;  /* 0x560000004e007fae */ /* 0x0003e4000c9a1022 */
[----:B-1----:R-:W1:Y:S02]  /*63d0*/  LDC R78, c[0x0][0x3a0] ;  /* 0x0000e800ff4e7b82 */ /* 0x002e640000000800 */
[----:B------:R4:W-:Y:S01]  /*63e0*/  STL [R1+0x408], R79 ;  /* 0x0004084f01007387 */ /* 0x0009e20000100800 */
[----:B-1----:R-:W-:-:S05]  /*63f0*/  VIADD R78, R78, 0xffffff4f ;  /* 0xffffff4f4e4e7836 */ /* 0x002fca0000000000 */
[----:B------:R-:W-:Y:S01]  /*6400*/  ISETP.GE.U32.AND P1, PT, R78, 0x7ffffed0, PT ;  /* 0x7ffffed04e00780c */ /* 0x000fe20003f26070 */
[----:B----4-:R-:W-:-:S05]  /*6410*/  IMAD.WIDE R78, R125, 0x4, R98 ;  /* 0x000000047d4e7825 */ /* 0x010fca00078e0262 */
[----:B------:R1:W-:Y:S07]  /*6420*/  STL [R1+0x404], R78 ;  /* 0x0004044e01007387 */ /* 0x0003ee0000100800 */
[----:B------:R1:W-:Y:S02]  /*6430*/  LDGSTS.E [R0+0x58000], desc[UR34][R78.64], !P1 ;  /* 0x580000004e007fae */ /* 0x0003e4000c9a1022 */
[----:B-1----:R-:W1:Y:S02]  /*6440*/  LDC R78, c[0x0][0x3a0] ;  /* 0x0000e800ff4e7b82 */ /* 0x002e640000000800 */
[----:B------:R2:W-:Y:S01]  /*6450*/  STL [R1+0x400], R79 ;  /* 0x0004004f01007387 */ /* 0x0005e20000100800 */
[----:B-1----:R-:W-:-:S05]  /*6460*/  VIADD R78, R78, 0xffffff4b ;  /* 0xffffff4b4e4e7836 */ /* 0x002fca0000000000 */
[----:B------:R-:W-:Y:S01]  /*6470*/  ISETP.GE.U32.AND P1, PT, R78, 0x7ffffecc, PT ;  /* 0x7ffffecc4e00780c */ /* 0x000fe20003f26070 */
[----:B--2---:R-:W-:-:S05]  /*6480*/  IMAD.WIDE R78, R125, 0x4, R96 ;  /* 0x000000047d4e7825 */ /* 0x004fca00078e0260 */
[----:B------:R1:W-:Y:S04]  /*6490*/  STL [R1+0x3fc], R78 ;  /* 0x0003fc4e01007387 */ /* 0x0003e80000100800 */
[----:B------:R-:W-:Y:S04]  /*64a0*/  STL [R1+0x3f8], R79 ;  /* 0x0003f84f01007387 */ /* 0x000fe80000100800 */
[----:B------:R-:W2:Y:S04]  /*64b0*/  LDL.LU.64 R96, [R1+0x68] ;  /* 0x0000680001607983 */ /* 0x000ea80000300a00 */
[----:B------:R1:W-:Y:S02]  /*64c0*/  LDGSTS.E [R0+0x5a000], desc[UR34][R78.64], !P1 ;  /* 0x5a0000004e007fae */ /* 0x0003e4000c9a1022 */
[----:B-1----:R-:W1:Y:S01]  /*64d0*/  LDC R78, c[0x0][0x3a0] ;  /* 0x0000e800ff4e7b82 */ /* 0x002e620000000800 */
[----:B------:R-:W-:-:S05]  /*64e0*/  IMAD.WIDE R28, R125, 0x4, R28 ;  /* 0x000000047d1c7825 */ /* 0x000fca00078e021c */
[----:B------:R3:W-:Y:S01]  /*64f0*/  STL [R1+0x3f4], R28 ;  /* 0x0003f41c01007387 */ /* 0x0007e20000100800 */
[----:B-1----:R-:W-:-:S05]  /*6500*/  VIADD R78, R78, 0xffffff47 ;  /* 0xffffff474e4e7836 */ /* 0x002fca0000000000 */
[----:B------:R-:W-:Y:S01]  /*6510*/  ISETP.GE.U32.AND P1, PT, R78, 0x7ffffec8, PT ;  /* 0x7ffffec84e00780c */ /* 0x000fe20003f26070 */
[----:B------:R-:W-:-:S04]  /*6520*/  IMAD.WIDE R30, R125, 0x4, R30 ;  /* 0x000000047d1e7825 */ /* 0x000fc800078e021e */
[----:B------:R-:W-:-:S04]  /*6530*/  IMAD.WIDE R34, R125, 0x4, R34 ;  /* 0x000000047d227825 */ /* 0x000fc800078e0222 */
[----:B------:R-:W-:Y:S01]  /*6540*/  IMAD.WIDE R38, R125, 0x4, R38 ;  /* 0x000000047d267825 */ /* 0x000fe200078e0226 */
[----:B------:R-:W-:Y:S01]  /*6550*/  STL [R1+0x3f0], R29 ;  /* 0x0003f01d01007387 */ /* 0x000fe20000100800 */
[----:B------:R-:W1:Y:S03]  /*6560*/  LDC R78, c[0x0][0x3a0] ;  /* 0x0000e800ff4e7b82 */ /* 0x000e660000000800 */
[----:B------:R3:W-:Y:S05]  /*6570*/  LDGSTS.E [R0+0x5c000], desc[UR34][R28.64], !P1 ;  /* 0x5c0000001c007fae */ /* 0x0007ea000c9a1022 */
[----:B---3--:R-:W3:Y:S02]  /*6580*/  LDC R28, c[0x0][0x3a0] ;  /* 0x0000e800ff1c7b82 */ /* 0x008ee40000000800 */
[----:B---3--:R-:W-:-:S05]  /*6590*/  VIADD R28, R28, 0xffffff43 ;  /* 0xffffff431c1c7836 */ /* 0x008fca0000000000 */
[----:B------:R-:W-:Y:S02]  /*65a0*/  ISETP.GE.U32.AND P1, PT, R28, 0x7ffffec4, PT ;  /* 0x7ffffec41c00780c */ /* 0x000fe40003f26070 */
[----:B------:R-:W3:Y:S11]  /*65b0*/  LDC R28, c[0x0][0x3a0] ;  /* 0x0000e800ff1c7b82 */ /* 0x000ef60000000800 */
[----:B------:R4:W-:Y:S01]  /*65c0*/  LDGSTS.E [R0+0x5e000], desc[UR34][R30.64], !P1 ;  /* 0x5e0000001e007fae */ /* 0x0009e2000c9a1022 */
[----:B---3--:R-:W-:-:S05]  /*65d0*/  VIADD R28, R28, 0xffffff3f ;  /* 0xffffff3f1c1c7836 */ /* 0x008fca0000000000 */
[----:B------:R-:W-:Y:S02]  /*65e0*/  ISETP.GE.U32.AND P1, PT, R28, 0x7ffffec0, PT ;  /* 0x7ffffec01c00780c */ /* 0x000fe40003f26070 */
[----:B------:R-:W3:Y:S11]  /*65f0*/  LDC R28, c[0x0][0x3a0] ;  /* 0x0000e800ff1c7b82 */ /* 0x000ef60000000800 */
[----:B------:R5:W-:Y:S01]  /*6600*/  LDGSTS.E [R0+0x60000], desc[UR34][R34.64], !P1 ;  /* 0x6000000022007fae */ /* 0x000be2000c9a1022 */
[----:B---3--:R-:W-:-:S05]  /*6610*/  VIADD R28, R28, 0xffffff3b ;  /* 0xffffff3b1c1c7836 */ /* 0x008fca0000000000 */
[----:B------:R-:W-:Y:S02]  /*6620*/  ISETP.GE.U32.AND P1, PT, R28, 0x7ffffebc, PT ;  /* 0x7ffffebc1c00780c */ /* 0x000fe40003f26070 */
[----:B------:R-:W3:Y:S01]  /*6630*/  LDC R28, c[0x0][0x3a0] ;  /* 0x0000e800ff1c7b82 */ /* 0x000ee20000000800 */
[----:B------:R4:W-:Y:S10]  /*6640*/  STL [R1+0x3ec], R30 ;  /* 0x0003ec1e01007387 */ /* 0x0009f40000100800 */
[----:B------:R1:W-:Y:S01]  /*6650*/  LDGSTS.E [R0+0x62000], desc[UR34][R38.64], !P1 ;  /* 0x6200000026007fae */ /* 0x0003e2000c9a1022 */
[----:B------:R-:W-:Y:S01]  /*6660*/  IMAD.WIDE R40, R125, 0x4, R40 ;  /* 0x000000047d287825 */ /* 0x000fe200078e0228 */
[----:B----4-:R-:W4:Y:S03]  /*6670*/  LDC R30, c[0x0][0x3a0] ;  /* 0x0000e800ff1e7b82 */ /* 0x010f260000000800 */
[----:B---3--:R-:W-:-:S05]  /*6680*/  VIADD R28, R28, 0xffffff37 ;  /* 0xffffff371c1c7836 */ /* 0x008fca0000000000 */
[----:B------:R-:W-:Y:S01]  /*6690*/  ISETP.GE.U32.AND P1, PT, R28, 0x7ffffeb8, PT ;  /* 0x7ffffeb81c00780c */ /* 0x000fe20003f26070 */
[----:B------:R-:W-:Y:S04]  /*66a0*/  STL [R1+0x3e8], R31 ;  /* 0x0003e81f01007387 */ /* 0x000fe80000100800 */
[----:B------:R5:W-:Y:S04]  /*66b0*/  STL [R1+0x3e4], R34 ;  /* 0x0003e42201007387 */ /* 0x000be80000100800 */
[----:B------:R-:W-:Y:S04]  /*66c0*/  STL [R1+0x3e0], R35 ;  /* 0x0003e02301007387 */ /* 0x000fe80000100800 */
[----:B------:R1:W-:Y:S04]  /*66d0*/  STL [R1+0x3dc], R38 ;  /* 0x0003dc2601007387 */ /* 0x0003e80000100800 */
[----:B------:R-:W-:Y:S01]  /*66e0*/  STL [R1+0x3d8], R39 ;  /* 0x0003d82701007387 */ /* 0x000fe20000100800 */
[C---:B------:R-:W-:Y:S01]  /*66f0*/  IMAD.WIDE R42, R125.reuse, 0x4, R42 ;  /* 0x000000047d2a7825 */ /* 0x040fe200078e022a */
[----:B-----5:R-:W3:Y:S03]  /*6700*/  LDC R34, c[0x0][0x3a0] ;  /* 0x0000e800ff227b82 */ /* 0x020ee60000000800 */
[----:B------:R-:W-:-:S04]  /*6710*/  IMAD.WIDE R46, R125, 0x4, R46 ;  /* 0x000000047d2e7825 */ /* 0x000fc800078e022e */
[C---:B------:R-:W-:Y:S01]  /*6720*/  IMAD.WIDE R48, R125.reuse, 0x4, R48 ;  /* 0x000000047d307825 */ /* 0x040fe200078e0230 */
[----:B-1----:R-:W1:Y:S03]  /*6730*/  LDC R38, c[0x0][0x3a0] ;  /* 0x0000e800ff267b82 */ /* 0x002e660000000800 */
[----:B--2---:R-:W-:-:S05]  /*6740*/  IMAD.WIDE R28, R125, 0x4, R96 ;  /* 0x000000047d1c7825 */ /* 0x004fca00078e0260 */
[----:B------:R2:W-:Y:S04]  /*6750*/  LDGSTS.E [R0+0x64000], desc[UR34][R28.64], !P1 ;  /* 0x640000001c007fae */ /* 0x0005e8000c9a1022 */
[----:B------:R2:W-:Y:S02]  /*6760*/  STL [R1+0x3d4], R28 ;  /* 0x0003d41c01007387 */ /* 0x0005e40000100800 */
[----:B--2---:R-:W2:Y:S02]  /*6770*/  LDC R28, c[0x0][0x3a0] ;  /* 0x0000e800ff1c7b82 */ /* 0x004ea40000000800 */
[----:B--2---:R-:W-:-:S05]  /*6780*/  VIADD R28, R28, 0xffffff33 ;  /* 0xffffff331c1c7836 */ /* 0x004fca0000000000 */
[----:B------:R-:W-:Y:S02]  /*6790*/  ISETP.GE.U32.AND P1, PT, R28, 0x7ffffeb4, PT ;  /* 0x7ffffeb41c00780c */ /* 0x000fe40003f26070 */
[----:B------:R-:W2:Y:S11]  /*67a0*/  LDC R28, c[0x0][0x3a0] ;  /* 0x0000e800ff1c7b82 */ /* 0x000eb60000000800 */
[----:B------:R5:W-:Y:S01]  /*67b0*/  LDGSTS.E [R0+0x66000], desc[UR34][R40.64], !P1 ;  /* 0x6600000028007fae */ /* 0x000be2000c9a1022 */
[----:B--2---:R-:W-:-:S05]  /*67c0*/  VIADD R28, R28, 0xffffff2f ;  /* 0xffffff2f1c1c7836 */ /* 0x004fca0000000000 */
[----:B------:R-:W-:Y:S02]  /*67d0*/  ISETP.GE.U32.AND P1, PT, R28, 0x7ffffeb0, PT ;  /* 0x7ffffeb01c00780c */ /* 0x000fe40003f26070 */
[----:B------:R-:W2:Y:S11]  /*67e0*/  LDC R28, c[0x0][0x3a0] ;  /* 0x0000e800ff1c7b82 */ /* 0x000eb60000000800 */
[----:B------:R1:W-:Y:S01]  /*67f0*/  LDGSTS.E [R0+0x68000], desc[UR34][R42.64], !P1 ;  /* 0x680000002a007fae */ /* 0x0003e2000c9a1022 */
[----:B--2---:R-:W-:-:S05]  /*6800*/  VIADD R28, R28, 0xffffff2b ;  /* 0xffffff2b1c1c7836 */ /* 0x004fca0000000000 */
[----:B------:R-:W-:Y:S02]  /*6810*/  ISETP.GE.U32.AND P1, PT, R28, 0x7ffffeac, PT ;  /* 0x7ffffeac1c00780c */ /* 0x000fe40003f26070 */
[----:B------:R-:W2:Y:S01]  /*6820*/  LDC R28, c[0x0][0x3a0] ;  /* 0x0000e800ff1c7b82 */ /* 0x000ea20000000800 */
[----:B------:R1:W-:Y:S01]  /*6830*/  STL [R1+0x3d0], R29 ;  /* 0x0003d01d01007387 */ /* 0x0003e20000100800 */
[----:B------:R-:W-:-:S03]  /*6840*/  IMAD.WIDE R50, R125, 0x4, R50 ;  /* 0x000000047d327825 */ /* 0x000fc600078e0232 */
[----:B------:R5:W-:Y:S06]  /*6850*/  STL [R1+0x3cc], R40 ;  /* 0x0003cc2801007387 */ /* 0x000bec0000100800 */
[----:B------:R2:W-:Y:S01]  /*6860*/  LDGSTS.E [R0+0x6a000], desc[UR34][R46.64], !P1 ;  /* 0x6a0000002e007fae */ /* 0x0005e2000c9a1022 */
[----:B------:R-:W-:Y:S01]  /*6870*/  IMAD.WIDE R52, R125, 0x4, R52 ;  /* 0x000000047d347825 */ /* 0x000fe200078e0234 */
[----:B-1----:R-:W1:Y:S02]  /*6880*/  LDC R29, c[0x0][0x3a0] ;  /* 0x0000e800ff1d7b82 */ /* 0x002e640000000800 */
[----:B------:R-:W-:Y:S01]  /*6890*/  STL [R1+0x3c8], R41 ;  /* 0x0003c82901007387 */ /* 0x000fe20000100800 */
[----:B--2---:R-:W-:-:S05]  /*68a0*/  VIADD R28, R28, 0xffffff27 ;  /* 0xffffff271c1c7836 */ /* 0x004fca0000000000 */
[----:B-----5:R-:W2:Y:S01]  /*68b0*/  LDC R40, c[0x0][0x3a0] ;  /* 0x0000e800ff287b82 */ /* 0x020ea20000000800 */
[----:B------:R-:W-:-:S07]  /*68c0*/  ISETP.GE.U32.AND P1, PT, R28, 0x7ffffea8, PT ;  /* 0x7ffffea81c00780c */ /* 0x000fce0003f26070 */
[----:B------:R-:W5:Y:S01]  /*68d0*/  LDC R28, c[0x0][0x3a0] ;  /* 0x0000e800ff1c7b82 */ /* 0x000f620000000800 */
[----:B------:R1:W-:Y:S04]  /*68e0*/  STL [R1+0x3c4], R42 ;  /* 0x0003c42a01007387 */ /* 0x0003e80000100800 */
[----:B------:R-:W-:Y:S01]  /*68f0*/  STL [R1+0x3c0], R43 ;  /* 0x0003c02b01007387 */ /* 0x000fe20000100800 */
[----:B------:R-:W-:-:S03]  /*6900*/  IMAD.WIDE R54, R125, 0x4, R54 ;  /* 0x000000047d367825 */ /* 0x000fc600078e0236 */
[----:B------:R3:W-:Y:S04]  /*6910*/  STL [R1+0x3bc], R46 ;  /* 0x0003bc2e01007387 */ /* 0x0007e80000100800 */
[----:B------:R-:W-:Y:S01]  /*6920*/  STL [R1+0x3b8], R47 ;  /* 0x0003b82f01007387 */ /* 0x000fe20000100800 */
[C---:B------:R-:W-:Y:S01]  /*6930*/  IMAD.WIDE R56, R125.reuse, 0x4, R56 ;  /* 0x000000047d387825 */ /* 0x040fe200078e0238 */
[----:B-1----:R-:W1:Y:S02]  /*6940*/  LDC R42, c[0x0][0x3a0] ;  /* 0x0000e800ff2a7b82 */ /* 0x002e640000000800 */
[----:B------:R1:W-:Y:S04]  /*6950*/  STL [R1+0x3b4], R48 ;  /* 0x0003b43001007387 */ /* 0x0003e80000100800 */
[----:B------:R-:W-:Y:S01]  /*6960*/  STL [R1+0x3b0], R49 ;  /* 0x0003b03101007387 */ /* 0x000fe20000100800 */
[C---:B------:R-:W-:Y:S01]  /*6970*/  IMAD.WIDE R58, R125.reuse, 0x4, R58 ;  /* 0x000000047d3a7825 */ /* 0x040fe200078e023a */
[----:B---3--:R-:W3:Y:S02]  /*6980*/  LDC R46, c[0x0][0x3a0] ;  /* 0x0000e800ff2e7b82 */ /* 0x008ee40000000800 */
[----:B------:R1:W-:Y:S04]  /*6990*/  STL [R1+0x3ac], R50 ;  /* 0x0003ac3201007387 */ /* 0x0003e80000100800 */
[----:B------:R-:W-:Y:S01]  /*69a0*/  STL [R1+0x3a8], R51 ;  /* 0x0003a83301007387 */ /* 0x000fe20000100800 */
[----:B------:R-:W-:-:S03]  /*69b0*/  IMAD.WIDE R60, R125, 0x4, R60 ;  /* 0x000000047d3c7825 */ /* 0x000fc600078e023c */
[----:B------:R1:W-:Y:S04]  /*69c0*/  STL [R1+0x3a4], R52 ;  /* 0x0003a43401007387 */ /* 0x0003e80000100800 */
[----:B------:R-:W-:Y:S01]  /*69d0*/  STL [R1+0x3a0], R53 ;  /* 0x0003a03501007387 */ /* 0x000fe20000100800 */
[----:B------:R-:W-:-:S03]  /*69e0*/  IMAD.WIDE R64, R125, 0x4, R64 ;  /* 0x000000047d407825 */ /* 0x000fc600078e0240 */
[----:B------:R1:W-:Y:S04]  /*69f0*/  STL [R1+0x39c], R54 ;  /* 0x00039c3601007387 */ /* 0x0003e80000100800 */
[----:B------:R-:W-:Y:S04]  /*6a00*/  STL [R1+0x398], R55 ;  /* 0x0003983701007387 */ /* 0x000fe80000100800 */
[----:B------:R1:W-:Y:S04]  /*6a10*/  STL [R1+0x394], R56 ;  /* 0x0003943801007387 */ /* 0x0003e80000100800 */
[----:B------:R-:W-:Y:S04]  /*6a20*/  STL [R1+0x390], R57 ;  /* 0x0003903901007387 */ /* 0x000fe80000100800 */
[----:B------:R1:W-:Y:S04]  /*6a30*/  STL [R1+0x38c], R58 ;  /* 0x00038c3a01007387 */ /* 0x0003e80000100800 */
[----:B------:R-:W-:Y:S04]  /*6a40*/  STL [R1+0x388], R59 ;  /* 0x0003883b01007387 */ /* 0x000fe80000100800 */
[----:B------:R1:W-:Y:S01]  /*6a50*/  STL [R1+0x384], R60 ;  /* 0x0003843c01007387 */ /* 0x0003e20000100800 */
[----:B-----5:R-:W-:-:S03]  /*6a60*/  VIADD R28, R28, 0xffffff23 ;  /* 0xffffff231c1c7836 */ /* 0x020fc60000000000 */
[----:B------:R-:W-:Y:S01]  /*6a70*/  STL [R1+0x380], R61 ;  /* 0x0003803d01007387 */ /* 0x000fe20000100800 */
[----:B------:R-:W-:-:S03]  /*6a80*/  IMAD.WIDE R66, R125, 0x4, R66 ;  /* 0x000000047d427825 */ /* 0x000fc600078e0242 */
[----:B------:R5:W-:Y:S04]  /*6a90*/  STL [R1+0x37c], R64 ;  /* 0x00037c4001007387 */ /* 0x000be80000100800 */
[----:B------:R-:W-:Y:S04]  /*6aa0*/  STL [R1+0x378], R65 ;  /* 0x0003784101007387 */ /* 0x000fe80000100800 */
[----:B------:R-:W2:Y:S04]  /*6ab0*/  LDL.LU.64 R106, [R1+0x228] ;  /* 0x00022800016a7983 */ /* 0x000ea80000300a00 */
[----:B------:R1:W-:Y:S01]  /*6ac0*/  LDGSTS.E [R0+0x6c000], desc[UR34][R48.64], !P1 ;  /* 0x6c00000030007fae */ /* 0x0003e2000c9a1022 */
[----:B------:R-:W-:-:S02]  /*6ad0*/  ISETP.GE.U32.AND P1, PT, R28, 0x7ffffea4, PT ;  /* 0x7ffffea41c00780c */ /* 0x000fc40003f26070 */
[----:B------:R-:W3:Y:S01]  /*6ae0*/  LDC R28, c[0x0][0x3a0] ;  /* 0x0000e800ff1c7b82 */ /* 0x000ee20000000800 */
[----:B------:R1:W-:Y:S04]  /*6af0*/  STL [R1+0x374], R66 ;  /* 0x0003744201007387 */ /* 0x0003e80000100800 */
[----:B------:R2:W-:Y:S04]  /*6b00*/  STL [R1+0x370], R67 ;  /* 0x0003704301007387 */ /* 0x0005e80000100800 */
[----:B------:R-:W2:Y:S01]  /*6b10*/  LDL.LU.64 R104, [R1+0x210] ;  /* 0x0002100001687983 */ /* 0x000ea20000300a00 */
[----:B------:R-:W-:Y:S01]  /*6b20*/  IMAD.WIDE R80, R125, 0x4, R80 ;  /* 0x000000047d507825 */ /* 0x000fe200078e0250 */
[----:B-1----:R-:W1:Y:S02]  /*6b30*/  LDC R48, c[0x0][0x3a0] ;  /* 0x0000e800ff307b82 */ /* 0x002e640000000800 */
[----:B------:R-:W2:Y:S04]  /*6b40*/  LDL.LU.64 R96, [R1+0x200] ;  /* 0x0002000001607983 */ /* 0x000ea80000300a00 */
[----:B------:R1:W-:Y:S04]  /*6b50*/  LDGSTS.E [R0+0x6e000], desc[UR34][R50.64], !P1 ;  /* 0x6e00000032007fae */ /* 0x0003e8000c9a1022 */
[----:B------:R-:W2:Y:S01]  /*6b60*/  LDL.LU.64 R102, [R1+0x1e8] ;  /* 0x0001e80001667983 */ /* 0x000ea20000300a00 */
[----:B---3--:R-:W-:-:S03]  /*6b70*/  VIADD R28, R28, 0xffffff1f ;  /* 0xffffff1f1c1c7836 */ /* 0x008fc60000000000 */
[----:B------:R-:W3:Y:S02]  /*6b80*/  LDL.LU.64 R100, [R1+0x1d0] ;  /* 0x0001d00001647983 */ /* 0x000ee40000300a00 */
[----:B------:R-:W-:Y:S02]  /*6b90*/  ISETP.GE.U32.AND P1, PT, R28, 0x7ffffea0, PT ;  /* 0x7ffffea01c00780c */ /* 0x000fe40003f26070 */
[----:B------:R-:W2:Y:S01]  /*6ba0*/  LDL.LU.64 R98, [R1+0x148] ;  /* 0x0001480001627983 */ /* 0x000ea20000300a00 */
[----:B------:R-:W4:Y:S08]  /*6bb0*/  LDC R28, c[0x0][0x3a0] ;  /* 0x0000e800ff1c7b82 */ /* 0x000f300000000800 */
[----:B-1----:R-:W1:Y:S02]  /*6bc0*/  LDC R50, c[0x0][0x3a0] ;  /* 0x0000e800ff327b82 */ /* 0x002e640000000800 */
[----:B------:R5:W-:Y:S06]  /*6bd0*/  LDGSTS.E [R0+0x70000], desc[UR34][R52.64], !P1 ;  /* 0x7000000034007fae */ /* 0x000bec000c9a1022 */
[----:B-----5:R-:W5:Y:S01]  /*6be0*/  LDC R52, c[0x0][0x3a0] ;  /* 0x0000e800ff347b82 */ /* 0x020f620000000800 */
[----:B----4-:R-:W-:-:S05]  /*6bf0*/  VIADD R28, R28, 0xffffff1b ;  /* 0xffffff1b1c1c7836 */ /* 0x010fca0000000000 */
[----:B------:R-:W-:Y:S02]  /*6c00*/  ISETP.GE.U32.AND P1, PT, R28, 0x7ffffe9c, PT ;  /* 0x7ffffe9c1c00780c */ /* 0x000fe40003f26070 */
[----:B------:R-:W4:Y:S11]  /*6c10*/  LDC R28, c[0x0][0x3a0] ;  /* 0x0000e800ff1c7b82 */ /* 0x000f360000000800 */
[----:B------:R1:W-:Y:S02]  /*6c20*/  LDGSTS.E [R0+0x72000], desc[UR34][R54.64], !P1 ;  /* 0x7200000036007fae */ /* 0x0003e4000c9a1022 */
[----:B-1----:R-:W1:Y:S01]  /*6c30*/  LDC R54, c[0x0][0x3a0] ;  /* 0x0000e800ff367b82 */ /* 0x002e620000000800 */
        /* <DEDUP_REMOVED lines=29> */
[----:B-1----:R-:W-:-:S02]  /*6e10*/  VIADD R0, R29, 0xffffff7e ;  /* 0xffffff7e1d007836 */ /* 0x002fc40000000000 */
[----:B------:R-:W1:Y:S03]  /*6e20*/  LDC R29, c[0x0][0x3a0] ;  /* 0x0000e800ff1d7b82 */ /* 0x000e660000000800 */
[----:B------:R-:W-:Y:S01]  /*6e30*/  ISETP.GE.U32.AND P2, PT, R0, 0x7ffffeff, PT ;  /* 0x7ffffeff0000780c */ /* 0x000fe20003f46070 */
[----:B----4-:R-:W-:-:S04]  /*6e40*/  VIADD R0, R28, 0xffffff7a ;  /* 0xffffff7a1c007836 */ /* 0x010fc80000000000 */
[----:B------:R-:W4:Y:S01]  /*6e50*/  LDC R28, c[0x0][0x3a0] ;  /* 0x0000e800ff1c7b82 */ /* 0x000f220000000800 */
[----:B------:R-:W-:Y:S01]  /*6e60*/  ISETP.GE.U32.AND P3, PT, R0, 0x7ffffefb, PT ;  /* 0x7ffffefb0000780c */ /* 0x000fe20003f66070 */
[----:B------:R-:W-:-:S06]  /*6e70*/  VIADD R0, R30, 0xffffff76 ;  /* 0xffffff761e007836 */ /* 0x000fcc0000000000 */
[----:B------:R-:W3:Y:S01]  /*6e80*/  LDC R30, c[0x0][0x3a0] ;  /* 0x0000e800ff1e7b82 */ /* 0x000ee20000000800 */
[----:B------:R-:W-:Y:S01]  /*6e90*/  ISETP.GE.U32.AND P4, PT, R0, 0x7ffffef7, PT ;  /* 0x7ffffef70000780c */ /* 0x000fe20003f86070 */
[----:B-1----:R-:W-:-:S05]  /*6ea0*/  VIADD R0, R29, 0xffffff72 ;  /* 0xffffff721d007836 */ /* 0x002fca0000000000 */
[----:B------:R-:W-:Y:S01]  /*6eb0*/  ISETP.GE.U32.AND P5, PT, R0, 0x7ffffef3, PT ;  /* 0x7ffffef30000780c */ /* 0x000fe20003fa6070 */
[----:B----4-:R-:W-:Y:S02]  /*6ec0*/  VIADD R0, R28, 0xffffff6e ;  /* 0xffffff6e1c007836 */ /* 0x010fe40000000000 */
[C---:B--2---:R-:W-:Y:S02]  /*6ed0*/  IMAD.WIDE R28, R125.reuse, 0x4, R106 ;  /* 0x000000047d1c7825 */ /* 0x044fe400078e026a */
[----:B------:R-:W2:Y:S01]  /*6ee0*/  LDL.LU.64 R106, [R1+0x140] ;  /* 0x00014000016a7983 */ /* 0x000ea20000300a00 */
[----:B------:R-:W-:Y:S01]  /*6ef0*/  ISETP.GE.U32.AND P1, PT, R0, 0x7ffffeef, PT ;  /* 0x7ffffeef0000780c */ /* 0x000fe20003f26070 */
[----:B---3--:R-:W-:Y:S02]  /*6f00*/  VIADD R0, R30, 0xffffff6a ;  /* 0xffffff6a1e007836 */ /* 0x008fe40000000000 */
[----:B------:R-:W-:Y:S01]  /*6f10*/  LDGSTS.E [R2+0x40800], desc[UR34][R28.64], !P2 ;  /* 0x408000001c027fae */ /* 0x000fe2000d1a1022 */
[----:B------:R-:W-:-:S02]  /*6f20*/  IMAD.WIDE R30, R125, 0x4, R104 ;  /* 0x000000047d1e7825 */ /* 0x000fc400078e0268 */
[----:B------:R-:W-:Y:S02]  /*6f30*/  ISETP.GE.U32.AND P2, PT, R0, 0x7ffffeeb, PT ;  /* 0x7ffffeeb0000780c */ /* 0x000fe40003f46070 */
[----:B------:R-:W-:Y:S01]  /*6f40*/  VIADD R0, R34, 0xffffff66 ;  /* 0xffffff6622007836 */ /* 0x000fe20000000000 */
[----:B------:R-:W3:Y:S01]  /*6f50*/  LDL.LU.64 R104, [R1+0x138] ;  /* 0x0001380001687983 */ /* 0x000ee20000300a00 */
[----:B------:R-:W-:-:S03]  /*6f60*/  IMAD.WIDE R34, R125, 0x4, R96 ;  /* 0x000000047d227825 */ /* 0x000fc600078e0260 */
[----:B------:R-:W4:Y:S04]  /*6f70*/  LDL.LU.64 R96, [R1+0x130] ;  /* 0x0001300001607983 */ /* 0x000f280000300a00 */
[----:B------:R-:W-:Y:S01]  /*6f80*/  LDGSTS.E [R2+0x42800], desc[UR34][R30.64], !P3 ;  /* 0x428000001e027fae */ /* 0x000fe2000d9a1022 */
[----:B------:R-:W-:Y:S01]  /*6f90*/  ISETP.GE.U32.AND P3, PT, R0, 0x7ffffee7, PT ;  /* 0x7ffffee70000780c */ /* 0x000fe20003f66070 */
[----:B------:R-:W-:Y:S02]  /*6fa0*/  VIADD R0, R38, 0xffffff62 ;  /* 0xffffff6226007836 */ /* 0x000fe40000000000 */
[----:B------:R-:W-:Y:S01]  /*6fb0*/  IMAD.WIDE R38, R125, 0x4, R102 ;  /* 0x000000047d267825 */ /* 0x000fe200078e0266 */
[----:B------:R-:W-:Y:S04]  /*6fc0*/  LDGSTS.E [R2+0x44800], desc[UR34][R34.64], !P4 ;  /* 0x4480000022027fae */ /* 0x000fe8000e1a1022 */
[----:B------:R-:W5:Y:S01]  /*6fd0*/  LDL.LU.64 R102, [R1+0x128] ;  /* 0x0001280001667983 */ /* 0x000f620000300a00 */
[----:B------:R-:W-:Y:S01]  /*6fe0*/  ISETP.GE.U32.AND P4, PT, R0, 0x7ffffee3, PT ;  /* 0x7ffffee30000780c */ /* 0x000fe20003f86070 */
[----:B------:R-:W-:-:S02]  /*6ff0*/  VIADD R0, R40, 0xffffff5e ;  /* 0xffffff5e28007836 */ /* 0x000fc40000000000 */
[C---:B------:R-:W-:Y:S01]  /*7000*/  IMAD.WIDE R40, R125.reuse, 0x4, R100 ;  /* 0x000000047d287825 */ /* 0x040fe200078e0264 */
[----:B------:R-:W-:Y:S04]  /*7010*/  LDGSTS.E [R2+0x46800], desc[UR34][R38.64], !P5 ;  /* 0x4680000026027fae */ /* 0x000fe8000e9a1022 */
[----:B------:R-:W5:Y:S01]  /*7020*/  LDL.LU.64 R100, [R1+0x120] ;  /* 0x0001200001647983 */ /* 0x000f620000300a00 */
[----:B------:R-:W-:Y:S01]  /*7030*/  ISETP.GE.U32.AND P5, PT, R0, 0x7ffffedf, PT ;  /* 0x7ffffedf0000780c */ /* 0x000fe20003fa6070 */
[----:B------:R-:W-:Y:S02]  /*7040*/  VIADD R0, R42, 0xffffff5a ;  /* 0xffffff5a2a007836 */ /* 0x000fe40000000000 */
[----:B------:R-:W-:Y:S01]  /*7050*/  IMAD.WIDE R42, R125, 0x4, R98 ;  /* 0x000000047d2a7825 */ /* 0x000fe200078e0262 */
[----:B------:R-:W-:Y:S04]  /*7060*/  LDGSTS.E [R2+0x48800], desc[UR34][R40.64], !P1 ;  /* 0x4880000028027fae */ /* 0x000fe8000c9a1022 */
[----:B------:R-:W5:Y:S01]  /*7070*/  LDL.LU.64 R98, [R1+0x118] ;  /* 0x0001180001627983 */ /* 0x000f620000300a00 */
[----:B------:R-:W-:Y:S01]  /*7080*/  ISETP.GE.U32.AND P1, PT, R0, 0x7ffffedb, PT ;  /* 0x7ffffedb0000780c */ /* 0x000fe20003f26070 */
[----:B------:R-:W-:-:S02]  /*7090*/  VIADD R0, R46, 0xffffff56 ;  /* 0xffffff562e007836 */ /* 0x000fc40000000000 */
[----:B------:R-:W-:Y:S03]  /*70a0*/  LDGSTS.E [R2+0x4a800], desc[UR34][R42.64], !P2 ;  /* 0x4a8000002a027fae */ /* 0x000fe6000d1a1022 */
[----:B------:R-:W-:Y:S01]  /*70b0*/  ISETP.GE.U32.AND P2, PT, R0, 0x7ffffed7, PT ;  /* 0x7ffffed70000780c */ /* 0x000fe20003f46070 */
[----:B------:R-:W-:Y:S01]  /*70c0*/  VIADD R0, R48, 0xffffff52 ;  /* 0xffffff5230007836 */ /* 0x000fe20000000000 */
[----:B------:R-:W5:Y:S01]  /*70d0*/  LDL.LU.64 R108, [R1+0x110] ;  /* 0x00011000016c7983 */ /* 0x000f620000300a00 */
[----:B--2---:R-:W-:-:S03]  /*70e0*/  IMAD.WIDE R46, R125, 0x4, R106 ;  /* 0x000000047d2e7825 */ /* 0x004fc600078e026a */
[----:B------:R-:W2:Y:S04]  /*70f0*/  LDL.LU.64 R106, [R1+0xf8] ;  /* 0x0000f800016a7983 */ /* 0x000ea80000300a00 */
[----:B------:R-:W-:Y:S01]  /*7100*/  LDGSTS.E [R2+0x4c800], desc[UR34][R46.64], !P3 ;  /* 0x4c8000002e027fae */ /* 0x000fe2000d9a1022 */
[----:B------:R-:W-:Y:S01]  /*7110*/  ISETP.GE.U32.AND P3, PT, R0, 0x7ffffed3, PT ;  /* 0x7ffffed30000780c */ /* 0x000fe20003f66070 */
[----:B------:R-:W-:Y:S02]  /*7120*/  VIADD R0, R50, 0xffffff4e ;  /* 0xffffff4e32007836 */ /* 0x000fe40000000000 */
[C---:B----4-:R-:W-:Y:S02]  /*7130*/  IMAD.WIDE R50, R125.reuse, 0x4, R96 ;  /* 0x000000047d327825 */ /* 0x050fe400078e0260 */
[----:B------:R-:W4:Y:S02]  /*7140*/  LDL.LU.64 R96, [R1+0xe0] ;  /* 0x0000e00001607983 */ /* 0x000f240000300a00 */
[----:B---3--:R-:W-:-:S02]  /*7150*/  IMAD.WIDE R48, R125, 0x4, R104 ;  /* 0x000000047d307825 */ /* 0x008fc400078e0268 */
[----:B------:R-:W3:Y:S04]  /*7160*/  LDL.LU.64 R104, [R1+0xc8] ;  /* 0x0000c80001687983 */ /* 0x000ee80000300a00 */
[----:B------:R-:W-:Y:S01]  /*7170*/  LDGSTS.E [R2+0x4e800], desc[UR34][R48.64], !P4 ;  /* 0x4e80000030027fae */ /* 0x000fe2000e1a1022 */
[----:B------:R-:W-:Y:S01]  /*7180*/  ISETP.GE.U32.AND P4, PT, R0, 0x7ffffecf, PT ;  /* 0x7ffffecf0000780c */ /* 0x000fe20003f86070 */
[----:B-----5:R-:W-:Y:S02]  /*7190*/  VIADD R0, R52, 0xffffff4a ;  /* 0xffffff4a34007836 */ /* 0x020fe40000000000 */
        /* <DEDUP_REMOVED lines=15> */
[----:B------:R-:W-:Y:S01]  /*7290*/  LDGSTS.E [R2+0x56800], desc[UR34][R56.64], !P3 ;  /* 0x5680000038027fae */ /* 0x000fe2000d9a1022 */
[----:B------:R-:W-:Y:S02]  /*72a0*/  IMAD.WIDE R58, R125, 0x4, R108 ;  /* 0x000000047d3a7825 */ /* 0x000fe400078e026c */
[----:B------:R-:W-:Y:S02]  /*72b0*/  ISETP.GE.U32.AND P3, PT, R0, 0x7ffffebf, PT ;  /* 0x7ffffebf0000780c */ /* 0x000fe40003f66070 */
[----:B------:R-:W-:Y:S01]  /*72c0*/  VIADD R0, R60, 0xffffff3a ;  /* 0xffffff3a3c007836 */ /* 0x000fe20000000000 */
[----:B------:R-:W-:Y:S04]  /*72d0*/  LDGSTS.E [R2+0x58800], desc[UR34][R58.64], !P4 ;  /* 0x588000003a027fae */ /* 0x000fe8000e1a1022 */
[----:B------:R-:W-:Y:S01]  /*72e0*/  ISETP.GE.U32.AND P4, PT, R0, 0x7ffffebb, PT ;  /* 0x7ffffebb0000780c */ /* 0x000fe20003f86070 */
[----:B------:R-:W-:-:S02]  /*72f0*/  VIADD R0, R64, 0xffffff36 ;  /* 0xffffff3640007836 */ /* 0x000fc40000000000 */
[----:B------:R-:W-:-:S04]  /*7300*/  IMAD.WIDE R4, R125, 0x4, R4 ;  /* 0x000000047d047825 */ /* 0x000fc800078e0204 */
        /* <DEDUP_REMOVED lines=12> */
[----:B--2---:R-:W-:-:S05]  /*73d0*/  IMAD.WIDE R60, R125, 0x4, R106 ;  /* 0x000000047d3c7825 */ /* 0x004fca00078e026a */
[----:B------:R-:W-:Y:S01]  /*73e0*/  LDGSTS.E [R2+0x5a800], desc[UR34][R60.64], !P5 ;  /* 0x5a8000003c027fae */ /* 0x000fe2000e9a1022 */
[C---:B----4-:R-:W-:Y:S02]  /*73f0*/  IMAD.WIDE R64, R125.reuse, 0x4, R96 ;  /* 0x000000047d407825 */ /* 0x050fe400078e0260 */
[----:B------:R-:W1:Y:S01]  /*7400*/  LDC R96, c[0x0][0x3a0] ;  /* 0x0000e800ff607b82 */ /* 0x000e620000000800 */
[----:B------:R-:W-:Y:S01]  /*7410*/  ISETP.GE.U32.AND P5, PT, R0, 0x7ffffeb7, PT ;  /* 0x7ffffeb70000780c */ /* 0x000fe20003fa6070 */
[----:B------:R-:W-:Y:S01]  /*7420*/  VIADD R0, R66, 0xffffff32 ;  /* 0xffffff3242007836 */ /* 0x000fe20000000000 */
[----:B------:R-:W-:Y:S01]  /*7430*/  LDGSTS.E [R2+0x5c800], desc[UR34][R64.64], !P1 ;  /* 0x5c80000040027fae */ /* 0x000fe2000c9a1022 */
[----:B---3--:R-:W-:-:S03]  /*7440*/  IMAD.WIDE R66, R125, 0x4, R104 ;  /* 0x000000047d427825 */ /* 0x008fc600078e0268 */
[----:B------:R-:W-:Y:S01]  /*7450*/  ISETP.GE.U32.AND P1, PT, R0, 0x7ffffeb3, PT ;  /* 0x7ffffeb30000780c */ /* 0x000fe20003f26070 */
[----:B------:R-:W-:Y:S01]  /*7460*/  VIADD R0, R78, 0xffffff2e ;  /* 0xffffff2e4e007836 */ /* 0x000fe20000000000 */
[----:B------:R-:W2:Y:S01]  /*7470*/  LDC R97, c[0x0][0x3a0] ;  /* 0x0000e800ff617b82 */ /* 0x000ea20000000800 */
[----:B------:R-:W-:Y:S03]  /*7480*/  LDGSTS.E [R2+0x5e800], desc[UR34][R66.64], !P2 ;  /* 0x5e80000042027fae */ /* 0x000fe6000d1a1022 */
[----:B------:R-:W-:Y:S01]  /*7490*/  ISETP.GE.U32.AND P2, PT, R0, 0x7ffffeaf, PT ;  /* 0x7ffffeaf0000780c */ /* 0x000fe20003f46070 */
[----:B-1----:R-:W-:-:S03]  /*74a0*/  VIADD R0, R96, 0xffffff2a ;  /* 0xffffff2a60007836 */ /* 0x002fc60000000000 */
[----:B------:R-:W1:Y:S01]  /*74b0*/  LDC R96, c[0x0][0x3a0] ;  /* 0x0000e800ff607b82 */ /* 0x000e620000000800 */
[----:B-----5:R-:W-:-:S04]  /*74c0*/  IMAD.WIDE R78, R125, 0x4, R102 ;  /* 0x000000047d4e7825 */ /* 0x020fc800078e0266 */
[----:B------:R-:W-:Y:S01]  /*74d0*/  IMAD.WIDE R100, R125, 0x4, R100 ;  /* 0x000000047d647825 */ /* 0x000fe200078e0264 */
[----:B------:R-:W-:Y:S01]  /*74e0*/  LDGSTS.E [R2+0x60800], desc[UR34][R78.64], !P3 ;  /* 0x608000004e027fae */ /* 0x000fe2000d9a1022 */
[----:B------:R-:W-:Y:S02]  /*74f0*/  ISETP.GE.U32.AND P3, PT, R0, 0x7ffffeab, PT ;  /* 0x7ffffeab0000780c */ /* 0x000fe40003f66070 */
[----:B--2---:R-:W-:Y:S01]  /*7500*/  VIADD R0, R97, 0xffffff26 ;  /* 0xffffff2661007836 */ /* 0x004fe20000000000 */
[----:B------:R-:W-:Y:S01]  /*7510*/  LDGSTS.E [R2+0x62800], desc[UR34][R100.64], !P4 ;  /* 0x6280000064027fae */ /* 0x000fe2000e1a1022 */
[----:B------:R-:W2:Y:S01]  /*7520*/  LDC R97, c[0x0][0x3a0] ;  /* 0x0000e800ff617b82 */ /* 0x000ea20000000800 */
[----:B------:R-:W-:Y:S02]  /*7530*/  IMAD.WIDE R98, R125, 0x4, R98 ;  /* 0x000000047d627825 */ /* 0x000fe400078e0262 */
[----:B------:R-:W-:Y:S01]  /*7540*/  ISETP.GE.U32.AND P4, PT, R0, 0x7ffffea7, PT ;  /* 0x7ffffea70000780c */ /* 0x000fe20003f86070 */
[----:B------:R-:W-:Y:S04]  /*7550*/  STL.64 [R1+0x8], R100 ;  /* 0x0000086401007387 */ /* 0x000fe80000100a00 */
[----:B------:R3:W-:Y:S04]  /*7560*/  STL.64 [R1+0x20], R98 ;  /* 0x0000206201007387 */ /* 0x0007e80000100a00 */
[----:B------:R-:W-:Y:S01]  /*7570*/  LDGSTS.E [R2+0x64800], desc[UR34][R98.64], !P5 ;  /* 0x6480000062027fae */ /* 0x000fe2000e9a1022 */
[----:B-1----:R-:W-:-:S02]  /*7580*/  VIADD R0, R96, 0xffffff22 ;  /* 0xffffff2260007836 */ /* 0x002fc40000000000 */
[----:B------:R-:W1:Y:S01]  /*7590*/  LDC R96, c[0x0][0x3a0] ;  /* 0x0000e800ff607b82 */ /* 0x000e620000000800 */
[----:B------:R4:W-:Y:S04]  /*75a0*/  STL.64 [R1+0x38], R4 ;  /* 0x0000380401007387 */ /* 0x0009e80000100a00 */
[----:B------:R4:W-:Y:S01]  /*75b0*/  LDGSTS.E [R2+0x66800], desc[UR34][R4.64], !P1 ;  /* 0x6680000004027fae */ /* 0x0009e2000c9a1022 */
[----:B------:R-:W-:-:S03]  /*75c0*/  ISETP.GE.U32.AND P5, PT, R0, 0x7ffffea3, PT ;  /* 0x7ffffea30000780c */ /* 0x000fc60003fa6070 */
[----:B---3--:R-:W3:Y:S01]  /*75d0*/  LDL.LU.64 R98, [R1+0x220] ;  /* 0x0002200001627983 */ /* 0x008ee20000300a00 */
[----:B----4-:R-:W4:Y:S01]  /*75e0*/  LDC R5, c[0x0][0x3a0] ;  /* 0x0000e800ff057b82 */ /* 0x010f220000000800 */
[----:B--2---:R-:W-:Y:S02]  /*75f0*/  VIADD R0, R97, 0xffffff1e ;  /* 0xffffff1e61007836 */ /* 0x004fe40000000000 */
[----:B------:R-:W-:Y:S05]  /*7600*/  LDGSTS.E [R2+0x68800], desc[UR34][R36.64], !P2 ;  /* 0x6880000024027fae */ /* 0x000fea000d1a1022 */
[----:B------:R-:W2:Y:S01]  /*7610*/  LDC R4, c[0x0][0x3a0] ;  /* 0x0000e800ff047b82 */ /* 0x000ea20000000800 */
[----:B------:R-:W-:Y:S01]  /*7620*/  ISETP.GE.U32.AND P1, PT, R0, 0x7ffffe9f, PT ;  /* 0x7ffffe9f0000780c */ /* 0x000fe20003f26070 */
[----:B-1----:R-:W-:Y:S01]  /*7630*/  VIADD R0, R96, 0xffffff1a ;  /* 0xffffff1a60007836 */ /* 0x002fe20000000000 */
[----:B------:R-:W-:Y:S04]  /*7640*/  LDGSTS.E [R2+0x6a800], desc[UR34][R44.64], !P3 ;  /* 0x6a8000002c027fae */ /* 0x000fe8000d9a1022 */
[----:B------:R-:W5:Y:S01]  /*7650*/  LDL.LU.64 R104, [R1+0x238] ;  /* 0x0002380001687983 */ /* 0x000f620000300a00 */
[----:B------:R-:W1:Y:S01]  /*7660*/  LDC R96, c[0x0][0x3a0] ;  /* 0x0000e800ff607b82 */ /* 0x000e620000000800 */
[----:B------:R-:W-:-:S02]  /*7670*/  ISETP.GE.U32.AND P2, PT, R0, 0x7ffffe9b, PT ;  /* 0x7ffffe9b0000780c */ /* 0x000fc40003f46070 */
[----:B------:R-:W-:Y:S04]  /*7680*/  LDGSTS.E [R2+0x6c800], desc[UR34][R62.64], !P4 ;  /* 0x6c8000003e027fae */ /* 0x000fe8000e1a1022 */
[----:B------:R-:W-:Y:S01]  /*7690*/  LDGSTS.E [R2+0x6e800], desc[UR34][R8.64], !P5 ;  /* 0x6e80000008027fae */ /* 0x000fe2000e9a1022 */
[----:B----4-:R-:W-:Y:S02]  /*76a0*/  VIADD R0, R5, 0xffffff16 ;  /* 0xffffff1605007836 */ /* 0x010fe40000000000 */
[----:B------:R-:W4:Y:S01]  /*76b0*/  LDC R5, c[0x0][0x3a0] ;  /* 0x0000e800ff057b82 */ /* 0x000f220000000800 */
[----:B------:R-:W-:Y:S02]  /*76c0*/  LDGSTS.E [R2+0x70800], desc[UR34][R70.64], !P1 ;  /* 0x7080000046027fae */ /* 0x000fe4000c9a1022 */
[----:B------:R-:W-:-:S02]  /*76d0*/  ISETP.GE.U32.AND P3, PT, R0, 0x7ffffe97, PT ;  /* 0x7ffffe970000780c */ /* 0x000fc40003f66070 */
[----:B------:R-:W-:Y:S01]  /*76e0*/  LDGSTS.E [R2+0x72800], desc[UR34][R32.64], !P2 ;  /* 0x7280000020027fae */ /* 0x000fe2000d1a1022 */
[----:B--2---:R-:W-:Y:S02]  /*76f0*/  VIADD R0, R4, 0xffffff12 ;  /* 0xffffff1204007836 */ /* 0x004fe40000000000 */
[----:B------:R-:W2:Y:S01]  /*7700*/  LDC R4, c[0x0][0x3a0] ;  /* 0x0000e800ff047b82 */ /* 0x000ea20000000800 */
[----:B------:R-:W5:Y:S02]  /*7710*/  LDL.LU.64 R102, [R1+0x1f8] ;  /* 0x0001f80001667983 */ /* 0x000f640000300a00 */
[----:B------:R-:W-:Y:S01]  /*7720*/  ISETP.GE.U32.AND P4, PT, R0, 0x7ffffe93, PT ;  /* 0x7ffffe930000780c */ /* 0x000fe20003f86070 */
[----:B-1----:R-:W-:-:S04]  /*7730*/  VIADD R0, R96, 0xffffff0e ;  /* 0xffffff0e60007836 */ /* 0x002fc80000000000 */
[----:B------:R-:W1:Y:S01]  /*7740*/  LDC R96, c[0x0][0x3a0] ;  /* 0x0000e800ff607b82 */ /* 0x000e620000000800 */
[----:B------:R-:W-:Y:S01]  /*7750*/  LDGSTS.E [R2+0x74800], desc[UR34][R6.64], !P3 ;  /* 0x7480000006027fae */ /* 0x000fe2000d9a1022 */
[----:B------:R-:W-:Y:S01]  /*7760*/  ISETP.GE.U32.AND P5, PT, R0, 0x7ffffe8f, PT ;  /* 0x7ffffe8f0000780c */ /* 0x000fe20003fa6070 */
[----:B----4-:R-:W-:-:S05]  /*7770*/  VIADD R0, R5, 0xffffff0a ;  /* 0xffffff0a05007836 */ /* 0x010fca0000000000 */
[----:B------:R-:W-:Y:S01]  /*7780*/  LDGSTS.E [R2+0x76800], desc[UR34][R12.64], !P4 ;  /* 0x768000000c027fae */ /* 0x000fe2000e1a1022 */
[----:B------:R-:W4:Y:S01]  /*7790*/  LDC R5, c[0x0][0x3a0] ;  /* 0x0000e800ff057b82 */ /* 0x000f220000000800 */
[----:B------:R-:W-:Y:S01]  /*77a0*/  ISETP.GE.U32.AND P1, PT, R0, 0x7ffffe8b, PT ;  /* 0x7ffffe8b0000780c */ /* 0x000fe20003f26070 */
[----:B--2---:R-:W-:-:S04]  /*77b0*/  VIADD R0, R4, 0xffffff06 ;  /* 0xffffff0604007836 */ /* 0x004fc80000000000 */
[----:B------:R-:W-:Y:S02]  /*77c0*/  LDGSTS.E [R2+0x78800], desc[UR34][R16.64], !P5 ;  /* 0x7880000010027fae */ /* 0x000fe4000e9a1022 */
[----:B------:R-:W2:Y:S01]  /*77d0*/  LDC R4, c[0x0][0x3a0] ;  /* 0x0000e800ff047b82 */ /* 0x000ea20000000800 */
[----:B------:R-:W-:-:S05]  /*77e0*/  ISETP.GE.U32.AND P2, PT, R0, 0x7ffffe87, PT ;  /* 0x7ffffe870000780c */ /* 0x000fca0003f46070 */
[----:B------:R-:W-:Y:S01]  /*77f0*/  LDGSTS.E [R2+0x7a800], desc[UR34][R20.64], !P1 ;  /* 0x7a80000014027fae */ /* 0x000fe2000c9a1022 */
[----:B----4-:R-:W-:-:S07]  /*7800*/  VIADD R0, R5, 0xffffff02 ;  /* 0xffffff0205007836 */ /* 0x010fce0000000000 */
[----:B------:R-:W-:Y:S01]  /*7810*/  LDGSTS.E [R2+0x7c800], desc[UR34][R24.64], !P2 ;  /* 0x7c80000018027fae */ /* 0x000fe2000d1a1022 */
[----:B------:R-:W4:Y:S01]  /*7820*/  LDC R5, c[0x0][0x3a0] ;  /* 0x0000e800ff057b82 */ /* 0x000f220000000800 */
[----:B------:R-:W-:Y:S01]  /*7830*/  ISETP.GE.U32.AND P3, PT, R0, 0x7ffffe83, PT ;  /* 0x7ffffe830000780c */ /* 0x000fe20003f66070 */
[----:B--2---:R-:W-:-:S06]  /*7840*/  VIADD R0, R4, 0xffffff7d ;  /* 0xffffff7d04007836 */ /* 0x004fcc0000000000 */
[----:B------:R-:W2:Y:S06]  /*7850*/  LDC R4, c[0x0][0x3a0] ;  /* 0x0000e800ff047b82 */ /* 0x000eac0000000800 */
[----:B------:R1:W-:Y:S01]  /*7860*/  LDGSTS.E [R2+0x7e800], desc[UR34][R26.64], !P3 ;  /* 0x7e8000001a027fae */ /* 0x0003e2000d9a1022 */
[----:B------:R-:W-:Y:S01]  /*7870*/  ISETP.GE.U32.AND P3, PT, R0, 0x7ffffefe, PT ;  /* 0x7ffffefe0000780c */ /* 0x000fe20003f66070 */
[----:B-1----:R-:W-:Y:S02]  /*7880*/  VIADD R0, R96, 0xffffff79 ;  /* 0xffffff7960007836 */ /* 0x002fe40000000000 */
[----:B------:R-:W5:Y:S01]  /*7890*/  LDL.LU.64 R96, [R1+0x1e0] ;  /* 0x0001e00001607983 */ /* 0x000f620000300a00 */
[----:B------:R-:W1:Y:S02]  /*78a0*/  LDC R2, c[0x0][0x3a0] ;  /* 0x0000e800ff027b82 */ /* 0x000e640000000800 */
[----:B------:R-:W-:Y:S01]  /*78b0*/  ISETP.GE.U32.AND P4, PT, R0, 0x7ffffefa, PT ;  /* 0x7ffffefa0000780c */ /* 0x000fe20003f86070 */
[----:B----4-:R-:W-:Y:S01]  /*78c0*/  VIADD R0, R5, 0xffffff75 ;  /* 0xffffff7505007836 */ /* 0x010fe20000000000 */
[----:B------:R-:W-:Y:S01]  /*78d0*/  LOP3.LUT R107, R94, 0x1ff, RZ, 0xc0, !PT ;  /* 0x000001ff5e6b7812 */ /* 0x000fe200078ec0ff */
[----:B------:R-:W4:Y:S03]  /*78e0*/  LDL.LU.64 R100, [R1+0x1c8] ;  /* 0x0001c80001647983 */ /* 0x000f260000300a00 */
[----:B------:R-:W-:Y:S01]  /*78f0*/  ISETP.GE.U32.AND P5, PT, R0, 0x7ffffef6, PT ;  /* 0x7ffffef60000780c */ /* 0x000fe20003fa6070 */
[----:B--2---:R-:W-:Y:S01]  /*7900*/  VIADD R0, R4, 0xffffff71 ;  /* 0xffffff7104007836 */ /* 0x004fe20000000000 */
[----:B------:R-:W2:Y:S01]  /*7910*/  LDC R5, c[0x0][0x3a0] ;  /* 0x0000e800ff057b82 */ /* 0x000ea20000000800 */
[----:B------:R-:W-:-:S03]  /*7920*/  IMAD.SHL.U32 R109, R107, 0x4, RZ ;  /* 0x000000046b6d7824 */ /* 0x000fc600078e00ff */
[----:B------:R-:W-:Y:S02]  /*7930*/  ISETP.GE.U32.AND P1, PT, R0, 0x7ffffef2, PT ;  /* 0x7ffffef20000780c */ /* 0x000fe40003f26070 */
[----:B------:R-:W-:Y:S02]  /*7940*/  LOP3.LUT R109, R109, 0x40, RZ, 0x3c, !PT ;  /* 0x000000406d6d7812 */ /* 0x000fe400078e3cff */
[----:B------:R-:W2:Y:S01]  /*7950*/  LDC R94, c[0x0][0x3a0] ;  /* 0x0000e800ff5e7b82 */ /* 0x000ea20000000800 */
[----:B-1----:R-:W-:-:S07]  /*7960*/  VIADD R0, R2, 0xffffff6d ;  /* 0xffffff6d02007836 */ /* 0x002fce0000000000 */
[----:B------:R-:W1:Y:S01]  /*7970*/  LDC R4, c[0x0][0x3a0] ;  /* 0x0000e800ff047b82 */ /* 0x000e620000000800 */
[----:B------:R-:W-:Y:S01]  /*7980*/  ISETP.GE.U32.AND P2, PT, R0, 0x7ffffeee, PT ;  /* 0x7ffffeee0000780c */ /* 0x000fe20003f46070 */
[----:B------:R-:W-:Y:S02]  /*7990*/  VIADD R0, R109, UR4 ;  /* 0x000000046d007c36 */ /* 0x000fe40008000000 */
[C---:B---3--:R-:W-:Y:S02]  /*79a0*/  IMAD.WIDE R106, R125.reuse, 0x4, R98 ;  /* 0x000000047d6a7825 */ /* 0x048fe400078e0262 */
[----:B------:R-:W3:Y:S04]  /*79b0*/  LDL.LU.64 R98, [R1+0x1b8] ;  /* 0x0001b80001627983 */ /* 0x000ee80000300a00 */
[----:B------:R1:W-:Y:S04]  /*79c0*/  STL.64 [R1+0x50], R106 ;  /* 0x0000506a01007387 */ /* 0x0003e80000100a00 */
[----:B------:R1:W-:Y:S04]  /*79d0*/  LDGSTS.E [R0+0x41000], desc[UR34][R106.64], !P3 ;  /* 0x410000006a007fae */ /* 0x0003e8000d9a1022 */
[----:B-1----:R-:W3:Y:S01]  /*79e0*/  LDL.LU.64 R106, [R1+0x1a8] ;  /* 0x0001a800016a7983 */ /* 0x002ee20000300a00 */
[----:B-----5:R-:W-:-:S05]  /*79f0*/  IMAD.WIDE R104, R125, 0x4, R104 ;  /* 0x000000047d687825 */ /* 0x020fca00078e0268 */
[----:B------:R1:W-:Y:S04]  /*7a00*/  STL.64 [R1+0x68], R104 ;  /* 0x0000686801007387 */ /* 0x0003e80000100a00 */
[----:B------:R5:W-:Y:S01]  /*7a10*/  LDGSTS.E [R0+0x43000], desc[UR34][R104.64], !P4 ;  /* 0x4300000068007fae */ /* 0x000be2000e1a1022 */
[----:B------:R-:W-:-:S03]  /*7a20*/  IMAD.WIDE R102, R125, 0x4, R102 ;  /* 0x000000047d667825 */ /* 0x000fc600078e0266 */
[----:B-1----:R-:W5:Y:S04]  /*7a30*/  LDL.LU.64 R104, [R1+0x198] ;  /* 0x0001980001687983 */ /* 0x002f680000300a00 */
[----:B------:R1:W-:Y:S04]  /*7a40*/  STL.64 [R1+0x80], R102 ;  /* 0x0000806601007387 */ /* 0x0003e80000100a00 */
[----:B------:R1:W-:Y:S04]  /*7a50*/  LDGSTS.E [R0+0x45000], desc[UR34][R102.64], !P5 ;  /* 0x4500000066007fae */ /* 0x0003e8000e9a1022 */
[----:B-1----:R-:W5:Y:S01]  /*7a60*/  LDL.LU.64 R102, [R1+0x188] ;  /* 0x0001880001667983 */ /* 0x002f620000300a00 */
[----:B------:R-:W-:-:S05]  /*7a70*/  IMAD.WIDE R96, R125, 0x4, R96 ;  /* 0x000000047d607825 */ /* 0x000fca00078e0260 */
[----:B------:R1:W-:Y:S04]  /*7a80*/  STL.64 [R1+0x98], R96 ;  /* 0x0000986001007387 */ /* 0x0003e80000100a00 */
[----:B------:R-:W-:Y:S04]  /*7a90*/  LDGSTS.E [R0+0x47000], desc[UR34][R96.64], !P1 ;  /* 0x4700000060007fae */ /* 0x000fe8000c9a1022 */
[----:B-1----:R-:W5:Y:S01]  /*7aa0*/  LDL.LU.64 R96, [R1+0x178] ;  /* 0x0001780001607983 */ /* 0x002f620000300a00 */
[----:B--2---:R-:W-:Y:S02]  /*7ab0*/  VIADD R2, R5, 0xffffff69 ;  /* 0xffffff6905027836 */ /* 0x004fe40000000000 */
[----:B------:R-:W1:Y:S03]  /*7ac0*/  LDC R5, c[0x0][0x3a0] ;  /* 0x0000e800ff057b82 */ /* 0x000e660000000800 */
[----:B------:R-:W-:Y:S01]  /*7ad0*/  ISETP.GE.U32.AND P3, PT, R2, 0x7ffffeea, PT ;  /* 0x7ffffeea0200780c */ /* 0x000fe20003f66070 */
[----:B------:R-:W-:-:S05]  /*7ae0*/  VIADD R2, R94, 0xffffff65 ;  /* 0xffffff655e027836 */ /* 0x000fca0000000000 */
[----:B------:R-:W-:Y:S01]  /*7af0*/  ISETP.GE.U32.AND P4, PT, R2, 0x7ffffee6, PT ;  /* 0x7ffffee60200780c */ /* 0x000fe20003f86070 */
[----:B------:R-:W-:Y:S02]  /*7b00*/  VIADD R2, R4, 0xffffff61 ;  /* 0xffffff6104027836 */ /* 0x000fe40000000000 */
[----:B----4-:R-:W-:Y:S01]  /*7b10*/  IMAD.WIDE R100, R125, 0x4, R100 ;  /* 0x000000047d647825 */ /* 0x010fe200078e0264 */
[----:B------:R-:W2:Y:S02]  /*7b20*/  LDC R4, c[0x0][0x3a0] ;  /* 0x0000e800ff047b82 */ /* 0x000ea40000000800 */
[----:B------:R-:W-:Y:S02]  /*7b30*/  ISETP.GE.U32.AND P5, PT, R2, 0x7ffffee2, PT ;  /* 0x7ffffee20200780c */ /* 0x000fe40003fa6070 */
[----:B------:R4:W-:Y:S01]  /*7b40*/  LDGSTS.E [R0+0x49000], desc[UR34][R100.64], !P2 ;  /* 0x4900000064007fae */ /* 0x0009e2000d1a1022 */
[----:B-1----:R-:W-:-:S03]  /*7b50*/  VIADD R2, R5, 0xffffff5d ;  /* 0xffffff5d05027836 */ /* 0x002fc60000000000 */
[----:B------:R1:W-:Y:S01]  /*7b60*/  STL.64 [R1+0xb0], R100 ;  /* 0x0000b06401007387 */ /* 0x0003e20000100a00 */
[----:B------:R-:W2:Y:S01]  /*7b70*/  LDC R5, c[0x0][0x3a0] ;  /* 0x0000e800ff057b82 */ /* 0x000ea20000000800 */
[----:B------:R-:W-:Y:S02]  /*7b80*/  ISETP.GE.U32.AND P1, PT, R2, 0x7ffffede, PT ;  /* 0x7ffffede0200780c */ /* 0x000fe40003f26070 */
[----:B-1----:R-:W4:Y:S01]  /*7b90*/  LDL.LU.64 R100, [R1+0x168] ;  /* 0x0001680001647983 */ /* 0x002f220000300a00 */
[----:B---3--:R-:W-:-:S05]  /*7ba0*/  IMAD.WIDE R98, R125, 0x4, R98 ;  /* 0x000000047d627825 */ /* 0x008fca00078e0262 */
[----:B------:R1:W-:Y:S04]  /*7bb0*/  STL.64 [R1+0xc8], R98 ;  /* 0x0000c86201007387 */ /* 0x0003e80000100a00 */
[----:B------:R3:W-:Y:S01]  /*7bc0*/  LDGSTS.E [R0+0x4b000], desc[UR34][R98.64], !P3 ;  /* 0x4b00000062007fae */ /* 0x0007e2000d9a1022 */
[----:B------:R-:W-:-:S03]  /*7bd0*/  IMAD.WIDE R106, R125, 0x4, R106 ;  /* 0x000000047d6a7825 */ /* 0x000fc600078e026a */
[----:B-1----:R-:W3:Y:S04]  /*7be0*/  LDL.LU.64 R98, [R1+0x158] ;  /* 0x0001580001627983 */ /* 0x002ee80000300a00 */
        /* <DEDUP_REMOVED lines=11> */
[----:B------:R-:W-:-:S03]  /*7ca0*/  IMAD.WIDE R108, R125, 0x4, R96 ;  /* 0x000000047d6c7825 */ /* 0x000fc600078e0260 */
[----:B------:R-:W5:Y:S01]  /*7cb0*/  LDL.LU.64 R96, [R1+0xc0] ;  /* 0x0000c00001607983 */ /* 0x000f620000300a00 */
[----:B--2---:R-:W-:Y:S02]  /*7cc0*/  VIADD R2, R4, 0xffffff59 ;  /* 0xffffff5904027836 */ /* 0x004fe40000000000 */
[----:B------:R-:W1:Y:S03]  /*7cd0*/  LDC R4, c[0x0][0x3a0] ;  /* 0x0000e800ff047b82 */ /* 0x000e660000000800 */
[----:B------:R-:W-:Y:S01]  /*7ce0*/  ISETP.GE.U32.AND P2, PT, R2, 0x7ffffeda, PT ;  /* 0x7ffffeda0200780c */ /* 0x000fe20003f46070 */
[----:B------:R-:W-:-:S04]  /*7cf0*/  VIADD R2, R5, 0xffffff55 ;  /* 0xffffff5505027836 */ /* 0x000fc80000000000 */
[----:B------:R-:W2:Y:S01]  /*7d00*/  LDC R5, c[0x0][0x3a0] ;  /* 0x0000e800ff057b82 */ /* 0x000ea20000000800 */
[----:B------:R-:W-:-:S07]  /*7d10*/  ISETP.GE.U32.AND P3, PT, R2, 0x7ffffed6, PT ;  /* 0x7ffffed60200780c */ /* 0x000fce0003f66070 */
[----:B------:R-:W-:Y:S01]  /*7d20*/  LDGSTS.E [R0+0x53000], desc[UR34][R108.64], !P2 ;  /* 0x530000006c007fae */ /* 0x000fe2000d1a1022 */
[----:B-1----:R-:W-:Y:S02]  /*7d30*/  VIADD R2, R4, 0xffffff51 ;  /* 0xffffff5104027836 */ /* 0x002fe40000000000 */
[----:B------:R-:W1:Y:S03]  /*7d40*/  LDC R4, c[0x0][0x3a0] ;  /* 0x0000e800ff047b82 */ /* 0x000e660000000800 */
[----:B------:R-:W-:Y:S01]  /*7d50*/  ISETP.GE.U32.AND P4, PT, R2, 0x7ffffed2, PT ;  /* 0x7ffffed20200780c */ /* 0x000fe20003f86070 */
[----:B--2---:R-:W-:-:S04]  /*7d60*/  VIADD R2, R5, 0xffffff4d ;  /* 0xffffff4d05027836 */ /* 0x004fc80000000000 */
[----:B------:R-:W2:Y:S01]  /*7d70*/  LDC R5, c[0x0][0x3a0] ;  /* 0x0000e800ff057b82 */ /* 0x000ea20000000800 */
[----:B------:R-:W-:Y:S01]  /*7d80*/  ISETP.GE.U32.AND P5, PT, R2, 0x7ffffece, PT ;  /* 0x7ffffece0200780c */ /* 0x000fe20003fa6070 */
[----:B-1----:R-:W-:Y:S02]  /*7d90*/  VIADD R2, R4, 0xffffff49 ;  /* 0xffffff4904027836 */ /* 0x002fe40000000000 */
[----:B----4-:R-:W-:Y:S01]  /*7da0*/  IMAD.WIDE R100, R125, 0x4, R100 ;  /* 0x000000047d647825 */ /* 0x010fe200078e0264 */
[----:B------:R-:W-:Y:S03]  /*7db0*/  STL.64 [R1+0x118], R108 ;  /* 0x0001186c01007387 */ /* 0x000fe60000100a00 */
[----:B------:R-:W1:Y:S01]  /*7dc0*/  LDC R4, c[0x0][0x3a0] ;  /* 0x0000e800ff047b82 */ /* 0x000e620000000800 */
[----:B------:R-:W-:Y:S01]  /*7dd0*/  ISETP.GE.U32.AND P1, PT, R2, 0x7ffffeca, PT ;  /* 0x7ffffeca0200780c */ /* 0x000fe20003f26070 */
[----:B------:R-:W-:Y:S01]  /*7de0*/  LDGSTS.E [R0+0x55000], desc[UR34][R100.64], !P3 ;  /* 0x5500000064007fae */ /* 0x000fe2000d9a1022 */
[----:B--2---:R-:W-:-:S03]  /*7df0*/  VIADD R2, R5, 0xffffff45 ;  /* 0xffffff4505027836 */ /* 0x004fc60000000000 */
[----:B------:R2:W-:Y:S02]  /*7e00*/  STL.64 [R1+0x128], R100 ;  /* 0x0001286401007387 */ /* 0x0005e40000100a00 */
[----:B------:R-:W4:Y:S01]  /*7e10*/  LDC R5, c[0x0][0x3a0] ;  /* 0x0000e800ff057b82 */ /* 0x000f220000000800 */
[----:B------:R-:W-:Y:S01]  /*7e20*/  ISETP.GE.U32.AND P2, PT, R2, 0x7ffffec6, PT ;  /* 0x7ffffec60200780c */ /* 0x000fe20003f46070 */
[----:B--2---:R-:W2:Y:S01]  /*7e30*/  LDL.LU.64 R100, [R1+0xa8] ;  /* 0x0000a80001647983 */ /* 0x004ea20000300a00 */
[----:B---3--:R-:W-:-:S05]  /*7e40*/  IMAD.WIDE R98, R125, 0x4, R98 ;  /* 0x000000047d627825 */ /* 0x008fca00078e0262 */
[----:B------:R3:W-:Y:S04]  /*7e50*/  STL.64 [R1+0x130], R98 ;  /* 0x0001306201007387 */ /* 0x0007e80000100a00 */
[----:B------:R-:W-:Y:S01]  /*7e60*/  LDGSTS.E [R0+0x57000], desc[UR34][R98.64], !P4 ;  /* 0x5700000062007fae */ /* 0x000fe2000e1a1022 */
[----:B------:R-:W-:-:S03]  /*7e70*/  IMAD.WIDE R106, R125, 0x4, R106 ;  /* 0x000000047d6a7825 */ /* 0x000fc600078e026a */
[----:B---3--:R-:W3:Y:S04]  /*7e80*/  LDL.LU.64 R98, [R1+0x90] ;  /* 0x0000900001627983 */ /* 0x008ee80000300a00 */
[----:B------:R-:W-:Y:S04]  /*7e90*/  STL.64 [R1+0x140], R106 ;  /* 0x0001406a01007387 */ /* 0x000fe80000100a00 */
[----:B------:R-:W-:Y:S01]  /*7ea0*/  LDGSTS.E [R0+0x59000], desc[UR34][R106.64], !P5 ;  /* 0x590000006a007fae */ /* 0x000fe2000e9a1022 */
[----:B-----5:R-:W-:-:S05]  /*7eb0*/  IMAD.WIDE R104, R125, 0x4, R104 ;  /* 0x000000047d687825 */ /* 0x020fca00078e0268 */
[----:B------:R-:W-:Y:S04]  /*7ec0*/  STL.64 [R1+0x148], R104 ;  /* 0x0001486801007387 */ /* 0x000fe80000100a00 */
[----:B------:R-:W-:Y:S01]  /*7ed0*/  LDGSTS.E [R0+0x5b000], desc[UR34][R104.64], !P1 ;  /* 0x5b00000068007fae */ /* 0x000fe2000c9a1022 */
[----:B------:R-:W-:-:S05]  /*7ee0*/  IMAD.WIDE R102, R125, 0x4, R102 ;  /* 0x000000047d667825 */ /* 0x000fca00078e0266 */
[----:B------:R5:W-:Y:S04]  /*7ef0*/  STL.64 [R1+0x158], R102 ;  /* 0x0001586601007387 */ /* 0x000be80000100a00 */
[----:B------:R5:W-:Y:S02]  /*7f00*/  LDGSTS.E [R0+0x5d000], desc[UR34][R102.64], !P2 ;  /* 0x5d00000066007fae */ /* 0x000be4000d1a1022 */
[----:B-----5:R-:W-:Y:S02]  /*7f10*/  IMAD.WIDE R102, R125, 0x4, R96 ;  /* 0x000000047d667825 */ /* 0x020fe400078e0260 */
[----:B------:R-:W5:Y:S02]  /*7f20*/  LDL.LU.64 R96, [R1+0x78] ;  /* 0x0000780001607983 */ /* 0x000f640000300a00 */
[----:B-1----:R-:W-:-:S02]  /*7f30*/  VIADD R2, R4, 0xffffff41 ;  /* 0xffffff4104027836 */ /* 0x002fc40000000000 */
[----:B------:R-:W1:Y:S03]  /*7f40*/  LDC R4, c[0x0][0x3a0] ;  /* 0x0000e800ff047b82 */ /* 0x000e660000000800 */
[----:B------:R-:W-:Y:S01]  /*7f50*/  ISETP.GE.U32.AND P3, PT, R2, 0x7ffffec2, PT ;  /* 0x7ffffec20200780c */ /* 0x000fe20003f66070 */
[----:B----4-:R-:W-:-:S04]  /*7f60*/  VIADD R2, R5, 0xffffff3d ;  /* 0xffffff3d05027836 */ /* 0x010fc80000000000 */
[----:B------:R-:W4:Y:S01]  /*7f70*/  LDC R5, c[0x0][0x3a0] ;  /* 0x0000e800ff057b82 */ /* 0x000f220000000800 */
[----:B------:R-:W-:Y:S01]  /*7f80*/  ISETP.GE.U32.AND P4, PT, R2, 0x7ffffebe, PT ;  /* 0x7ffffebe0200780c */ /* 0x000fe20003f86070 */
[----:B------:R-:W-:Y:S01]  /*7f90*/  STL.64 [R1+0x178], R102 ;  /* 0x0001786601007387 */ /* 0x000fe20000100a00 */
[----:B------:R-:W-:-:S05]  /*7fa0*/  IMAD.WIDE R82, R125, 0x4, R82 ;  /* 0x000000047d527825 */ /* 0x000fca00078e0252 */
[----:B------:R1:W-:Y:S02]  /*7fb0*/  LDGSTS.E [R0+0x5f000], desc[UR34][R102.64], !P3 ;  /* 0x5f00000066007fae */ /* 0x0003e4000d9a1022 */
[----:B-1----:R-:W-:Y:S02]  /*7fc0*/  VIADD R2, R4, 0xffffff39 ;  /* 0xffffff3904027836 */ /* 0x002fe40000000000 */
[----:B------:R-:W1:Y:S03]  /*7fd0*/  LDC R4, c[0x0][0x3a0] ;  /* 0x0000e800ff047b82 */ /* 0x000e660000000800 */
[----:B------:R-:W-:Y:S01]  /*7fe0*/  ISETP.GE.U32.AND P5, PT, R2, 0x7ffffeba, PT ;  /* 0x7ffffeba0200780c */ /* 0x000fe20003fa6070 */
[----:B----4-:R-:W-:-:S04]  /*7ff0*/  VIADD R2, R5, 0xffffff35 ;  /* 0xffffff3505027836 */ /* 0x010fc80000000000 */
[----:B------:R-:W4:Y:S01]  /*8000*/  LDC R5, c[0x0][0x3a0] ;  /* 0x0000e800ff057b82 */ /* 0x000f220000000800 */
[----:B------:R-:W-:Y:S01]  /*8010*/  ISETP.GE.U32.AND P1, PT, R2, 0x7ffffeb6, PT ;  /* 0x7ffffeb60200780c */ /* 0x000fe20003f26070 */
[----:B-1----:R-:W-:-:S06]  /*8020*/  VIADD R2, R4, 0xffffff31 ;  /* 0xffffff3104027836 */ /* 0x002fcc0000000000 */
[----:B------:R-:W1:Y:S01]  /*8030*/  LDC R4, c[0x0][0x3a0] ;  /* 0x0000e800ff047b82 */ /* 0x000e620000000800 */
[----:B------:R-:W-:Y:S01]  /*8040*/  ISETP.GE.U32.AND P2, PT, R2, 0x7ffffeb2, PT ;  /* 0x7ffffeb20200780c */ /* 0x000fe20003f46070 */
[----:B--2---:R-:W-:-:S05]  /*8050*/  IMAD.WIDE R100, R125, 0x4, R100 ;  /* 0x000000047d647825 */ /* 0x004fca00078e0264 */
[----:B------:R2:W-:Y:S04]  /*8060*/  STL.64 [R1+0x188], R100 ;  /* 0x0001886401007387 */ /* 0x0005e80000100a00 */
[----:B------:R-:W-:Y:S01]  /*8070*/  LDGSTS.E [R0+0x61000], desc[UR34][R100.64], !P4 ;  /* 0x6100000064007fae */ /* 0x000fe2000e1a1022 */
[----:B---3--:R-:W-:-:S05]  /*8080*/  IMAD.WIDE R98, R125, 0x4, R98 ;  /* 0x000000047d627825 */ /* 0x008fca00078e0262 */
[----:B------:R-:W-:Y:S04]  /*8090*/  STL.64 [R1+0x1a8], R98 ;  /* 0x0001a86201007387 */ /* 0x000fe80000100a00 */
[----:B------:R3:W-:Y:S01]  /*80a0*/  LDGSTS.E [R0+0x63000], desc[UR34][R98.64], !P5 ;  /* 0x6300000062007fae */ /* 0x0007e2000e9a1022 */
[----:B-----5:R-:W-:-:S05]  /*80b0*/  IMAD.WIDE R96, R125, 0x4, R96 ;  /* 0x000000047d607825 */ /* 0x020fca00078e0260 */
[----:B------:R5:W-:Y:S04]  /*80c0*/  STL.64 [R1+0x1b8], R96 ;  /* 0x0001b86001007387 */ /* 0x000be80000100a00 */
[----:B--2---:R-:W2:Y:S04]  /*80d0*/  LDL.LU.64 R100, [R1+0x218] ;  /* 0x0002180001647983 */ /* 0x004ea80000300a00 */
[----:B------:R-:W-:Y:S04]  /*80e0*/  LDGSTS.E [R0+0x65000], desc[UR34][R96.64], !P1 ;  /* 0x6500000060007fae */ /* 0x000fe8000c9a1022 */
[----:B------:R-:W-:Y:S01]  /*80f0*/  LDGSTS.E [R0+0x67000], desc[UR34][R82.64], !P2 ;  /* 0x6700000052007fae */ /* 0x000fe2000d1a1022 */
[----:B------:R-:W-:-:S03]  /*8100*/  ISETP.GE.AND P2, PT, R95, UR5, PT ;  /* 0x000000055f007c0c */ /* 0x000fc6000bf46270 */
[----:B------:R-:W3:Y:S04]  /*8110*/  LDL.LU.64 R94, [R1+0x208] ;  /* 0x00020800015e7983 */ /* 0x000ee80000300a00 */
[----:B-----5:R-:W5:Y:S01]  /*8120*/  LDL.LU.64 R96, [R1+0x1f0] ;  /* 0x0001f00001607983 */ /* 0x020f620000300a00 */
[----:B----4-:R-:W-:Y:S02]  /*8130*/  VIADD R2, R5, 0xffffff2d ;  /* 0xffffff2d05027836 */ /* 0x010fe40000000000 */
[----:B------:R-:W4:Y:S01]  /*8140*/  LDC R5, c[0x0][0x3a0] ;  /* 0x0000e800ff057b82 */ /* 0x000f220000000800 */
[----:B------:R-:W5:Y:S02]  /*8150*/  LDL.LU.64 R102, [R1+0x1d8] ;  /* 0x0001d80001667983 */ /* 0x000f640000300a00 */
[----:B------:R-:W-:Y:S01]  /*8160*/  ISETP.GE.U32.AND P3, PT, R2, 0x7ffffeae, PT ;  /* 0x7ffffeae0200780c */ /* 0x000fe20003f66070 */
[----:B-1----:R-:W-:Y:S01]  /*8170*/  VIADD R2, R4, 0xffffff29 ;  /* 0xffffff2904027836 */ /* 0x002fe20000000000 */
[----:B------:R-:W5:Y:S03]  /*8180*/  LDL.LU.64 R104, [R1+0x1c0] ;  /* 0x0001c00001687983 */ /* 0x000f660000300a00 */
[----:B------:R-:W1:Y:S01]  /*8190*/  LDC R4, c[0x0][0x3a0] ;  /* 0x0000e800ff047b82 */ /* 0x000e620000000800 */
[----:B------:R-:W-:Y:S01]  /*81a0*/  ISETP.GE.U32.AND P4, PT, R2, 0x7ffffeaa, PT ;  /* 0x7ffffeaa0200780c */ /* 0x000fe20003f86070 */
[----:B------:R-:W5:Y:S01]  /*81b0*/  LDL.LU.64 R98, [R1+0x1b0] ;  /* 0x0001b00001627983 */ /* 0x000f620000300a00 */
[----:B----4-:R-:W-:-:S05]  /*81c0*/  VIADD R2, R5, 0xffffff25 ;  /* 0xffffff2505027836 */ /* 0x010fca0000000000 */
[----:B------:R-:W4:Y:S01]  /*81d0*/  LDC R5, c[0x0][0x3a0] ;  /* 0x0000e800ff057b82 */ /* 0x000f220000000800 */
[----:B------:R-:W-:Y:S01]  /*81e0*/  ISETP.GE.U32.AND P5, PT, R2, 0x7ffffea6, PT ;  /* 0x7ffffea60200780c */ /* 0x000fe20003fa6070 */
[----:B-1----:R-:W-:-:S05]  /*81f0*/  VIADD R2, R4, 0xffffff21 ;  /* 0xffffff2104027836 */ /* 0x002fca0000000000 */
[----:B------:R-:W-:Y:S02]  /*8200*/  ISETP.GE.U32.AND P1, PT, R2, 0x7ffffea2, PT ;  /* 0x7ffffea20200780c */ /* 0x000fe40003f26070 */
[----:B------:R-:W-:Y:S01]  /*8210*/  SEL R2, RZ, 0x4, P2 ;  /* 0x00000004ff027807 */ /* 0x000fe20001000000 */
[----:B----4-:R-:W-:-:S05]  /*8220*/  VIADD R4, R5, 0xffffff1d ;  /* 0xffffff1d05047836 */ /* 0x010fca0000000000 */
[----:B------:R-:W-:Y:S02]  /*8230*/  ISETP.GE.U32.AND P2, PT, R4, 0x7ffffe9e, PT ;  /* 0x7ffffe9e0400780c */ /* 0x000fe40003f46070 */
[----:B------:R-:W1:Y:S01]  /*8240*/  LDC R4, c[0x0][0x3a0] ;  /* 0x0000e800ff047b82 */ /* 0x000e620000000800 */
[----:B------:R-:W-:-:S04]  /*8250*/  SEL R2, R2, RZ, P6 ;  /* 0x000000ff02027207 */ /* 0x000fc80003000000 */
[----:B------:R-:W-:Y:S01]  /*8260*/  ISETP.NE.U32.AND P6, PT, R2, RZ, PT ;  /* 0x000000ff0200720c */ /* 0x000fe20003fc5070 */
[----:B-1----:R-:W-:Y:S02]  /*8270*/  VIADD R2, R4, 0xffffff19 ;  /* 0xffffff1904027836 */ /* 0x002fe40000000000 */
[C---:B--2---:R-:W-:Y:S02]  /*8280*/  IMAD.WIDE R108, R125.reuse, 0x4, R100 ;  /* 0x000000047d6c7825 */ /* 0x044fe400078e0264 */
[----:B------:R-:W2:Y:S04]  /*8290*/  LDL.LU.64 R100, [R1+0x1a0] ;  /* 0x0001a00001647983 */ /* 0x000ea80000300a00 */
[----:B------:R1:W-:Y:S01]  /*82a0*/  STL.64 [R1+0x220], R108 ;  /* 0x0002206c01007387 */ /* 0x0003e20000100a00 */
[----:B---3--:R-:W-:-:S03]  /*82b0*/  IMAD.WIDE R106, R125, 0x4, R94 ;  /* 0x000000047d6a7825 */ /* 0x008fc600078e025e */
[----:B------:R-:W3:Y:S01]  /*82c0*/  LDL.LU.64 R94, [R1+0x190] ;  /* 0x00019000015e7983 */ /* 0x000ee20000300a00 */
[----:B-----5:R-:W-:-:S03]  /*82d0*/  IMAD.WIDE R4, R125, 0x4, R96 ;  /* 0x000000047d047825 */ /* 0x020fc600078e0260 */
[----:B------:R-:W-:Y:S04]  /*82e0*/  STL.64 [R1+0x208], R106 ;  /* 0x0002086a01007387 */ /* 0x000fe80000100a00 */
[----:B------:R-:W4:Y:S01]  /*82f0*/  LDL.LU.64 R96, [R1+0x180] ;  /* 0x0001800001607983 */ /* 0x000f220000300a00 */
[----:B------:R-:W-:Y:S01]  /*8300*/  UIADD3 UR5, UPT, UPT, UR6, -0xeb, URZ ;  /* 0xffffff1506057890 */ /* 0x000fe2000fffe0ff */
[----:B------:R-:W-:-:S03]  /*8310*/  IMAD.WIDE R86, R125, 0x4, R86 ;  /* 0x000000047d567825 */ /* 0x000fc600078e0256 */
[----:B------:R-:W-:Y:S01]  /*8320*/  UISETP.GE.U32.AND UP5, UPT, UR5, 0x7ffffe96, UPT ;  /* 0x7ffffe960500788c */ /* 0x000fe2000bfa6070 */
[C---:B------:R-:W-:Y:S01]  /*8330*/  IMAD.WIDE R68, R125.reuse, 0x4, R68 ;  /* 0x000000047d447825 */ /* 0x040fe200078e0244 */
[----:B------:R-:W-:Y:S01]  /*8340*/  LDGSTS.E [R0+0x69000], desc[UR34][R86.64], !P3 ;  /* 0x6900000056007fae */ /* 0x000fe2000d9a1022 */
[----:B------:R-:W-:Y:S01]  /*8350*/  ISETP.GE.U32.AND P3, PT, R2, 0x7ffffe9a, PT ;  /* 0x7ffffe9a0200780c */ /* 0x000fe20003f66070 */
[----:B------:R-:W-:Y:S02]  /*8360*/  UIADD3 UR6, UPT, UPT, UR7, -0xef, URZ ;  /* 0xffffff1107067890 */ /* 0x000fe4000fffe0ff */
[----:B------:R-:W-:Y:S01]  /*8370*/  LDGSTS.E [R0+0x6b000], desc[UR34][R68.64], !P4 ;  /* 0x6b00000044007fae */ /* 0x000fe2000e1a1022 */
[----:B------:R-:W-:Y:S01]  /*8380*/  PLOP3.LUT P4, PT, PT, PT, UP5, 0x80, 0x8 ;  /* 0x000000000008781c */ /* 0x000fe20003f8f058 */
[----:B------:R-:W-:Y:S02]  /*8390*/  UIADD3 UR7, UPT, UPT, UR8, -0xf3, URZ ;  /* 0xffffff0d08077890 */ /* 0x000fe4000fffe0ff */
[----:B------:R-:W-:Y:S01]  /*83a0*/  UIADD3 UR8, UPT, UPT, UR9, -0xf7, URZ ;  /* 0xffffff0909087890 */ /* 0x000fe2000fffe0ff */
[----:B------:R-:W-:Y:S01]  /*83b0*/  IMAD.WIDE R90, R125, 0x4, R90 ;  /* 0x000000047d5a7825 */ /* 0x000fe200078e025a */
[----:B------:R-:W-:-:S02]  /*83c0*/  UIADD3 UR9, UPT, UPT, UR10, -0xfb, URZ ;  /* 0xffffff050a097890 */ /* 0x000fc4000fffe0ff */
[----:B------:R-:W-:Y:S01]  /*83d0*/  UIADD3 UR10, UPT, UPT, UR11, -0xff, URZ ;  /* 0xffffff010b0a7890 */ /* 0x000fe2000fffe0ff */
[C---:B------:R-:W-:Y:S01]  /*83e0*/  IMAD.WIDE R92, R125.reuse, 0x4, R92 ;  /* 0x000000047d5c7825 */ /* 0x040fe200078e025c */
[----:B------:R-:W-:Y:S01]  /*83f0*/  UISETP.GE.U32.AND UP4, UPT, UR6, 0x7ffffe92, UPT ;  /* 0x7ffffe920600788c */ /* 0x000fe2000bf86070 */
[----:B------:R-:W-:Y:S01]  /*8400*/  LDGSTS.E [R0+0x6d000], desc[UR34][R90.64], !P5 ;  /* 0x6d0000005a007fae */ /* 0x000fe2000e9a1022 */
[----:B------:R-:W-:Y:S01]  /*8410*/  UISETP.GE.U32.AND UP3, UPT, UR7, 0x7ffffe8e, UPT ;  /* 0x7ffffe8e0700788c */ /* 0x000fe2000bf66070 */
[C---:B------:R-:W-:Y:S01]  /*8420*/  IMAD.WIDE R88, R125.reuse, 0x4, R88 ;  /* 0x000000047d587825 */ /* 0x040fe200078e0258 */
[----:B------:R-:W-:Y:S01]  /*8430*/  UISETP.GE.U32.AND UP2, UPT, UR8, 0x7ffffe8a, UPT ;  /* 0x7ffffe8a0800788c */ /* 0x000fe2000bf46070 */
[----:B------:R-:W-:Y:S01]  /*8440*/  LDGSTS.E [R0+0x6f000], desc[UR34][R92.64], !P1 ;  /* 0x6f0000005c007fae */ /* 0x000fe2000c9a1022 */
[----:B------:R-:W-:Y:S01]  /*8450*/  UISETP.GE.U32.AND UP1, UPT, UR9, 0x7ffffe86, UPT ;  /* 0x7ffffe860900788c */ /* 0x000fe2000bf26070 */
[C---:B------:R-:W-:Y:S01]  /*8460*/  IMAD.WIDE R10, R125.reuse, 0x4, R10 ;  /* 0x000000047d0a7825 */ /* 0x040fe200078e020a */
[----:B------:R-:W-:Y:S01]  /*8470*/  UISETP.GE.U32.AND UP0, UPT, UR10, 0x7ffffe82, UPT ;  /* 0x7ffffe820a00788c */ /* 0x000fe2000bf06070 */
[----:B------:R-:W-:Y:S01]  /*8480*/  PLOP3.LUT P5, PT, PT, PT, UP4, 0x80, 0x8 ;  /* 0x000000000008781c */ /* 0x000fe20003faf048 */
[----:B------:R-:W-:Y:S01]  /*8490*/  LDGSTS.E [R0+0x71000], desc[UR34][R88.64], !P2 ;  /* 0x7100000058007fae */ /* 0x000fe2000d1a1022 */
[----:B------:R-:W-:Y:S01]  /*84a0*/  IMAD.WIDE R74, R125, 0x4, R74 ;  /* 0x000000047d4a7825 */ /* 0x000fe200078e024a */
[----:B------:R-:W-:-:S02]  /*84b0*/  PLOP3.LUT P1, PT, PT, PT, UP3, 0x80, 0x8 ;  /* 0x000000000008781c */ /* 0x000fc40003f2f038 */
[----:B------:R-:W-:Y:S01]  /*84c0*/  PLOP3.LUT P2, PT, PT, PT, UP2, 0x80, 0x8 ;  /* 0x000000000008781c */ /* 0x000fe20003f4f028 */
[----:B------:R-:W-:Y:S01]  /*84d0*/  LDGSTS.E [R0+0x73000], desc[UR34][R10.64], !P3 ;  /* 0x730000000a007fae */ /* 0x000fe2000d9a1022 */
[----:B------:R-:W-:-:S03]  /*84e0*/  PLOP3.LUT P3, PT, PT, PT, UP1, 0x80, 0x8 ;  /* 0x000000000008781c */ /* 0x000fc60003f6f018 */
[----:B------:R-:W-:Y:S01]  /*84f0*/  LDGSTS.E [R0+0x75000], desc[UR34][R74.64], !P4 ;  /* 0x750000004a007fae */ /* 0x000fe2000e1a1022 */
[----:B------:R-:W-:Y:S01]  /*8500*/  PLOP3.LUT P4, PT, PT, PT, UP0, 0x80, 0x8 ;  /* 0x000000000008781c */ /* 0x000fe20003f8f008 */
[----:B------:R-:W-:Y:S01]  /*8510*/  UIADD3 UR5, UPT, UPT, UR12, -0x84, URZ ;  /* 0xffffff7c0c057890 */ /* 0x000fe2000fffe0ff */
[C---:B------:R-:W-:Y:S01]  /*8520*/  IMAD.WIDE R18, R125.reuse, 0x4, R18 ;  /* 0x000000047d127825 */ /* 0x040fe200078e0212 */
[----:B------:R-:W-:Y:S02]  /*8530*/  UIADD3 UR6, UPT, UPT, UR13, -0x88, URZ ;  /* 0xffffff780d067890 */ /* 0x000fe4000fffe0ff */
[----:B------:R-:W-:Y:S01]  /*8540*/  UIADD3 UR7, UPT, UPT, UR14, -0x8c, URZ ;  /* 0xffffff740e077890 */ /* 0x000fe2000fffe0ff */
[C---:B------:R-:W-:Y:S01]  /*8550*/  IMAD.WIDE R72, R125.reuse, 0x4, R72 ;  /* 0x000000047d487825 */ /* 0x040fe200078e0248 */
[----:B------:R-:W-:Y:S01]  /*8560*/  UISETP.GE.U32.AND UP4, UPT, UR5, 0x7ffffefd, UPT ;  /* 0x7ffffefd0500788c */ /* 0x000fe2000bf86070 */
[----:B------:R-:W-:Y:S01]  /*8570*/  LDGSTS.E [R0+0x77000], desc[UR34][R18.64], !P5 ;  /* 0x7700000012007fae */ /* 0x000fe2000e9a1022 */
[----:B------:R-:W-:Y:S01]  /*8580*/  UISETP.GE.U32.AND UP3, UPT, UR6, 0x7ffffef9, UPT ;  /* 0x7ffffef90600788c */ /* 0x000fe2000bf66070 */
[C---:B------:R-:W-:Y:S01]  /*8590*/  IMAD.WIDE R76, R125.reuse, 0x4, R76 ;  /* 0x000000047d4c7825 */ /* 0x040fe200078e024c */
[----:B------:R-:W-:Y:S01]  /*85a0*/  UISETP.GE.U32.AND UP2, UPT, UR7, 0x7ffffef5, UPT ;  /* 0x7ffffef50700788c */ /* 0x000fe2000bf46070 */
[----:B------:R-:W-:Y:S02]  /*85b0*/  LDGSTS.E [R0+0x79000], desc[UR34][R72.64], !P1 ;  /* 0x7900000048007fae */ /* 0x000fe4000c9a1022 */
[----:B------:R-:W-:-:S02]  /*85c0*/  IMAD.WIDE R14, R125, 0x4, R14 ;  /* 0x000000047d0e7825 */ /* 0x000fc400078e020e */
[----:B------:R-:W-:Y:S02]  /*85d0*/  LDGSTS.E [R0+0x7b000], desc[UR34][R76.64], !P2 ;  /* 0x7b0000004c007fae */ /* 0x000fe4000d1a1022 */
[----:B------:R-:W-:Y:S01]  /*85e0*/  IMAD.WIDE R22, R125, 0x4, R22 ;  /* 0x000000047d167825 */ /* 0x000fe200078e0216 */
[----:B------:R-:W-:Y:S01]  /*85f0*/  PLOP3.LUT P2, PT, PT, PT, UP4, 0x80, 0x8 ;  /* 0x000000000008781c */ /* 0x000fe20003f4f048 */
[----:B------:R-:W-:Y:S01]  /*8600*/  LDGSTS.E [R0+0x7d000], desc[UR34][R14.64], !P3 ;  /* 0x7d0000000e007fae */ /* 0x000fe2000d9a1022 */
[----:B------:R-:W-:Y:S01]  /*8610*/  UIADD3 UR8, UPT, UPT, UR15, -0x90, URZ ;  /* 0xffffff700f087890 */ /* 0x000fe2000fffe0ff */
[----:B------:R-:W-:Y:S01]  /*8620*/  PLOP3.LUT P3, PT, PT, PT, UP3, 0x80, 0x8 ;  /* 0x000000000008781c */ /* 0x000fe20003f6f038 */
[----:B------:R-:W-:Y:S01]  /*8630*/  UIADD3 UR9, UPT, UPT, UR16, -0x94, URZ ;  /* 0xffffff6c10097890 */ /* 0x000fe2000fffe0ff */
[----:B------:R5:W-:Y:S01]  /*8640*/  LDGSTS.E [R0+0x7f000], desc[UR34][R22.64], !P4 ;  /* 0x7f00000016007fae */ /* 0x000be2000e1a1022 */
[----:B------:R-:W-:Y:S01]  /*8650*/  PLOP3.LUT P4, PT, PT, PT, UP2, 0x80, 0x8 ;  /* 0x000000000008781c */ /* 0x000fe20003f8f028 */
[----:B------:R-:W-:-:S02]  /*8660*/  UISETP.GE.U32.AND UP1, UPT, UR8, 0x7ffffef1, UPT ;  /* 0x7ffffef10800788c */ /* 0x000fc4000bf26070 */
[----:B------:R-:W-:Y:S02]  /*8670*/  UISETP.GE.U32.AND UP0, UPT, UR9, 0x7ffffeed, UPT ;  /* 0x7ffffeed0900788c */ /* 0x000fe4000bf06070 */
[----:B------:R-:W-:Y:S02]  /*8680*/  UIADD3 UR10, UPT, UPT, UR17, -0x98, URZ ;  /* 0xffffff68110a7890 */ /* 0x000fe4000fffe0ff */
[----:B------:R-:W-:Y:S01]  /*8690*/  UIADD3 UR11, UPT, UPT, UR18, -0x9c, URZ ;  /* 0xffffff64120b7890 */ /* 0x000fe2000fffe0ff */
[----:B------:R-:W-:Y:S01]  /*86a0*/  PLOP3.LUT P5, PT, PT, PT, UP1, 0x80, 0x8 ;  /* 0x000000000008781c */ /* 0x000fe20003faf018 */
[----:B------:R-:W-:Y:S01]  /*86b0*/  UIADD3 UR12, UPT, UPT, UR19, -0xa0, URZ ;  /* 0xffffff60130c7890 */ /* 0x000fe2000fffe0ff */
[----:B------:R-:W-:Y:S01]  /*86c0*/  PLOP3.LUT P1, PT, PT, PT, UP0, 0x80, 0x8 ;  /* 0x000000000008781c */ /* 0x000fe20003f2f008 */
[----:B------:R-:W-:Y:S01]  /*86d0*/  UISETP.GE.U32.AND UP6, UPT, UR10, 0x7ffffee9, UPT ;  /* 0x7ffffee90a00788c */ /* 0x000fe2000bfc6070 */
[----:B------:R-:W-:Y:S01]  /*86e0*/  LDGSTS.E [R3+0x41800], desc[UR34][R108.64], !P2 ;  /* 0x418000006c037fae */ /* 0x000fe2000d1a1022 */
[----:B------:R-:W-:Y:S01]  /*86f0*/  UISETP.GE.U32.AND UP5, UPT, UR11, 0x7ffffee5, UPT ;  /* 0x7ffffee50b00788c */ /* 0x000fe2000bfa6070 */
[----:B------:R-:W-:-:S02]  /*8700*/  IMAD.WIDE R102, R125, 0x4, R102 ;  /* 0x000000047d667825 */ /* 0x000fc400078e0266 */
[----:B------:R1:W-:Y:S01]  /*8710*/  STL.64 [R1+0x1f0], R4 ;  /* 0x0001f00401007387 */ /* 0x0003e20000100a00 */
[----:B------:R-:W-:Y:S01]  /*8720*/  UISETP.GE.U32.AND UP4, UPT, UR12, 0x7ffffee1, UPT ;  /* 0x7ffffee10c00788c */ /* 0x000fe2000bf86070 */
[----:B------:R-:W-:-:S04]  /*8730*/  IMAD.WIDE R98, R125, 0x4, R98 ;  /* 0x000000047d627825 */ /* 0x000fc800078e0262 */
[----:B---3--:R-:W-:Y:S01]  /*8740*/  IMAD.WIDE R94, R125, 0x4, R94 ;  /* 0x000000047d5e7825 */ /* 0x008fe200078e025e */
[----:B------:R-:W-:Y:S01]  /*8750*/  LDGSTS.E [R3+0x43800], desc[UR34][R106.64], !P3 ;  /* 0x438000006a037fae */ /* 0x000fe2000d9a1022 */
[----:B------:R-:W-:Y:S01]  /*8760*/  PLOP3.LUT P2, PT, PT, PT, UP6, 0x80, 0x8 ;  /* 0x000000000008781c */ /* 0x000fe20003f4f068 */
[----:B------:R-:W-:Y:S01]  /*8770*/  UIADD3 UR13, UPT, UPT, UR20, -0xa4, URZ ;  /* 0xffffff5c140d7890 */ /* 0x000fe2000fffe0ff */
[----:B-----5:R-:W3:Y:S01]  /*8780*/  LDC R0, c[0x0][0x3a0] ;  /* 0x0000e800ff007b82 */ /* 0x020ee20000000800 */
[----:B------:R5:W-:Y:S01]  /*8790*/  LDGSTS.E [R3+0x45800], desc[UR34][R4.64], !P4 ;  /* 0x4580000004037fae */ /* 0x000be2000e1a1022 */
[----:B------:R-:W-:-:S03]  /*87a0*/  PLOP3.LUT P3, PT, PT, PT, UP5, 0x80, 0x8 ;  /* 0x000000000008781c */ /* 0x000fc60003f6f058 */
[----:B-1----:R-:W3:Y:S01]  /*87b0*/  LDL.LU.64 R108, [R1+0x170] ;  /* 0x00017000016c7983 */ /* 0x002ee20000300a00 */
[----:B------:R-:W-:-:S03]  /*87c0*/  PLOP3.LUT P4, PT, PT, PT, UP4, 0x80, 0x8 ;  /* 0x000000000008781c */ /* 0x000fc60003f8f048 */
[----:B------:R1:W-:Y:S01]  /*87d0*/  STL.64 [R1+0x1d8], R102 ;  /* 0x0001d86601007387 */ /* 0x0003e20000100a00 */
[----:B-----5:R-:W-:-:S03]  /*87e0*/  IMAD.WIDE R4, R125, 0x4, R104 ;  /* 0x000000047d047825 */ /* 0x020fc600078e0268 */
[----:B------:R-:W5:Y:S04]  /*87f0*/  LDL.LU.64 R106, [R1+0x160] ;  /* 0x00016000016a7983 */ /* 0x000f680000300a00 */
[----:B------:R2:W-:Y:S04]  /*8800*/  STL.64 [R1+0x1c0], R4 ;  /* 0x0001c00401007387 */ /* 0x0005e80000100a00 */
[----:B------:R-:W5:Y:S04]  /*8810*/  LDL.LU.64 R104, [R1+0x150] ;  /* 0x0001500001687983 */ /* 0x000f680000300a00 */
[----:B------:R-:W-:Y:S04]  /*8820*/  LDGSTS.E [R3+0x47800], desc[UR34][R102.64], !P5 ;  /* 0x4780000066037fae */ /* 0x000fe8000e9a1022 */
[----:B------:R2:W-:Y:S04]  /*8830*/  LDGSTS.E [R3+0x49800], desc[UR34][R4.64], !P1 ;  /* 0x4980000004037fae */ /* 0x0005e8000c9a1022 */
[----:B------:R-:W-:Y:S04]  /*8840*/  LDGSTS.E [R3+0x4b800], desc[UR34][R98.64], !P2 ;  /* 0x4b80000062037fae */ /* 0x000fe8000d1a1022 */
[----:B-1----:R-:W5:Y:S01]  /*8850*/  LDL.LU.64 R102, [R1+0x100] ;  /* 0x0001000001667983 */ /* 0x002f620000300a00 */
[----:B--2---:R-:W-:-:S03]  /*8860*/  IMAD.WIDE R4, R125, 0x4, R100 ;  /* 0x000000047d047825 */ /* 0x004fc600078e0264 */
[----:B------:R1:W-:Y:S04]  /*8870*/  STL.64 [R1+0x238], R98 ;  /* 0x0002386201007387 */ /* 0x0003e80000100a00 */
[----:B------:R-:W2:Y:S04]  /*8880*/  LDL.LU.64 R100, [R1+0xe8] ;  /* 0x0000e80001647983 */ /* 0x000ea80000300a00 */
[----:B------:R4:W-:Y:S04]  /*8890*/  STL.64 [R1+0x2b0], R4 ;  /* 0x0002b00401007387 */ /* 0x0009e80000100a00 */
[----:B------:R4:W-:Y:S04]  /*88a0*/  LDGSTS.E [R3+0x4d800], desc[UR34][R4.64], !P3 ;  /* 0x4d80000004037fae */ /* 0x0009e8000d9a1022 */
[----:B-1----:R-:W2:Y:S04]  /*88b0*/  LDL.LU.64 R98, [R1+0xd0] ;  /* 0x0000d00001627983 */ /* 0x002ea80000300a00 */
[----:B------:R1:W-:Y:S01]  /*88c0*/  STL.64 [R1+0x190], R94 ;  /* 0x0001905e01007387 */ /* 0x0003e20000100a00 */
[----:B----4-:R-:W-:-:S03]  /*88d0*/  IMAD.WIDE R4, R125, 0x4, R96 ;  /* 0x000000047d047825 */ /* 0x010fc600078e0260 */
[----:B------:R4:W-:Y:S04]  /*88e0*/  LDGSTS.E [R3+0x4f800], desc[UR34][R94.64], !P4 ;  /* 0x4f8000005e037fae */ /* 0x0009e8000e1a1022 */
[----:B------:R-:W4:Y:S04]  /*88f0*/  LDL.LU.64 R96, [R1+0xb8] ;  /* 0x0000b80001607983 */ /* 0x000f280000300a00 */
[----:B-1----:R-:W4:Y:S01]  /*8900*/  LDL.LU.64 R94, [R1+0xa0] ;  /* 0x0000a000015e7983 */ /* 0x002f220000300a00 */
[----:B------:R-:W-:Y:S02]  /*8910*/  UIADD3 UR14, UPT, UPT, UR21, -0xa8, URZ ;  /* 0xffffff58150e7890 */ /* 0x000fe4000fffe0ff */
[----:B------:R-:W-:-:S02]  /*8920*/  UIADD3 UR15, UPT, UPT, UR22, -0xac, URZ ;  /* 0xffffff54160f7890 */ /* 0x000fc4000fffe0ff */
[----:B------:R-:W-:Y:S02]  /*8930*/  UISETP.GE.U32.AND UP3, UPT, UR13, 0x7ffffedd, UPT ;  /* 0x7ffffedd0d00788c */ /* 0x000fe4000bf66070 */
[----:B------:R-:W-:Y:S02]  /*8940*/  UIADD3 UR16, UPT, UPT, UR23, -0xb0, URZ ;  /* 0xffffff5017107890 */ /* 0x000fe4000fffe0ff */
[----:B------:R-:W-:Y:S02]  /*8950*/  UISETP.GE.U32.AND UP2, UPT, UR14, 0x7ffffed9, UPT ;  /* 0x7ffffed90e00788c */ /* 0x000fe4000bf46070 */
[----:B------:R-:W-:Y:S01]  /*8960*/  UISETP.GE.U32.AND UP1, UPT, UR15, 0x7ffffed5, UPT ;  /* 0x7ffffed50f00788c */ /* 0x000fe2000bf26070 */
[----:B------:R-:W-:Y:S01]  /*8970*/  PLOP3.LUT P5, PT, PT, PT, UP3, 0x80, 0x8 ;  /* 0x000000000008781c */ /* 0x000fe20003faf038 */
[----:B------:R-:W-:Y:S02]  /*8980*/  UISETP.GE.U32.AND UP0, UPT, UR16, 0x7ffffed1, UPT ;  /* 0x7ffffed11000788c */ /* 0x000fe4000bf06070 */
[----:B------:R-:W-:Y:S01]  /*8990*/  UIADD3 UR17, UPT, UPT, UR24, -0xb4, URZ ;  /* 0xffffff4c18117890 */ /* 0x000fe2000fffe0ff */
[----:B------:R-:W-:Y:S01]  /*89a0*/  PLOP3.LUT P1, PT, PT, PT, UP2, 0x80, 0x8 ;  /* 0x000000000008781c */ /* 0x000fe20003f2f028 */
[----:B------:R-:W-:Y:S01]  /*89b0*/  UIADD3 UR18, UPT, UPT, UR25, -0xb8, URZ ;  /* 0xffffff4819127890 */ /* 0x000fe2000fffe0ff */
[----:B------:R-:W-:Y:S01]  /*89c0*/  PLOP3.LUT P2, PT, PT, PT, UP1, 0x80, 0x8 ;  /* 0x000000000008781c */ /* 0x000fe20003f4f018 */
[----:B------:R-:W-:Y:S01]  /*89d0*/  UIADD3 UR19, UPT, UPT, UR26, -0xbc, URZ ;  /* 0xffffff441a137890 */ /* 0x000fe2000fffe0ff */
[----:B------:R-:W-:Y:S01]  /*89e0*/  PLOP3.LUT P3, PT, PT, PT, UP0, 0x80, 0x8 ;  /* 0x000000000008781c */ /* 0x000fe20003f6f008 */
[----:B------:R-:W-:-:S02]  /*89f0*/  UISETP.GE.U32.AND UP6, UPT, UR17, 0x7ffffecd, UPT ;  /* 0x7ffffecd1100788c */ /* 0x000fc4000bfc6070 */
[----:B------:R-:W-:Y:S02]  /*8a00*/  UIADD3 UR20, UPT, UPT, UR27, -0xc0, URZ ;  /* 0xffffff401b147890 */ /* 0x000fe4000fffe0ff */
[----:B------:R-:W-:Y:S01]  /*8a10*/  UISETP.GE.U32.AND UP5, UPT, UR18, 0x7ffffec9, UPT ;  /* 0x7ffffec91200788c */ /* 0x000fe2000bfa6070 */
[----:B------:R1:W-:Y:S01]  /*8a20*/  LDGSTS.E [R3+0x51800], desc[UR34][R4.64], !P5 ;  /* 0x5180000004037fae */ /* 0x0003e2000e9a1022 */
[----:B------:R-:W-:Y:S02]  /*8a30*/  UIADD3 UR21, UPT, UPT, UR28, -0xc4, URZ ;  /* 0xffffff3c1c157890 */ /* 0x000fe4000fffe0ff */
[----:B------:R-:W-:Y:S01]  /*8a40*/  UISETP.GE.U32.AND UP4, UPT, UR19, 0x7ffffec5, UPT ;  /* 0x7ffffec51300788c */ /* 0x000fe2000bf86070 */
[----:B------:R-:W-:Y:S01]  /*8a50*/  PLOP3.LUT P4, PT, PT, PT, UP6, 0x80, 0x8 ;  /* 0x000000000008781c */ /* 0x000fe20003f8f068 */
[----:B------:R-:W-:Y:S01]  /*8a60*/  UISETP.GE.U32.AND UP3, UPT, UR20, 0x7ffffec1, UPT ;  /* 0x7ffffec11400788c */ /* 0x000fe2000bf66070 */
[----:B------:R-:W-:Y:S01]  /*8a70*/  PLOP3.LUT P5, PT, PT, PT, UP5, 0x80, 0x8 ;  /* 0x000000000008781c */ /* 0x000fe20003faf058 */
[----:B------:R-:W-:Y:S01]  /*8a80*/  UISETP.GE.U32.AND UP2, UPT, UR21, 0x7ffffebd, UPT ;  /* 0x7ffffebd1500788c */ /* 0x000fe2000bf46070 */
[----:B------:R1:W-:Y:S04]  /*8a90*/  STL.64 [R1+0x2c8], R4 ;  /* 0x0002c80401007387 */ /* 0x0003e80000100a00 */
[----:B-1----:R-:W4:Y:S01]  /*8aa0*/  LDL.LU.64 R4, [R1+0x88] ;  /* 0x0000880001047983 */ /* 0x002f220000300a00 */
[----:B---3--:R-:W-:-:S05]  /*8ab0*/  IMAD.WIDE R108, R125, 0x4, R108 ;  /* 0x000000047d6c7825 */ /* 0x008fca00078e026c */
[----:B------:R1:W-:Y:S01]  /*8ac0*/  LDGSTS.E [R3+0x53800], desc[UR34][R108.64], !P1 ;  /* 0x538000006c037fae */ /* 0x0003e2000c9a1022 */
[C---:B-----5:R-:W-:Y:S01]  /*8ad0*/  IMAD.WIDE R106, R125.reuse, 0x4, R106 ;  /* 0x000000047d6a7825 */ /* 0x060fe200078e026a */
[----:B------:R-:W-:Y:S02]  /*8ae0*/  PLOP3.LUT P1, PT, PT, PT, UP4, 0x80, 0x8 ;  /* 0x000000000008781c */ /* 0x000fe40003f2f048 */
[----:B------:R3:W-:Y:S04]  /*8af0*/  STL.64 [R1+0x2e8], R108 ;  /* 0x0002e86c01007387 */ /* 0x0007e80000100a00 */
[----:B------:R5:W-:Y:S01]  /*8b00*/  LDGSTS.E [R3+0x55800], desc[UR34][R106.64], !P2 ;  /* 0x558000006a037fae */ /* 0x000be2000d1a1022 */
[----:B------:R-:W-:Y:S01]  /*8b10*/  IMAD.WIDE R104, R125, 0x4, R104 ;  /* 0x000000047d687825 */ /* 0x000fe200078e0268 */
[----:B------:R-:W-:-:S04]  /*8b20*/  PLOP3.LUT P2, PT, PT, PT, UP3, 0x80, 0x8 ;  /* 0x000000000008781c */ /* 0x000fc80003f4f038 */
[----:B------:R1:W-:Y:S01]  /*8b30*/  LDGSTS.E [R3+0x57800], desc[UR34][R104.64], !P3 ;  /* 0x5780000068037fae */ /* 0x0003e2000d9a1022 */
[----:B------:R-:W-:-:S03]  /*8b40*/  PLOP3.LUT P3, PT, PT, PT, UP2, 0x80, 0x8 ;  /* 0x000000000008781c */ /* 0x000fc60003f6f028 */
[----:B---3--:R-:W1:Y:S04]  /*8b50*/  LDL.LU.64 R108, [R1+0x508] ;  /* 0x00050800016c7983 */ /* 0x008e680000300a00 */
[----:B------:R3:W-:Y:S01]  /*8b60*/  STL.64 [R1+0x160], R106 ;  /* 0x0001606a01007387 */ /* 0x0007e20000100a00 */
[----:B------:R-:W-:-:S05]  /*8b70*/  IMAD.WIDE R102, R125, 0x4, R102 ;  /* 0x000000047d667825 */ /* 0x000fca00078e0266 */
[----:B------:R1:W-:Y:S04]  /*8b80*/  LDGSTS.E [R3+0x59800], desc[UR34][R102.64], !P4 ;  /* 0x5980000066037fae */ /* 0x0003e8000e1a1022 */
[----:B---3--:R-:W5:Y:S01]  /*8b90*/  LDL.LU.64 R106, [R1+0x500] ;  /* 0x00050000016a7983 */ /* 0x008f620000300a00 */
[----:B--2---:R-:W-:-:S03]  /*8ba0*/  IMAD.WIDE R100, R125, 0x4, R100 ;  /* 0x000000047d647825 */ /* 0x004fc600078e0264 */
[----:B------:R2:W-:Y:S04]  /*8bb0*/  STL.64 [R1+0x470], R104 ;  /* 0x0004706801007387 */ /* 0x0005e80000100a00 */
[----:B------:R3:W-:Y:S01]  /*8bc0*/  LDGSTS.E [R3+0x5b800], desc[UR34][R100.64], !P5 ;  /* 0x5b80000064037fae */ /* 0x0007e2000e9a1022 */
[----:B------:R-:W-:-:S03]  /*8bd0*/  IMAD.WIDE R98, R125, 0x4, R98 ;  /* 0x000000047d627825 */ /* 0x000fc600078e0262 */
[----:B--2---:R-:W2:Y:S04]  /*8be0*/  LDL.LU.64 R104, [R1+0x4f8] ;  /* 0x0004f80001687983 */ /* 0x004ea80000300a00 */
[----:B------:R3:W-:Y:S04]  /*8bf0*/  STL.64 [R1+0x478], R102 ;  /* 0x0004786601007387 */ /* 0x0007e80000100a00 */
[----:B------:R1:W-:Y:S01]  /*8c00*/  LDGSTS.E [R3+0x5d800], desc[UR34][R98.64], !P1 ;  /* 0x5d80000062037fae */ /* 0x0003e2000c9a1022 */
[----:B----4-:R-:W-:-:S05]  /*8c10*/  IMAD.WIDE R96, R125, 0x4, R96 ;  /* 0x000000047d607825 */ /* 0x010fca00078e0260 */
[----:B------:R4:W-:Y:S04]  /*8c20*/  LDGSTS.E [R3+0x5f800], desc[UR34][R96.64], !P2 ;  /* 0x5f80000060037fae */ /* 0x0009e8000d1a1022 */
[----:B---3--:R-:W3:Y:S01]  /*8c30*/  LDL.LU.64 R102, [R1+0x4f0] ;  /* 0x0004f00001667983 */ /* 0x008ee20000300a00 */
[----:B------:R-:W-:-:S03]  /*8c40*/  IMAD.WIDE R94, R125, 0x4, R94 ;  /* 0x000000047d5e7825 */ /* 0x000fc600078e025e */
[----:B------:R4:W-:Y:S04]  /*8c50*/  STL.64 [R1+0x480], R100 ;  /* 0x0004806401007387 */ /* 0x0009e80000100a00 */
[----:B------:R1:W-:Y:S04]  /*8c60*/  LDGSTS.E [R3+0x61800], desc[UR34][R94.64], !P3 ;  /* 0x618000005e037fae */ /* 0x0003e8000d9a1022 */
[----:B----4-:R-:W4:Y:S04]  /*8c70*/  LDL.LU.64 R100, [R1+0x4e8] ;  /* 0x0004e80001647983 */ /* 0x010f280000300a00 */
[----:B------:R1:W-:Y:S04]  /*8c80*/  STL.64 [R1+0x488], R98 ;  /* 0x0004886201007387 */ /* 0x0003e80000100a00 */
[----:B-1----:R-:W4:Y:S04]  /*8c90*/  LDL.LU.64 R98, [R1+0x4e0] ;  /* 0x0004e00001627983 */ /* 0x002f280000300a00 */
[----:B------:R1:W-:Y:S04]  /*8ca0*/  STL.64 [R1+0x490], R96 ;  /* 0x0004906001007387 */ /* 0x0003e80000100a00 */
[----:B-1----:R-:W4:Y:S04]  /*8cb0*/  LDL.LU.64 R96, [R1+0x4d8] ;  /* 0x0004d80001607983 */ /* 0x002f280000300a00 */
[----:B------:R1:W-:Y:S04]  /*8cc0*/  STL.64 [R1+0x498], R94 ;  /* 0x0004985e01007387 */ /* 0x0003e80000100a00 */
[----:B-1----:R-:W4:Y:S01]  /*8cd0*/  LDL.LU.64 R94, [R1+0x4d0] ;  /* 0x0004d000015e7983 */ /* 0x002f220000300a00 */
[----:B------:R-:W-:-:S02]  /*8ce0*/  UIADD3 UR22, UPT, UPT, UR29, -0xc8, URZ ;  /* 0xffffff381d167890 */ /* 0x000fc4000fffe0ff */
[----:B------:R-:W-:Y:S02]  /*8cf0*/  UIADD3 UR23, UPT, UPT, UR30, -0xcc, URZ ;  /* 0xffffff341e177890 */ /* 0x000fe4000fffe0ff */
[----:B------:R-:W-:Y:S02]  /*8d00*/  UIADD3 UR24, UPT, UPT, UR31, -0xd0, URZ ;  /* 0xffffff301f187890 */ /* 0x000fe4000fffe0ff */
[----:B------:R-:W-:Y:S02]  /*8d10*/  UIADD3 UR25, UPT, UPT, UR32, -0xd4, URZ ;  /* 0xffffff2c20197890 */ /* 0x000fe4000fffe0ff */
[----:B------:R-:W-:Y:S02]  /*8d20*/  UIADD3 UR26, UPT, UPT, UR33, -0xd8, URZ ;  /* 0xffffff28211a7890 */ /* 0x000fe4000fffe0ff */
[----:B------:R-:W-:Y:S02]  /*8d30*/  UISETP.GE.U32.AND UP1, UPT, UR22, 0x7ffffeb9, UPT ;  /* 0x7ffffeb91600788c */ /* 0x000fe4000bf26070 */
[----:B------:R-:W-:-:S02]  /*8d40*/  UISETP.GE.U32.AND UP0, UPT, UR23, 0x7ffffeb5, UPT ;  /* 0x7ffffeb51700788c */ /* 0x000fc4000bf06070 */
[----:B------:R-:W-:Y:S02]  /*8d50*/  UISETP.GE.U32.AND UP6, UPT, UR24, 0x7ffffeb1, UPT ;  /* 0x7ffffeb11800788c */ /* 0x000fe4000bfc6070 */
[----:B------:R-:W-:Y:S02]  /*8d60*/  UISETP.GE.U32.AND UP5, UPT, UR25, 0x7ffffead, UPT ;  /* 0x7ffffead1900788c */ /* 0x000fe4000bfa6070 */
[----:B------:R-:W-:Y:S01]  /*8d70*/  UISETP.GE.U32.AND UP4, UPT, UR26, 0x7ffffea9, UPT ;  /* 0x7ffffea91a00788c */ /* 0x000fe2000bf86070 */
[----:B------:R-:W-:Y:S02]  /*8d80*/  PLOP3.LUT P4, PT, PT, PT, UP1, 0x80, 0x8 ;  /* 0x000000000008781c */ /* 0x000fe40003f8f018 */
[----:B------:R-:W-:Y:S02]  /*8d90*/  PLOP3.LUT P5, PT, PT, PT, UP0, 0x80, 0x8 ;  /* 0x000000000008781c */ /* 0x000fe40003faf008 */
[----:B------:R-:W-:Y:S01]  /*8da0*/  PLOP3.LUT P1, PT, PT, PT, UP6, 0x80, 0x8 ;  /* 0x000000000008781c */ /* 0x000fe20003f2f068 */
[----:B------:R-:W-:Y:S01]  /*8db0*/  UIADD3 UR27, UPT, UPT, UR36, -0xdc, URZ ;  /* 0xffffff24241b7890 */ /* 0x000fe2000fffe0ff */
[----:B------:R-:W-:Y:S01]  /*8dc0*/  PLOP3.LUT P2, PT, PT, PT, UP5, 0x80, 0x8 ;  /* 0x000000000008781c */ /* 0x000fe20003f4f058 */
[----:B------:R-:W-:Y:S01]  /*8dd0*/  UIADD3 UR28, UPT, UPT, UR37, -0xe0, URZ ;  /* 0xffffff20251c7890 */ /* 0x000fe2000fffe0ff */
[----:B------:R-:W-:Y:S01]  /*8de0*/  PLOP3.LUT P3, PT, PT, PT, UP4, 0x80, 0x8 ;  /* 0x000000000008781c */ /* 0x000fe20003f6f048 */
[----:B------:R-:W-:Y:S01]  /*8df0*/  UIADD3 UR29, UPT, UPT, UR38, -0xe4, URZ ;  /* 0xffffff1c261d7890 */ /* 0x000fe2000fffe0ff */
[----:B------:R-:W-:Y:S01]  /*8e00*/  IMAD.WIDE R4, R125, 0x4, R4 ;  /* 0x000000047d047825 */ /* 0x000fe200078e0204 */
[----:B------:R-:W-:-:S02]  /*8e10*/  UIADD3 UR30, UPT, UPT, UR39, -0xe8, URZ ;  /* 0xffffff18271e7890 */ /* 0x000fc4000fffe0ff */
[----:B------:R-:W-:Y:S02]  /*8e20*/  UIADD3 UR31, UPT, UPT, UR40, -0xec, URZ ;  /* 0xffffff14281f7890 */ /* 0x000fe4000fffe0ff */
[----:B------:R-:W-:Y:S01]  /*8e30*/  UISETP.GE.U32.AND UP3, UPT, UR27, 0x7ffffea5, UPT ;  /* 0x7ffffea51b00788c */ /* 0x000fe2000bf66070 */
[----:B------:R1:W-:Y:S01]  /*8e40*/  LDGSTS.E [R3+0x63800], desc[UR34][R4.64], !P4 ;  /* 0x6380000004037fae */ /* 0x0003e2000e1a1022 */
[----:B------:R-:W-:Y:S02]  /*8e50*/  UISETP.GE.U32.AND UP2, UPT, UR28, 0x7ffffea1, UPT ;  /* 0x7ffffea11c00788c */ /* 0x000fe4000bf46070 */
[----:B------:R-:W-:Y:S02]  /*8e60*/  UISETP.GE.U32.AND UP1, UPT, UR29, 0x7ffffe9d, UPT ;  /* 0x7ffffe9d1d00788c */ /* 0x000fe4000bf26070 */
[----:B------:R-:W-:Y:S02]  /*8e70*/  UISETP.GE.U32.AND UP0, UPT, UR30, 0x7ffffe99, UPT ;  /* 0x7ffffe991e00788c */ /* 0x000fe4000bf06070 */
[----:B------:R-:W-:Y:S01]  /*8e80*/  UISETP.GE.U32.AND UP6, UPT, UR31, 0x7ffffe95, UPT ;  /* 0x7ffffe951f00788c */ /* 0x000fe2000bfc6070 */
[----:B------:R-:W-:Y:S01]  /*8e90*/  PLOP3.LUT P4, PT, PT, PT, UP3, 0x80, 0x8 ;  /* 0x000000000008781c */ /* 0x000fe20003f8f038 */
[----:B------:R-:W-:-:S02]  /*8ea0*/  UIADD3 UR32, UPT, UPT, UR41, -0xf0, URZ ;  /* 0xffffff1029207890 */ /* 0x000fc4000fffe0ff */
[----:B------:R-:W-:Y:S02]  /*8eb0*/  UIADD3 UR33, UPT, UPT, UR42, -0xf4, URZ ;  /* 0xffffff0c2a217890 */ /* 0x000fe4000fffe0ff */
[----:B------:R-:W-:Y:S02]  /*8ec0*/  UIADD3 UR36, UPT, UPT, UR43, -0xf8, URZ ;  /* 0xffffff082b247890 */ /* 0x000fe4000fffe0ff */
[----:B------:R-:W-:Y:S02]  /*8ed0*/  UIADD3 UR37, UPT, UPT, UR44, -0xfc, URZ ;  /* 0xffffff042c257890 */ /* 0x000fe4000fffe0ff */
[----:B------:R-:W-:Y:S02]  /*8ee0*/  UISETP.GE.U32.AND UP5, UPT, UR32, 0x7ffffe91, UPT ;  /* 0x7ffffe912000788c */ /* 0x000fe4000bfa6070 */
[----:B------:R-:W-:Y:S02]  /*8ef0*/  UISETP.GE.U32.AND UP4, UPT, UR33, 0x7ffffe8d, UPT ;  /* 0x7ffffe8d2100788c */ /* 0x000fe4000bf86070 */
[----:B------:R-:W-:Y:S01]  /*8f00*/  UISETP.GE.U32.AND UP3, UPT, UR36, 0x7ffffe89, UPT ;  /* 0x7ffffe892400788c */ /* 0x000fe2000bf66070 */
[----:B------:R-:W-:-:S04]  /*8f10*/  IMAD.WIDE R110, R125, 0x4, R110 ;  /* 0x000000047d6e7825 */ /* 0x000fc800078e026e */
[----:B------:R-:W-:Y:S02]  /*8f20*/  VIADD R2, R0, 0xffffff00 ;  /* 0xffffff0000027836 */ /* 0x000fe40000000000 */
[----:B------:R-:W-:-:S04]  /*8f30*/  IMAD.WIDE R112, R125, 0x4, R112 ;  /* 0x000000047d707825 */ /* 0x000fc800078e0270 */
[----:B------:R-:W-:-:S04]  /*8f40*/  IMAD.WIDE R114, R125, 0x4, R114 ;  /* 0x000000047d727825 */ /* 0x000fc800078e0272 */
[----:B------:R-:W-:-:S04]  /*8f50*/  IMAD.WIDE R116, R125, 0x4, R116 ;  /* 0x000000047d747825 */ /* 0x000fc800078e0274 */
[----:B------:R-:W-:-:S04]  /*8f60*/  IMAD.WIDE R118, R125, 0x4, R118 ;  /* 0x000000047d767825 */ /* 0x000fc800078e0276 */
[C---:B------:R-:W-:Y:S01]  /*8f70*/  IMAD.WIDE R120, R125.reuse, 0x4, R120 ;  /* 0x000000047d787825 */ /* 0x040fe200078e0278 */
[----:B------:R1:W-:Y:S04]  /*8f80*/  STL.64 [R1+0x4a0], R4 ;  /* 0x0004a00401007387 */ /* 0x0003e80000100a00 */
[----:B-1----:R-:W4:Y:S01]  /*8f90*/  LDL.LU.64 R4, [R1+0x240] ;  /* 0x0002400001047983 */ /* 0x002f220000300a00 */
[----:B------:R-:W-:-:S04]  /*8fa0*/  IMAD.WIDE R108, R125, 0x4, R108 ;  /* 0x000000047d6c7825 */ /* 0x000fc800078e026c */
[----:B-----5:R-:W-:-:S04]  /*8fb0*/  IMAD.WIDE R106, R125, 0x4, R106 ;  /* 0x000000047d6a7825 */ /* 0x020fc800078e026a */
[----:B--2---:R-:W-:-:S04]  /*8fc0*/  IMAD.WIDE R104, R125, 0x4, R104 ;  /* 0x000000047d687825 */ /* 0x004fc800078e0268 */
[----:B---3--:R-:W-:-:S04]  /*8fd0*/  IMAD.WIDE R102, R125, 0x4, R102 ;  /* 0x000000047d667825 */ /* 0x008fc800078e0266 */
[----:B----4-:R-:W-:-:S04]  /*8fe0*/  IMAD.WIDE R100, R125, 0x4, R100 ;  /* 0x000000047d647825 */ /* 0x010fc800078e0264 */
[----:B------:R-:W-:-:S04]  /*8ff0*/  IMAD.WIDE R98, R125, 0x4, R98 ;  /* 0x000000047d627825 */ /* 0x000fc800078e0262 */
[----:B------:R-:W-:-:S04]  /*9000*/  IMAD.WIDE R96, R125, 0x4, R96 ;  /* 0x000000047d607825 */ /* 0x000fc800078e0260 */
[----:B------:R-:W-:-:S05]  /*9010*/  IMAD.WIDE R94, R125, 0x4, R94 ;  /* 0x000000047d5e7825 */ /* 0x000fca00078e025e */
[----:B------:R-:W-:Y:S01]  /*9020*/  LDGSTS.E [R3+0x65800], desc[UR34][R94.64], !P5 ;  /* 0x658000005e037fae */ /* 0x000fe2000e9a1022 */
[----:B------:R-:W-:-:S03]  /*9030*/  PLOP3.LUT P5, PT, PT, PT, UP2, 0x80, 0x8 ;  /* 0x000000000008781c */ /* 0x000fc60003faf028 */
[----:B------:R-:W-:Y:S01]  /*9040*/  LDGSTS.E [R3+0x67800], desc[UR34][R96.64], !P1 ;  /* 0x6780000060037fae */ /* 0x000fe2000c9a1022 */
[----:B------:R-:W-:-:S03]  /*9050*/  PLOP3.LUT P1, PT, PT, PT, UP1, 0x80, 0x8 ;  /* 0x000000000008781c */ /* 0x000fc60003f2f018 */
[----:B------:R-:W-:Y:S01]  /*9060*/  LDGSTS.E [R3+0x69800], desc[UR34][R98.64], !P2 ;  /* 0x6980000062037fae */ /* 0x000fe2000d1a1022 */
[----:B------:R-:W-:-:S03]  /*9070*/  PLOP3.LUT P2, PT, PT, PT, UP0, 0x80, 0x8 ;  /* 0x000000000008781c */ /* 0x000fc60003f4f008 */
[----:B------:R-:W-:Y:S01]  /*9080*/  LDGSTS.E [R3+0x6b800], desc[UR34][R100.64], !P3 ;  /* 0x6b80000064037fae */ /* 0x000fe2000d9a1022 */
[----:B------:R-:W-:Y:S01]  /*9090*/  PLOP3.LUT P3, PT, PT, PT, UP6, 0x80, 0x8 ;  /* 0x000000000008781c */ /* 0x000fe20003f6f068 */
[----:B------:R-:W-:Y:S02]  /*90a0*/  UISETP.GE.U32.AND UP2, UPT, UR37, 0x7ffffe85, UPT ;  /* 0x7ffffe852500788c */ /* 0x000fe4000bf46070 */
[----:B------:R-:W-:Y:S01]  /*90b0*/  LDGSTS.E [R3+0x6d800], desc[UR34][R102.64], !P4 ;  /* 0x6d80000066037fae */ /* 0x000fe2000e1a1022 */
[----:B------:R-:W-:-:S03]  /*90c0*/  PLOP3.LUT P4, PT, PT, PT, UP5, 0x80, 0x8 ;  /* 0x000000000008781c */ /* 0x000fc60003f8f058 */
[----:B------:R-:W-:Y:S01]  /*90d0*/  LDGSTS.E [R3+0x6f800], desc[UR34][R104.64], !P5 ;  /* 0x6f80000068037fae */ /* 0x000fe2000e9a1022 */
[----:B------:R-:W-:-:S03]  /*90e0*/  PLOP3.LUT P5, PT, PT, PT, UP4, 0x80, 0x8 ;  /* 0x000000000008781c */ /* 0x000fc60003faf048 */
[----:B------:R-:W-:Y:S01]  /*90f0*/  LDGSTS.E [R3+0x71800], desc[UR34][R106.64], !P1 ;  /* 0x718000006a037fae */ /* 0x000fe2000c9a1022 */
[----:B------:R-:W-:-:S03]  /*9100*/  PLOP3.LUT P1, PT, PT, PT, UP3, 0x80, 0x8 ;  /* 0x000000000008781c */ /* 0x000fc60003f2f038 */
[----:B------:R-:W-:Y:S01]  /*9110*/  LDGSTS.E [R3+0x73800], desc[UR34][R108.64], !P2 ;  /* 0x738000006c037fae */ /* 0x000fe2000d1a1022 */
[----:B------:R-:W-:-:S03]  /*9120*/  PLOP3.LUT P2, PT, PT, PT, UP2, 0x80, 0x8 ;  /* 0x000000000008781c */ /* 0x000fc60003f4f028 */
[----:B------:R-:W-:Y:S01]  /*9130*/  LDGSTS.E [R3+0x75800], desc[UR34][R110.64], !P3 ;  /* 0x758000006e037fae */ /* 0x000fe2000d9a1022 */
[----:B------:R-:W-:-:S03]  /*9140*/  ISETP.GE.U32.AND P3, PT, R2, 0x7ffffe81, PT ;  /* 0x7ffffe810200780c */ /* 0x000fc60003f66070 */
[----:B------:R-:W-:Y:S04]  /*9150*/  LDGSTS.E [R3+0x77800], desc[UR34][R112.64], !P4 ;  /* 0x7780000070037fae */ /* 0x000fe8000e1a1022 */
[----:B------:R-:W-:Y:S04]  /*9160*/  LDGSTS.E [R3+0x79800], desc[UR34][R114.64], !P5 ;  /* 0x7980000072037fae */ /* 0x000fe8000e9a1022 */
[----:B------:R-:W-:Y:S04]  /*9170*/  LDGSTS.E [R3+0x7b800], desc[UR34][R116.64], !P1 ;  /* 0x7b80000074037fae */ /* 0x000fe8000c9a1022 */
[----:B------:R-:W-:Y:S04]  /*9180*/  LDGSTS.E [R3+0x7d800], desc[UR34][R118.64], !P2 ;  /* 0x7d80000076037fae */ /* 0x000fe8000d1a1022 */
[----:B------:R1:W-:Y:S01]  /*9190*/  LDGSTS.E [R3+0x7f800], desc[UR34][R120.64], !P3 ;  /* 0x7f80000078037fae */ /* 0x0003e2000d9a1022 */
[----:B------:R-:W-:-:S03]  /*91a0*/  IMAD.SHL.U32 R85, R85, 0x80, RZ ;  /* 0x0000008055557824 */ /* 0x000fc600078e00ff */
[----:B------:R-:W0:Y:S04]  /*91b0*/  LDGDEPBAR ;  /* 0x00000000000079af */ /* 0x000e280000000000 */
[----:B------:R-:W1:Y:S01]  /*91c0*/  LDL.LU.64 R2, [R1+0x230] ;  /* 0x0002300001027983 */ /* 0x000e620000300a00 */
[----:B------:R-:W-:-:S05]  /*91d0*/  IMAD.WIDE R122, R85, 0x4, R122 ;  /* 0x00000004557a7825 */ /* 0x000fca00078e027a */
[----:B------:R-:W-:Y:S04]  /*91e0*/  STL [R1+0x33c], R122 ;  /* 0x00033c7a01007387 */ /* 0x000fe80000100800 */
[----:B------:R-:W-:Y:S04]  /*91f0*/  LDGSTS.E [R84+-0x78000], desc[UR34][R122.64], P6 ;  /* 0x880000007a547fae */ /* 0x000fe8000b1a1022 */
[----:B------:R2:W-:Y:S04]  /*9200*/  STL [R1+0x338], R123 ;  /* 0x0003387b01007387 */ /* 0x0005e80000100800 */
[----:B--2---:R-:W2:Y:S01]  /*9210*/  LDL.LU.64 R122, [R1+0x268] ;  /* 0x00026800017a7983 */ /* 0x004ea20000300a00 */
[----:B------:R-:W-:-:S04]  /*9220*/  IMAD.WIDE R4, R85, 0x4, R4 ;  /* 0x0000000455047825 */ /* 0x000fc800078e0204 */
[----:B-1----:R-:W-:-:S05]  /*9230*/  IMAD.WIDE R2, R85, 0x4, R2 ;  /* 0x0000000455027825 */ /* 0x002fca00078e0202 */
[----:B------:R-:W-:Y:S04]  /*9240*/  STL [R1+0x344], R2 ;  /* 0x0003440201007387 */ /* 0x000fe80000100800 */
[----:B------:R1:W-:Y:S04]  /*9250*/  LDGSTS.E [R84+-0x77000], desc[UR34][R2.64], P6 ;  /* 0x8900000002547fae */ /* 0x0003e8000b1a1022 */
[----:B------:R3:W-:Y:S04]  /*9260*/  STL [R1+0x340], R3 ;  /* 0x0003400301007387 */ /* 0x0007e80000100800 */
[----:B------:R4:W-:Y:S04]  /*9270*/  LDGSTS.E [R84+-0x76000], desc[UR34][R4.64], P6 ;  /* 0x8a00000004547fae */ /* 0x0009e8000b1a1022 */
[----:B---3--:R-:W1:Y:S04]  /*9280*/  LDL.LU.64 R2, [R1+0x248] ;  /* 0x0002480001027983 */ /* 0x008e680000300a00 */
[----:B------:R-:W-:Y:S04]  /*9290*/  STL [R1+0x34c], R4 ;  /* 0x00034c0401007387 */ /* 0x000fe80000100800 */
[----:B------:R3:W-:Y:S04]  /*92a0*/  STL [R1+0x348], R5 ;  /* 0x0003480501007387 */ /* 0x0007e80000100800 */
[----:B---3--:R-:W4:Y:S01]  /*92b0*/  LDL.LU.64 R4, [R1+0x250] ;  /* 0x0002500001047983 */ /* 0x008f220000300a00 */
[----:B-1----:R-:W-:-:S05]  /*92c0*/  IMAD.WIDE R2, R85, 0x4, R2 ;  /* 0x0000000455027825 */ /* 0x002fca00078e0202 */
[----:B------:R-:W-:Y:S04]  /*92d0*/  STL [R1+0x354], R2 ;  /* 0x0003540201007387 */ /* 0x000fe80000100800 */
[----:B------:R1:W-:Y:S04]  /*92e0*/  LDGSTS.E [R84+-0x75000], desc[UR34][R2.64], P6 ;  /* 0x8b00000002547fae */ /* 0x0003e8000b1a1022 */
[----:B------:R3:W-:Y:S01]  /*92f0*/  STL [R1+0x350], R3 ;  /* 0x0003500301007387 */ /* 0x0007e20000100800 */
[----:B----4-:R-:W-:-:S03]  /*9300*/  IMAD.WIDE R4, R85, 0x4, R4 ;  /* 0x0000000455047825 */ /* 0x010fc600078e0204 */
[----:B---3--:R-:W1:Y:S04]  /*9310*/  LDL.LU.64 R2, [R1+0x258] ;  /* 0x0002580001027983 */ /* 0x008e680000300a00 */
[----:B------:R-:W-:Y:S04]  /*9320*/  STL [R1+0x35c], R4 ;  /* 0x00035c0401007387 */ /* 0x000fe80000100800 */
[----:B------:R3:W-:Y:S04]  /*9330*/  LDGSTS.E [R84+-0x74000], desc[UR34][R4.64], P6 ;  /* 0x8c00000004547fae */ /* 0x0007e8000b1a1022 */
[----:B------:R4:W-:Y:S04]  /*9340*/  STL [R1+0x358], R5 ;  /* 0x0003580501007387 */ /* 0x0009e80000100800 */
[----:B----4-:R-:W3:Y:S01]  /*9350*/  LDL.LU.64 R4, [R1+0x260] ;  /* 0x0002600001047983 */ /* 0x010ee20000300a00 */
[----:B-1----:R-:W-:-:S05]  /*9360*/  IMAD.WIDE R2, R85, 0x4, R2 ;  /* 0x0000000455027825 */ /* 0x002fca00078e0202 */
[----:B------:R-:W-:Y:S04]  /*9370*/  STL [R1+0x364], R2 ;  /* 0x0003640201007387 */ /* 0x000fe80000100800 */
[----:B------:R2:W-:Y:S04]  /*9380*/  LDGSTS.E [R84+-0x73000], desc[UR34][R2.64], P6 ;  /* 0x8d00000002547fae */ /* 0x0005e8000b1a1022 */
[----:B------:R2:W-:Y:S01]  /*9390*/  STL [R1+0x360], R3 ;  /* 0x0003600301007387 */ /* 0x0005e20000100800 */
[----:B---3--:R-:W-:-:S04]  /*93a0*/  IMAD.WIDE R4, R85, 0x4, R4 ;  /* 0x0000000455047825 */ /* 0x008fc800078e0204 */
[C---:B--2---:R-:W-:Y:S01]  /*93b0*/  IMAD.WIDE R2, R85.reuse, 0x4, R122 ;  /* 0x0000000455027825 */ /* 0x044fe200078e027a */
[----:B------:R1:W-:Y:S04]  /*93c0*/  LDGSTS.E [R84+-0x72000], desc[UR34][R4.64], P6 ;  /* 0x8e00000004547fae */ /* 0x0003e8000b1a1022 */
[----:B------:R-:W2:Y:S04]  /*93d0*/  LDL.LU.64 R122, [R1+0x2a0] ;  /* 0x0002a000017a7983 */ /* 0x000ea80000300a00 */
[----:B------:R-:W-:Y:S04]  /*93e0*/  STL [R1+0x36c], R4 ;  /* 0x00036c0401007387 */ /* 0x000fe80000100800 */
        /* <DEDUP_REMOVED lines=9> */
[----:B------:R3:W-:Y:S04]  /*9480*/  STL [R1+0x2f8], R5 ;  /* 0x0002f80501007387 */ /* 0x0007e80000100800 */
[----:B---3--:R-:W1:Y:S01]  /*9490*/  LDL.LU.64 R4, [R1+0x280] ;  /* 0x0002800001047983 */ /* 0x008e620000300a00 */
[----:B----4-:R-:W-:-:S05]  /*94a0*/  IMAD.WIDE R2, R85, 0x4, R2 ;  /* 0x0000000455027825 */ /* 0x010fca00078e0202 */
[----:B------:R-:W-:Y:S04]  /*94b0*/  STL [R1+0x304], R2 ;  /* 0x0003040201007387 */ /* 0x000fe80000100800 */
[----:B------:R3:W-:Y:S04]  /*94c0*/  LDGSTS.E [R124+-0x76800], desc[UR34][R2.64], P6 ;  /* 0x89800000027c7fae */ /* 0x0007e8000b1a1022 */
[----:B------:R4:W-:Y:S04]  /*94d0*/  STL [R1+0x300], R3 ;  /* 0x0003000301007387 */ /* 0x0009e80000100800 */
[----:B----4-:R-:W3:Y:S01]  /*94e0*/  LDL.LU.64 R2, [R1+0x288] ;  /* 0x0002880001027983 */ /* 0x010ee20000300a00 */
[----:B-1----:R-:W-:-:S05]  /*94f0*/  IMAD.WIDE R4, R85, 0x4, R4 ;  /* 0x0000000455047825 */ /* 0x002fca00078e0204 */
[----:B------:R-:W-:Y:S04]  /*9500*/  STL [R1+0x30c], R4 ;  /* 0x00030c0401007387 */ /* 0x000fe80000100800 */
[----:B------:R1:W-:Y:S04]  /*9510*/  LDGSTS.E [R124+-0x75800], desc[UR34][R4.64], P6 ;  /* 0x8a800000047c7fae */ /* 0x0003e8000b1a1022 */
[----:B------:R4:W-:Y:S04]  /*9520*/  STL [R1+0x308], R5 ;  /* 0x0003080501007387 */ /* 0x0009e80000100800 */
[----:B----4-:R-:W1:Y:S01]  /*9530*/  LDL.LU.64 R4, [R1+0x290] ;  /* 0x0002900001047983 */ /* 0x010e620000300a00 */
[----:B---3--:R-:W-:-:S05]  /*9540*/  IMAD.WIDE R2, R85, 0x4, R2 ;  /* 0x0000000455027825 */ /* 0x008fca00078e0202 */
[----:B------:R-:W-:Y:S04]  /*9550*/  STL [R1+0x314], R2 ;  /* 0x0003140201007387 */ /* 0x000fe80000100800 */
[----:B------:R3:W-:Y:S04]  /*9560*/  LDGSTS.E [R124+-0x74800], desc[UR34][R2.64], P6 ;  /* 0x8b800000027c7fae */ /* 0x0007e8000b1a1022 */
[----:B------:R4:W-:Y:S04]  /*9570*/  STL [R1+0x310], R3 ;  /* 0x0003100301007387 */ /* 0x0009e80000100800 */
[----:B----4-:R-:W3:Y:S01]  /*9580*/  LDL.LU.64 R2, [R1+0x298] ;  /* 0x0002980001027983 */ /* 0x010ee20000300a00 */
[----:B-1----:R-:W-:-:S05]  /*9590*/  IMAD.WIDE R4, R85, 0x4, R4 ;  /* 0x0000000455047825 */ /* 0x002fca00078e0204 */
[----:B------:R-:W-:Y:S04]  /*95a0*/  STL [R1+0x31c], R4 ;  /* 0x00031c0401007387 */ /* 0x000fe80000100800 */
[----:B------:R-:W-:Y:S04]  /*95b0*/  LDGSTS.E [R124+-0x73800], desc[UR34][R4.64], P6 ;  /* 0x8c800000047c7fae */ /* 0x000fe8000b1a1022 */
[----:B------:R1:W-:Y:S04]  /*95c0*/  STL [R1+0x318], R5 ;  /* 0x0003180501007387 */ /* 0x0003e80000100800 */
[----:B-1----:R-:W4:Y:S01]  /*95d0*/  LDL.LU.64 R4, [R1+0x2a8] ;  /* 0x0002a80001047983 */ /* 0x002f220000300a00 */
[----:B---3--:R-:W-:-:S05]  /*95e0*/  IMAD.WIDE R2, R85, 0x4, R2 ;  /* 0x0000000455027825 */ /* 0x008fca00078e0202 */
[----:B------:R-:W-:Y:S04]  /*95f0*/  STL [R1+0x324], R2 ;  /* 0x0003240201007387 */ /* 0x000fe80000100800 */
[----:B------:R2:W-:Y:S04]  /*9600*/  LDGSTS.E [R124+-0x72800], desc[UR34][R2.64], P6 ;  /* 0x8d800000027c7fae */ /* 0x0005e8000b1a1022 */
[----:B------:R2:W-:Y:S02]  /*9610*/  STL [R1+0x320], R3 ;  /* 0x0003200301007387 */ /* 0x0005e40000100800 */
[----:B--2---:R-:W-:-:S04]  /*9620*/  IMAD.WIDE R2, R85, 0x4, R122 ;  /* 0x0000000455027825 */ /* 0x004fc800078e027a */
[----:B----4-:R-:W-:-:S05]  /*9630*/  IMAD.WIDE R4, R85, 0x4, R4 ;  /* 0x0000000455047825 */ /* 0x010fca00078e0204 */
[----:B------:R-:W-:Y:S04]  /*9640*/  STL [R1+0x32c], R4 ;  /* 0x00032c0401007387 */ /* 0x000fe80000100800 */
[----:B------:R-:W-:Y:S04]  /*9650*/  STL [R1+0x328], R5 ;  /* 0x0003280501007387 */ /* 0x000fe80000100800 */
[----:B------:R-:W-:Y:S04]  /*9660*/  STL [R1+0x2f4], R2 ;  /* 0x0002f40201007387 */ /* 0x000fe80000100800 */
[----:B------:R-:W-:Y:S04]  /*9670*/  STL [R1+0x2f0], R3 ;  /* 0x0002f00301007387 */ /* 0x000fe80000100800 */
[----:B------:R-:W-:Y:S04]  /*9680*/  STL [R1+0x2d4], R80 ;  /* 0x0002d45001007387 */ /* 0x000fe80000100800 */
[----:B------:R1:W-:Y:S04]  /*9690*/  STL [R1+0x2d0], R81 ;  /* 0x0002d05101007387 */ /* 0x0003e80000100800 */
[----:B------:R-:W-:Y:S04]  /*96a0*/  STL [R1], R30 ;  /* 0x0000001e01007387 */ /* 0x000fe80000100800 */
[----:B------:R-:W-:Y:S04]  /*96b0*/  STL [R1+0x18], R34 ;  /* 0x0000182201007387 */ /* 0x000fe80000100800 */
[----:B------:R-:W-:Y:S04]  /*96c0*/  STL [R1+0x14], R35 ;  /* 0x0000142301007387 */ /* 0x000fe80000100800 */
[----:B------:R-:W-:Y:S04]  /*96d0*/  STL [R1+0x30], R38 ;  /* 0x0000302601007387 */ /* 0x000fe80000100800 */
[----:B-1----:R-:W2:Y:S04]  /*96e0*/  LDL.LU.64 R80, [R1+0x8] ;  /* 0x0000080001507983 */ /* 0x002ea80000300a00 */
[----:B------:R-:W-:Y:S04]  /*96f0*/  LDGSTS.E [R124+-0x71800], desc[UR34][R4.64], P6 ;  /* 0x8e800000047c7fae */ /* 0x000fe8000b1a1022 */
[----:B------:R1:W-:Y:S04]  /*9700*/  LDGSTS.E [R124+-0x70800], desc[UR34][R2.64], P6 ;  /* 0x8f800000027c7fae */ /* 0x0003e8000b1a1022 */
[----:B------:R-:W-:Y:S01]  /*9710*/  STL [R1+0x2c], R39 ;  /* 0x00002c2701007387 */ /* 0x000fe20000100800 */
[----:B------:R-:W-:-:S02]  /*9720*/  IMAD.MOV.U32 R122, RZ, RZ, R118 ;  /* 0x000000ffff7a7224 */ /* 0x000fc400078e0076 */
[----:B------:R-:W-:Y:S01]  /*9730*/  IMAD.MOV.U32 R123, RZ, RZ, R119 ;  /* 0x000000ffff7b7224 */ /* 0x000fe200078e0077 */
[----:B------:R-:W3:Y:S01]  /*9740*/  S2R R84, SR_TID.X ;  /* 0x0000000000547919 */ /* 0x000ee20000002100 */
[----:B------:R-:W4:Y:S04]  /*9750*/  LDL.LU.64 R2, [R1+0x20] ;  /* 0x0000200001027983 */ /* 0x000f280000300a00 */
[----:B------:R-:W-:Y:S04]  /*9760*/  STL [R1+0x48], R40 ;  /* 0x0000482801007387 */ /* 0x000fe80000100800 */
[----:B------:R-:W5:Y:S04]  /*9770*/  LDL.LU.64 R4, [R1+0x38] ;  /* 0x0000380001047983 */ /* 0x000f680000300a00 */
[----:B------:R-:W-:Y:S04]  /*9780*/  STL [R1+0x44], R41 ;  /* 0x0000442901007387 */ /* 0x000fe80000100800 */
        /* <DEDUP_REMOVED lines=23> */
[----:B------:R-:W-:Y:S01]  /*9900*/  STL [R1+0x168], R79 ;  /* 0x0001684f01007387 */ /* 0x000fe20000100800 */
[----:B-1----:R-:W-:-:S02]  /*9910*/  IMAD.MOV.U32 R124, RZ, RZ, R31 ;  /* 0x000000ffff7c7224 */ /* 0x002fc400078e001f */
[----:B------:R-:W-:Y:S01]  /*9920*/  IMAD.MOV.U32 R119, RZ, RZ, R28 ;  /* 0x000000ffff777224 */ /* 0x000fe200078e001c */
[----:B------:R-:W0:Y:S01]  /*9930*/  LDGDEPBAR ;  /* 0x00000000000079af */ /* 0x000e220000000000 */
[----:B------:R-:W-:Y:S02]  /*9940*/  IMAD.MOV.U32 R118, RZ, RZ, R29 ;  /* 0x000000ffff767224 */ /* 0x000fe400078e001d */
[----:B--2---:R-:W-:Y:S01]  /*9950*/  IMAD.MOV.U32 R0, RZ, RZ, R81 ;  /* 0x000000ffff007224 */ /* 0x004fe200078e0051 */
[----:B------:R-:W-:Y:S04]  /*9960*/  STL [R1+0x184], R80 ;  /* 0x0001845001007387 */ /* 0x000fe80000100800 */
[----:B----4-:R-:W-:Y:S04]  /*9970*/  STL [R1+0x19c], R2 ;  /* 0x00019c0201007387 */ /* 0x010fe80000100800 */
[----:B------:R1:W-:Y:S04]  /*9980*/  STL [R1+0x180], R0 ;  /* 0x0001800001007387 */ /* 0x0003e80000100800 */
[----:B-----5:R-:W-:Y:S01]  /*9990*/  STL [R1+0x1b4], R4 ;  /* 0x0001b40401007387 */ /* 0x020fe20000100800 */
[----:B-1----:R-:W-:-:S05]  /*99a0*/  IMAD.MOV.U32 R0, RZ, RZ, R3 ;  /* 0x000000ffff007224 */ /* 0x002fca00078e0003 */
[----:B------:R1:W-:Y:S04]  /*99b0*/  STL [R1+0x198], R0 ;  /* 0x0001980001007387 */ /* 0x0003e80000100800 */
[----:B------:R-:W-:Y:S01]  /*99c0*/  STL [R1+0x1cc], R36 ;  /* 0x0001cc2401007387 */ /* 0x000fe20000100800 */
[----:B-1----:R-:W-:-:S05]  /*99d0*/  IMAD.MOV.U32 R0, RZ, RZ, R5 ;  /* 0x000000ffff007224 */ /* 0x002fca00078e0005 */
[----:B------:R1:W-:Y:S04]  /*99e0*/  STL [R1+0x1b0], R0 ;  /* 0x0001b00001007387 */ /* 0x0003e80000100800 */
[----:B------:R-:W-:Y:S04]  /*99f0*/  STL [R1+0x1c8], R37 ;  /* 0x0001c82501007387 */ /* 0x000fe80000100800 */
[----:B------:R-:W-:Y:S04]  /*9a00*/  STL [R1+0x1e4], R44 ;  /* 0x0001e42c01007387 */ /* 0x000fe80000100800 */
[----:B------:R-:W-:Y:S04]  /*9a10*/  STL [R1+0x1e0], R45 ;  /* 0x0001e02d01007387 */ /* 0x000fe80000100800 */
[----:B------:R-:W-:Y:S04]  /*9a20*/  STL [R1+0x1fc], R62 ;  /* 0x0001fc3e01007387 */ /* 0x000fe80000100800 */
[----:B------:R-:W-:Y:S04]  /*9a30*/  STL [R1+0x1f8], R63 ;  /* 0x0001f83f01007387 */ /* 0x000fe80000100800 */
[----:B------:R-:W-:Y:S04]  /*9a40*/  STL [R1+0x214], R8 ;  /* 0x0002140801007387 */ /* 0x000fe80000100800 */
[----:B------:R-:W2:Y:S04]  /*9a50*/  LDL.LU.64 R30, [R1+0x50] ;  /* 0x00005000011e7983 */ /* 0x000ea80000300a00 */
[----:B------:R-:W-:Y:S04]  /*9a60*/  STL [R1+0x210], R9 ;  /* 0x0002100901007387 */ /* 0x000fe80000100800 */
[----:B------:R-:W-:Y:S04]  /*9a70*/  STL [R1+0x22c], R70 ;  /* 0x00022c4601007387 */ /* 0x000fe80000100800 */
[----:B------:R-:W4:Y:S04]  /*9a80*/  LDL.LU.64 R28, [R1+0x68] ;  /* 0x00006800011c7983 */ /* 0x000f280000300a00 */
[----:B------:R-:W-:Y:S04]  /*9a90*/  STL [R1+0x228], R71 ;  /* 0x0002284701007387 */ /* 0x000fe80000100800 */
[----:B------:R-:W-:Y:S04]  /*9aa0*/  STL [R1+0x244], R32 ;  /* 0x0002442001007387 */ /* 0x000fe80000100800 */
[----:B------:R-:W-:Y:S04]  /*9ab0*/  STL [R1+0x240], R33 ;  /* 0x0002402101007387 */ /* 0x000fe80000100800 */
[----:B------:R-:W5:Y:S04]  /*9ac0*/  LDL.LU.64 R80, [R1+0x80] ;  /* 0x0000800001507983 */ /* 0x000f680000300a00 */
[----:B------:R-:W-:Y:S04]  /*9ad0*/  STL [R1+0x25c], R6 ;  /* 0x00025c0601007387 */ /* 0x000fe80000100800 */
[----:B------:R-:W-:Y:S04]  /*9ae0*/  STL [R1+0x258], R7 ;  /* 0x0002580701007387 */ /* 0x000fe80000100800 */
[----:B------:R-:W-:Y:S04]  /*9af0*/  STL [R1+0x274], R12 ;  /* 0x0002740c01007387 */ /* 0x000fe80000100800 */
[----:B------:R-:W3:Y:S04]  /*9b00*/  LDL.LU.64 R2, [R1+0x98] ;  /* 0x0000980001027983 */ /* 0x000ee80000300a00 */
[----:B------:R-:W-:Y:S04]  /*9b10*/  STL [R1+0x270], R13 ;  /* 0x0002700d01007387 */ /* 0x000fe80000100800 */
[----:B------:R-:W-:Y:S04]  /*9b20*/  STL [R1+0x28c], R16 ;  /* 0x00028c1001007387 */ /* 0x000fe80000100800 */
[----:B------:R-:W-:Y:S04]  /*9b30*/  STL [R1+0x288], R17 ;  /* 0x0002881101007387 */ /* 0x000fe80000100800 */
[----:B------:R-:W3:Y:S04]  /*9b40*/  LDL.LU.64 R58, [R1+0xb0] ;  /* 0x0000b000013a7983 */ /* 0x000ee80000300a00 */
        /* <DEDUP_REMOVED lines=12> */
[----:B------:R-:W3:Y:S04]  /*9c10*/  LDL.LU.64 R42, [R1+0x130] ;  /* 0x00013000012a7983 */ /* 0x000ee80000300a00 */
[----:B------:R-:W3:Y:S04]  /*9c20*/  LDL.LU.64 R40, [R1+0x140] ;  /* 0x0001400001287983 */ /* 0x000ee80000300a00 */
[----:B------:R-:W3:Y:S01]  /*9c30*/  LDL.LU.64 R38, [R1+0x148] ;  /* 0x0001480001267983 */ /* 0x000ee20000300a00 */
[----:B------:R-:W-:-:S02]  /*9c40*/  IMAD.MOV.U32 R4, RZ, RZ, R122 ;  /* 0x000000ffff047224 */ /* 0x000fc400078e007a */
[----:B------:R-:W-:Y:S02]  /*9c50*/  IMAD.MOV.U32 R5, RZ, RZ, R123 ;  /* 0x000000ffff057224 */ /* 0x000fe400078e007b */
[----:B------:R-:W-:Y:S02]  /*9c60*/  IMAD.MOV.U32 R122, RZ, RZ, R120 ;  /* 0x000000ffff7a7224 */ /* 0x000fe400078e0078 */
[----:B------:R-:W-:Y:S02]  /*9c70*/  IMAD.MOV.U32 R123, RZ, RZ, R121 ;  /* 0x000000ffff7b7224 */ /* 0x000fe400078e0079 */
[----:B--2---:R-:W-:Y:S02]  /*9c80*/  IMAD.MOV.U32 R121, RZ, RZ, R30 ;  /* 0x000000ffff797224 */ /* 0x004fe400078e001e */
[----:B------:R-:W-:Y:S01]  /*9c90*/  IMAD.MOV.U32 R120, RZ, RZ, R31 ;  /* 0x000000ffff787224 */ /* 0x000fe200078e001f */
[----:B----4-:R-:W-:Y:S01]  /*9ca0*/  STL [R1+0x8], R28 ;  /* 0x0000081c01007387 */ /* 0x010fe20000100800 */
[----:B-1----:R-:W-:-:S03]  /*9cb0*/  IMAD.MOV.U32 R0, RZ, RZ, R29 ;  /* 0x000000ffff007224 */ /* 0x002fc600078e001d */
[----:B------:R-:W2:Y:S04]  /*9cc0*/  LDL.LU.64 R34, [R1+0x158] ;  /* 0x0001580001227983 */ /* 0x000ea80000300a00 */
[----:B------:R1:W-:Y:S04]  /*9cd0*/  STL [R1+0x4], R0 ;  /* 0x0000040001007387 */ /* 0x0003e80000100800 */
[----:B-----5:R4:W-:Y:S04]  /*9ce0*/  STL [R1+0x20], R80 ;  /* 0x0000205001007387 */ /* 0x0209e80000100800 */
[----:B------:R-:W5:Y:S01]  /*9cf0*/  LDL.LU.64 R30, [R1+0x178] ;  /* 0x00017800011e7983 */ /* 0x000f620000300a00 */
[----:B-1----:R-:W-:-:S03]  /*9d00*/  IMAD.MOV.U32 R0, RZ, RZ, R81 ;  /* 0x000000ffff007224 */ /* 0x002fc600078e0051 */
[----:B------:R-:W5:Y:S04]  /*9d10*/  LDL.LU.64 R28, [R1+0x188] ;  /* 0x00018800011c7983 */ /* 0x000f680000300a00 */
[----:B------:R1:W-:Y:S04]  /*9d20*/  STL [R1+0x1c], R0 ;  /* 0x00001c0001007387 */ /* 0x0003e80000100800 */
[----:B---3--:R3:W-:Y:S04]  /*9d30*/  STL [R1+0x38], R2 ;  /* 0x0000380201007387 */ /* 0x0087e80000100800 */
[----:B----4-:R-:W4:Y:S01]  /*9d40*/  LDL.LU.64 R80, [R1+0x1a8] ;  /* 0x0001a80001507983 */ /* 0x010f220000300a00 */
[----:B-1----:R-:W-:-:S03]  /*9d50*/  IMAD.MOV.U32 R0, RZ, RZ, R3 ;  /* 0x000000ffff007224 */ /* 0x002fc600078e0003 */
[----:B---3--:R-:W3:Y:S04]  /*9d60*/  LDL.LU.64 R2, [R1+0x1b8] ;  /* 0x0001b80001027983 */ /* 0x008ee80000300a00 */
[----:B------:R1:W-:Y:S04]  /*9d70*/  STL [R1+0x34], R0 ;  /* 0x0000340001007387 */ /* 0x0003e80000100800 */
[----:B------:R-:W-:Y:S01]  /*9d80*/  STL [R1+0x50], R58 ;  /* 0x0000503a01007387 */ /* 0x000fe20000100800 */
[----:B-1----:R-:W-:-:S03]  /*9d90*/  IMAD.MOV.U32 R0, RZ, RZ, R59 ;  /* 0x000000ffff007224 */ /* 0x002fc600078e003b */
[----:B------:R-:W-:Y:S04]  /*9da0*/  STL [R1+0x68], R56 ;  /* 0x0000683801007387 */ /* 0x000fe80000100800 */
[----:B------:R1:W-:Y:S04]  /*9db0*/  STL [R1+0x4c], R0 ;  /* 0x00004c0001007387 */ /* 0x0003e80000100800 */
[----:B------:R-:W-:Y:S01]  /*9dc0*/  STL [R1+0x84], R54 ;  /* 0x0000843601007387 */ /* 0x000fe20000100800 */
[----:B-1----:R-:W-:-:S05]  /*9dd0*/  IMAD.MOV.U32 R0, RZ, RZ, R57 ;  /* 0x000000ffff007224 */ /* 0x002fca00078e0039 */
        /* <DEDUP_REMOVED lines=21> */
[----:B------:R1:W-:Y:S02]  /*9f30*/  STL [R1+0x110], R0 ;  /* 0x0001100001007387 */ /* 0x0003e40000100800 */
[----:B-1----:R-:W-:Y:S02]  /*9f40*/  IMAD.MOV.U32 R0, RZ, RZ, R39 ;  /* 0x000000ffff007224 */ /* 0x002fe400078e0027 */
[----:B--2---:R-:W-:Y:S04]  /*9f50*/  STL [R1+0x144], R34 ;  /* 0x0001442201007387 */ /* 0x004fe80000100800 */
[----:B------:R1:W-:Y:S02]  /*9f60*/  STL [R1+0x128], R0 ;  /* 0x0001280001007387 */ /* 0x0003e40000100800 */
[----:B-1----:R-:W-:-:S02]  /*9f70*/  IMAD.MOV.U32 R0, RZ, RZ, R35 ;  /* 0x000000ffff007224 */ /* 0x002fc400078e0023 */
[----:B-----5:R-:W-:Y:S04]  /*9f80*/  STL [R1+0x15c], R30 ;  /* 0x00015c1e01007387 */ /* 0x020fe80000100800 */
[----:B------:R1:W-:Y:S04]  /*9f90*/  STL [R1+0x140], R0 ;  /* 0x0001400001007387 */ /* 0x0003e80000100800 */
[----:B------:R-:W-:Y:S01]  /*9fa0*/  STL [R1+0x174], R28 ;  /* 0x0001741c01007387 */ /* 0x000fe20000100800 */
[----:B-1----:R-:W-:-:S05]  /*9fb0*/  IMAD.MOV.U32 R0, RZ, RZ, R31 ;  /* 0x000000ffff007224 */ /* 0x002fca00078e001f */
[----:B------:R1:W-:Y:S04]  /*9fc0*/  STL [R1+0x158], R0 ;  /* 0x0001580001007387 */ /* 0x0003e80000100800 */
[----:B----4-:R-:W-:Y:S01]  /*9fd0*/  STL [R1+0x18c], R80 ;  /* 0x00018c5001007387 */ /* 0x010fe20000100800 */
[----:B-1----:R-:W-:-:S05]  /*9fe0*/  IMAD.MOV.U32 R0, RZ, RZ, R29 ;  /* 0x000000ffff007224 */ /* 0x002fca00078e001d */
[----:B------:R1:W-:Y:S04]  /*9ff0*/  STL [R1+0x170], R0 ;  /* 0x0001700001007387 */ /* 0x0003e80000100800 */
[----:B---3--:R-:W-:Y:S01]  /*a000*/  STL [R1+0x1a4], R2 ;  /* 0x0001a40201007387 */ /* 0x008fe20000100800 */
        /* <DEDUP_REMOVED lines=17> */
[----:B------:R-:W3:Y:S04]  /*a120*/  LDL.LU.64 R28, [R1+0x208] ;  /* 0x00020800011c7983 */ /* 0x000ee80000300a00 */
[----:B------:R-:W-:Y:S04]  /*a130*/  STL [R1+0x24c], R10 ;  /* 0x00024c0a01007387 */ /* 0x000fe80000100800 */
[----:B------:R-:W-:Y:S04]  /*a140*/  STL [R1+0x248], R11 ;  /* 0x0002480b01007387 */ /* 0x000fe80000100800 */
[----:B------:R-:W4:Y:S04]  /*a150*/  LDL.LU.64 R80, [R1+0x1f0] ;  /* 0x0001f00001507983 */ /* 0x000f280000300a00 */
[----:B------:R-:W-:Y:S04]  /*a160*/  STL [R1+0x264], R74 ;  /* 0x0002644a01007387 */ /* 0x000fe80000100800 */
[----:B------:R-:W-:Y:S04]  /*a170*/  STL [R1+0x260], R75 ;  /* 0x0002604b01007387 */ /* 0x000fe80000100800 */
[----:B------:R-:W-:Y:S04]  /*a180*/  STL [R1+0x27c], R18 ;  /* 0x00027c1201007387 */ /* 0x000fe80000100800 */
[----:B------:R-:W-:Y:S04]  /*a190*/  STL [R1+0x278], R19 ;  /* 0x0002781301007387 */ /* 0x000fe80000100800 */
[----:B------:R-:W5:Y:S04]  /*a1a0*/  LDL.LU.64 R60, [R1+0x1d8] ;  /* 0x0001d800013c7983 */ /* 0x000f680000300a00 */
        /* <DEDUP_REMOVED lines=16> */
[----:B------:R-:W5:Y:S04]  /*a2b0*/  LDL.LU.64 R40, [R1+0x478] ;  /* 0x0004780001287983 */ /* 0x000f680000300a00 */
[----:B------:R-:W5:Y:S01]  /*a2c0*/  LDL.LU.64 R38, [R1+0x480] ;  /* 0x0004800001267983 */ /* 0x000f620000300a00 */
[----:B------:R-:W-:-:S02]  /*a2d0*/  IMAD.MOV.U32 R2, RZ, RZ, R4 ;  /* 0x000000ffff027224 */ /* 0x000fc400078e0004 */
[----:B------:R-:W-:Y:S02]  /*a2e0*/  IMAD.MOV.U32 R3, RZ, RZ, R5 ;  /* 0x000000ffff037224 */ /* 0x000fe400078e0005 */
[----:B------:R-:W-:Y:S02]  /*a2f0*/  IMAD.MOV.U32 R4, RZ, RZ, R122 ;  /* 0x000000ffff047224 */ /* 0x000fe400078e007a */
[----:B------:R-:W-:Y:S02]  /*a300*/  IMAD.MOV.U32 R5, RZ, RZ, R123 ;  /* 0x000000ffff057224 */ /* 0x000fe400078e007b */
[----:B--2---:R-:W-:Y:S02]  /*a310*/  IMAD.MOV.U32 R123, RZ, RZ, R30 ;  /* 0x000000ffff7b7224 */ /* 0x004fe400078e001e */
[----:B------:R-:W-:Y:S01]  /*a320*/  IMAD.MOV.U32 R122, RZ, RZ, R31 ;  /* 0x000000ffff7a7224 */ /* 0x000fe200078e001f */
[----:B---3--:R2:W-:Y:S04]  /*a330*/  STL [R1+0x10], R28 ;  /* 0x0000101c01007387 */ /* 0x0085e80000100800 */
[----:B------:R-:W3:Y:S01]  /*a340*/  LDL.LU.64 R34, [R1+0x488] ;  /* 0x0004880001227983 */ /* 0x000ee20000300a00 */
[----:B-1----:R-:W-:-:S03]  /*a350*/  IMAD.MOV.U32 R0, RZ, RZ, R29 ;  /* 0x000000ffff007224 */ /* 0x002fc600078e001d */
[----:B------:R-:W3:Y:S04]  /*a360*/  LDL.LU.64 R30, [R1+0x490] ;  /* 0x00049000011e7983 */ /* 0x000ee80000300a00 */
[----:B------:R1:W-:Y:S04]  /*a370*/  STL [R1+0xc], R0 ;  /* 0x00000c0001007387 */ /* 0x0003e80000100800 */
[----:B----4-:R4:W-:Y:S04]  /*a380*/  STL [R1+0x28], R80 ;  /* 0x0000285001007387 */ /* 0x0109e80000100800 */
[----:B--2---:R-:W2:Y:S01]  /*a390*/  LDL.LU.64 R28, [R1+0x498] ;  /* 0x00049800011c7983 */ /* 0x004ea20000300a00 */
[----:B-1----:R-:W-:-:S03]  /*a3a0*/  IMAD.MOV.U32 R0, RZ, RZ, R81 ;  /* 0x000000ffff007224 */ /* 0x002fc600078e0051 */
[----:B----4-:R-:W4:Y:S04]  /*a3b0*/  LDL.LU.64 R80, [R1+0x4a0] ;  /* 0x0004a00001507983 */ /* 0x010f280000300a00 */
[----:B------:R1:W-:Y:S04]  /*a3c0*/  STL [R1+0x24], R0 ;  /* 0x0000240001007387 */ /* 0x0003e80000100800 */
[----:B-----5:R-:W-:Y:S01]  /*a3d0*/  STL [R1+0x40], R60 ;  /* 0x0000403c01007387 */ /* 0x020fe20000100800 */
        /* <DEDUP_REMOVED lines=31> */
[----:B---3--:R-:W-:Y:S04]  /*a5d0*/  STL [R1+0x14c], R34 ;  /* 0x00014c2201007387 */ /* 0x008fe80000100800 */
[----:B------:R1:W-:Y:S04]  /*a5e0*/  STL [R1+0x130], R0 ;  /* 0x0001300001007387 */ /* 0x0003e80000100800 */
[----:B------:R-:W-:Y:S01]  /*a5f0*/  STL [R1+0x164], R30 ;  /* 0x0001641e01007387 */ /* 0x000fe20000100800 */
[----:B-1----:R-:W-:-:S05]  /*a600*/  IMAD.MOV.U32 R0, RZ, RZ, R35 ;  /* 0x000000ffff007224 */ /* 0x002fca00078e0023 */
[----:B------:R1:W-:Y:S02]  /*a610*/  STL [R1+0x148], R0 ;  /* 0x0001480001007387 */ /* 0x0003e40000100800 */
[----:B-1----:R-:W-:-:S05]  /*a620*/  IMAD.MOV.U32 R0, RZ, RZ, R31 ;  /* 0x000000ffff007224 */ /* 0x002fca00078e001f */
[----:B------:R1:W-:Y:S04]  /*a630*/  STL [R1+0x160], R0 ;  /* 0x0001600001007387 */ /* 0x0003e80000100800 */
[----:B--2---:R-:W-:Y:S01]  /*a640*/  STL [R1+0x17c], R28 ;  /* 0x00017c1c01007387 */ /* 0x004fe20000100800 */
[----:B-1----:R-:W-:-:S05]  /*a650*/  IMAD.MOV.U32 R0, RZ, RZ, R29 ;  /* 0x000000ffff007224 */ /* 0x002fca00078e001d */
[----:B------:R1:W-:Y:S04]  /*a660*/  STL [R1+0x178], R0 ;  /* 0x0001780001007387 */ /* 0x0003e80000100800 */
[----:B----4-:R-:W-:Y:S01]  /*a670*/  STL [R1+0x194], R80 ;  /* 0x0001945001007387 */ /* 0x010fe20000100800 */
[----:B-1----:R-:W-:-:S03]  /*a680*/  IMAD.MOV.U32 R0, RZ, RZ, R81 ;  /* 0x000000ffff007224 */ /* 0x002fc600078e0051 */
[----:B------:R-:W-:Y:S04]  /*a690*/  STL [R1+0x1ac], R94 ;  /* 0x0001ac5e01007387 */ /* 0x000fe80000100800 */
        /* <DEDUP_REMOVED lines=17> */
[----:B-1----:R-:W-:-:S03]  /*a7b0*/  IMAD.MOV.U32 R0, RZ, RZ, R3 ;  /* 0x000000ffff007224 */ /* 0x002fc600078e0003 */
        /* <DEDUP_REMOVED lines=8> */
[----:B------:R1:W-:Y:S04]  /*a840*/  STL [R1+0x2c8], R0 ;  /* 0x0002c80001007387 */ /* 0x0003e80000100800 */
[----:B------:R2:W-:Y:S01]  /*a850*/  STL [R1+0x2ec], R4 ;  /* 0x0002ec0401007387 */ /* 0x0005e20000100800 */
[----:B-1----:R-:W-:-:S05]  /*a860*/  IMAD.MOV.U32 R0, RZ, RZ, R5 ;  /* 0x000000ffff007224 */ /* 0x002fca00078e0005 */
[----:B------:R2:W-:Y:S01]  /*a870*/  STL [R1+0x2e8], R0 ;  /* 0x0002e80001007387 */ /* 0x0005e20000100800 */
[----:B------:R-:W-:Y:S05]  /*a880*/  @P0 BRA `(.L_x_0) ;  /* 0x00000000008c0947 */ /* 0x000fea0003800000 */
[----:B--2---:R-:W-:Y:S01]  /*a890*/  IMAD.SHL.U32 R0, R84, 0x80, RZ ;  /* 0x0000008054007824 */ /* 0x004fe200078e00ff */
[----:B------:R-:W-:Y:S02]  /*a8a0*/  CS2R R96, SRZ ;  /* 0x0000000000607805 */ /* 0x000fe4000001ff00 */
[----:B------:R-:W-:Y:S02]  /*a8b0*/  CS2R R98, SRZ ;  /* 0x0000000000627805 */ /* 0x000fe4000001ff00 */
[----:B------:R-:W-:Y:S02]  /*a8c0*/  CS2R R32, SRZ ;  /* 0x0000000000207805 */ /* 0x000fe4000001ff00 */
[----:B------:R-:W-:Y:S01]  /*a8d0*/  CS2R R34, SRZ ;  /* 0x0000000000227805 */ /* 0x000fe2000001ff00 */
[----:B------:R1:W-:Y:S01]  /*a8e0*/  STL [R1+0x470], R0 ;  /* 0x0004700001007387 */ /* 0x0003e20000100800 */
[----:B------:R-:W-:Y:S02]  /*a8f0*/  CS2R R20, SRZ ;  /* 0x0000000000147805 */ /* 0x000fe4000001ff00 */
[----:B------:R-:W-:-:S02]  /*a900*/  CS2R R22, SRZ ;  /* 0x0000000000167805 */ /* 0x000fc4000001ff00 */
[----:B------:R-:W-:Y:S02]  /*a910*/  CS2R R24, SRZ ;  /* 0x0000000000187805 */ /* 0x000fe4000001ff00 */
[----:B------:R-:W-:Y:S02]  /*a920*/  CS2R R26, SRZ ;  /* 0x00000000001a7805 */ /* 0x000fe4000001ff00 */
[----:B------:R-:W-:Y:S02]  /*a930*/  CS2R R28, SRZ ;  /* 0x00000000001c7805 */ /* 0x000fe4000001ff00 */
[----:B------:R-:W-:Y:S02]  /*a940*/  CS2R R30, SRZ ;  /* 0x00000000001e7805 */ /* 0x000fe4000001ff00 */
        /* <DEDUP_REMOVED lines=21> */
[----:B------:R-:W-:Y:S01]  /*aaa0*/  CS2R R82, SRZ ;  /* 0x0000000000527805 */ /* 0x000fe2000001ff00 */
[----:B-1----:R-:W-:Y:S06]  /*aab0*/  BRA `(.L_x_1) ;  /* 0x0000009800587947 */ /* 0x002fec0003800000 */
.L_x_0:
[----:B--2---:R-:W1:Y:S01]  /*aac0*/  LDC R4, c[0x0][0x3a0] ;  /* 0x0000e800ff047b82 */ /* 0x004e620000000800 */
[C---:B------:R-:W-:Y:S01]  /*aad0*/  LOP3.LUT R112, R84.reuse, 0x7, RZ, 0xc0, !PT ;  /* 0x0000000754707812 */ /* 0x040fe200078ec0ff */
[C---:B------:R-:W-:Y:S01]  /*aae0*/  IMAD.SHL.U32 R5, R84.reuse, 0x80, RZ ;  /* 0x0000008054057824 */ /* 0x040fe200078e00ff */
[----:B------:R-:W-:Y:S01]  /*aaf0*/  SHF.R.S32.HI R0, RZ, 0x1f, R125 ;  /* 0x0000001fff007819 */ /* 0x000fe2000001147d */
[----:B------:R-:W-:Y:S01]  /*ab00*/  IMAD.SHL.U32 R3, R84, 0x2, RZ ;  /* 0x0000000254037824 */ /* 0x000fe200078e00ff */
[----:B------:R-:W-:Y:S01]  /*ab10*/  SHF.R.S32.HI R113, RZ, 0x1f, R85 ;  /* 0x0000001fff717819 */ /* 0x000fe20000011455 */
[----:B------:R-:W-:Y:S01]  /*ab20*/  IMAD R112, R112, 0x210, RZ ;  /* 0x0000021070707824 */ /* 0x000fe200078e02ff */
[----:B------:R2:W-:Y:S01]  /*ab30*/  STL [R1+0x470], R5 ;  /* 0x0004700501007387 */ /* 0x0005e20000100800 */
[----:B------:R-:W-:Y:S01]  /*ab40*/  SHF.L.U64.HI R0, R125, 0x2, R0 ;  /* 0x000000027d007819 */ /* 0x000fe20000010200 */
[C---:B------:R-:W-:Y:S01]  /*ab50*/  IMAD.SHL.U32 R114, R85.reuse, 0x4, RZ ;  /* 0x0000000455727824 */ /* 0x040fe200078e00ff */
[----:B------:R-:W-:Y:S01]  /*ab60*/  SHF.L.U64.HI R113, R85, 0x2, R113 ;  /* 0x0000000255717819 */ /* 0x000fe20000010271 */
[----:B------:R-:W-:Y:S01]  /*ab70*/  IMAD.MOV.U32 R116, RZ, RZ, RZ ;  /* 0x000000ffff747224 */ /* 0x000fe200078e00ff */
[----:B------:R-:W-:-:S02]  /*ab80*/  LOP3.LUT R112, R112, 0x30, R3, 0x78, !PT ;  /* 0x0000003070707812 */ /* 0x000fc400078e7803 */
[----:B------:R-:W-:Y:S02]  /*ab90*/  CS2R R96, SRZ ;  /* 0x0000000000607805 */ /* 0x000fe4000001ff00 */
[----:B------:R-:W-:Y:S02]  /*aba0*/  LOP3.LUT R3, R84, 0x3, RZ, 0xc0, !PT ;  /* 0x0000000354037812 */ /* 0x000fe400078ec0ff */
[----:B------:R-:W-:Y:S02]  /*abb0*/  CS2R R98, SRZ ;  /* 0x0000000000627805 */ /* 0x000fe4000001ff00 */
[----:B------:R-:W-:Y:S02]  /*abc0*/  LOP3.LUT R112, R112, 0x1000, R5, 0xf8, !PT ;  /* 0x0000100070707812 */ /* 0x000fe400078ef805 */
[----:B------:R-:W-:Y:S02]  /*abd0*/  CS2R R32, SRZ ;  /* 0x0000000000207805 */ /* 0x000fe4000001ff00 */
[----:B------:R-:W-:Y:S01]  /*abe0*/  CS2R R34, SRZ ;  /* 0x0000000000227805 */ /* 0x000fe2000001ff00 */
[----:B------:R-:W-:Y:S01]  /*abf0*/  IMAD R3, R3, 0x820, RZ ;  /* 0x0000082003037824 */ /* 0x000fe200078e02ff */
[----:B------:R-:W-:-:S02]  /*ac00*/  CS2R R20, SRZ ;  /* 0x0000000000147805 */ /* 0x000fc4000001ff00 */
[----:B------:R-:W-:Y:S02]  /*ac10*/  CS2R R22, SRZ ;  /* 0x0000000000167805 */ /* 0x000fe4000001ff00 */
[----:B------:R-:W-:Y:S02]  /*ac20*/  CS2R R24, SRZ ;  /* 0x0000000000187805 */ /* 0x000fe4000001ff00 */
[----:B------:R-:W-:Y:S01]  /*ac30*/  CS2R R26, SRZ ;  /* 0x00000000001a7805 */ /* 0x000fe2000001ff00 */
[----:B-1----:R-:W-:Y:S01]  /*ac40*/  VIADD R4, R4, 0x7f ;  /* 0x0000007f04047836 */ /* 0x002fe20000000000 */
[----:B------:R-:W-:Y:S02]  /*ac50*/  LOP3.LUT R3, R3, 0x1dc, R84, 0x78, !PT ;  /* 0x000001dc03037812 */ /* 0x000fe400078e7854 */
[----:B------:R-:W-:Y:S02]  /*ac60*/  CS2R R28, SRZ ;  /* 0x00000000001c7805 */ /* 0x000fe4000001ff00 */
[----:B------:R-:W-:-:S02]  /*ac70*/  CS2R R30, SRZ ;  /* 0x00000000001e7805 */ /* 0x000fc4000001ff00 */
[----:B------:R-:W-:Y:S02]  /*ac80*/  CS2R R40, SRZ ;  /* 0x0000000000287805 */ /* 0x000fe4000001ff00 */
[----:B------:R-:W-:Y:S02]  /*ac90*/  SHF.R.S32.HI R2, RZ, 0x1f, R4 ;  /* 0x0000001fff027819 */ /* 0x000fe40000011404 */
[----:B------:R-:W-:Y:S02]  /*aca0*/  CS2R R42, SRZ ;  /* 0x00000000002a7805 */ /* 0x000fe4000001ff00 */
[----:B------:R-:W-:Y:S02]  /*acb0*/  CS2R R44, SRZ ;  /* 0x00000000002c7805 */ /* 0x000fe4000001ff00 */
[----:B------:R-:W-:Y:S02]  /*acc0*/  CS2R R46, SRZ ;  /* 0x00000000002e7805 */ /* 0x000fe4000001ff00 */
[----:B------:R-:W-:Y:S01]  /*acd0*/  LEA.HI R4, R2, R4, RZ, 0x7 ;  /* 0x0000000402047211 */ /* 0x000fe200078f38ff */
[----:B------:R-:W-:Y:S01]  /*ace0*/  IMAD.SHL.U32 R2, R125, 0x4, RZ ;  /* 0x000000047d027824 */ /* 0x000fe200078e00ff */
[----:B------:R-:W-:-:S02]  /*acf0*/  CS2R R48, SRZ ;  /* 0x0000000000307805 */ /* 0x000fc4000001ff00 */
[----:B------:R-:W-:Y:S02]  /*ad00*/  CS2R R50, SRZ ;  /* 0x0000000000327805 */ /* 0x000fe4000001ff00 */
[----:B------:R-:W-:Y:S02]  /*ad10*/  SHF.R.S32.HI R125, RZ, 0x7, R4 ;  /* 0x00000007ff7d7819 */ /* 0x000fe40000011404 */
        /* <DEDUP_REMOVED lines=16> */
[----:B------:R-:W-:Y:S01]  /*ae20*/  LOP3.LUT R117, R3, 0x20, RZ, 0x3c, !PT ;  /* 0x0000002003757812 */ /* 0x000fe200078e3cff */
[----:B------:R-:W-:Y:S01]  /*ae30*/  VIADD R4, R125, 0xfffffffe ;  /* 0xfffffffe7d047836 */ /* 0x000fe20000000000 */
[----:B------:R-:W-:Y:S01]  /*ae40*/  LOP3.LUT R115, R112, 0x40, RZ, 0x3c, !PT ;  /* 0x0000004070737812 */ /* 0x000fe200078e3cff */
[----:B------:R-:W-:Y:S01]  /*ae50*/  UMOV UR5, 0x1 ;  /* 0x0000000100057882 */ /* 0x000fe20000000000 */
[----:B--2---:R-:W-:-:S05]  /*ae60*/  UMOV UR6, 0xffffffff ;  /* 0xffffffff00067882 */ /* 0x004fca0000000000 */
.L_x_2:
[----:B------:R-:W-:-:S04]  /*ae70*/  DEPBAR.LE SB0, 0x2 ;  /* 0x000080800000791a */ /* 0x000fc80000000000 */
[----:B------:R-:W-:-:S04]  /*ae80*/  UIADD3 UR6, UPT, UPT, UR6, 0x1, URZ ;  /* 0x0000000106067890 */ /* 0x000fc8000fffe0ff */
[----:B------:R-:W-:-:S04]  /*ae90*/  UISETP.GT.AND UP0, UPT, UR6, 0x1, UPT ;  /* 0x000000010600788c */ /* 0x000fc8000bf04270 */
[----:B------:R-:W-:-:S04]  /*aea0*/  USEL UR6, UR6, URZ, !UP0 ;  /* 0x000000ff06067287 */ /* 0x000fc8000c000000 */
[----:B------:R-:W-:Y:S01]  /*aeb0*/  ULEA UR7, UR6, UR4, 0x12 ;  /* 0x0000000406077291 */ /* 0x000fe2000f8e90ff */
[----:B------:R-:W-:Y:S01]  /*aec0*/  BAR.SYNC.DEFER_BLOCKING 0x0 ;  /* 0x0000000000007b1d */ /* 0x000fe20000010000 */
[----:B------:R-:W-:-:S07]  /*aed0*/  ULEA UR8, UR6, UR4, 0xf ;  /* 0x0000000406087291 */ /* 0x000fce000f8e78ff */
[----:B------:R-:W-:Y:S04]  /*aee0*/  LDS R64, [R3+UR7] ;  /* 0x0000000703407984 */ /* 0x000fe80008000800 */
[----:B------:R-:W-:Y:S04]  /*aef0*/  LDS R66, [R3+UR7+0x2000] ;  /* 0x0020000703427984 */ /* 0x000fe80008000800 */
[----:B------:R-:W-:Y:S04]  /*af00*/  LDS R65, [R117+UR7] ;  /* 0x0000000775417984 */ /* 0x000fe80008000800 */
[----:B------:R-:W-:Y:S04]  /*af10*/  LDS R67, [R117+UR7+0x2000] ;  /* 0x0020000775437984 */ /* 0x000fe80008000800 */
[----:B------:R-:W1:Y:S04]  /*af20*/  LDSM.16.M88.4 R12, [R112+UR8+0x80000] ;  /* 0x08000008700c783b */ /* 0x000e680008000200 */
[----:B------:R-:W2:Y:S04]  /*af30*/  LDSM.16.M88.4 R8, [R112+UR8+0x82000] ;  /* 0x082000087008783b */ /* 0x000ea80008000200 */
[----:B------:R-:W3:Y:S04]  /*af40*/  LDSM.16.M88.4 R16, [R112+UR8+0x84000] ;  /* 0x084000087010783b */ /* 0x000ee80008000200 */
[----:B------:R-:W4:Y:S04]  /*af50*/  LDSM.16.M88.4 R4, [R112+UR8+0x86000] ;  /* 0x086000087004783b */ /* 0x000f280008000200 */
[----:B------:R-:W-:Y:S04]  /*af60*/  LDS R36, [R3+UR7+0x200] ;  /* 0x0002000703247984 */ /* 0x000fe80008000800 */
[----:B------:R-:W-:Y:S04]  /*af70*/  LDS R38, [R3+UR7+0x2200] ;  /* 0x0022000703267984 */ /* 0x000fe80008000800 */
[----:B------:R-:W-:Y:S04]  /*af80*/  LDS R37, [R117+UR7+0x200] ;  /* 0x0002000775257984 */ /* 0x000fe80008000800 */
[----:B------:R-:W5:Y:S04]  /*af90*/  LDS R39, [R117+UR7+0x2200] ;  /* 0x0022000775277984 */ /* 0x000f680008000800 */
[----:B------:R-:W-:Y:S04]  /*afa0*/  LDS R84, [R3+UR7+0x600] ;  /* 0x0006000703547984 */ /* 0x000fe80008000800 */
[----:B------:R-:W-:Y:S01]  /*afb0*/  LDS R86, [R3+UR7+0x2600] ;  /* 0x0026000703567984 */ /* 0x000fe20008000800 */
[C---:B-1----:R-:W-:Y:S03]  /*afc0*/  HMMA.1688.F32.TF32 R96, R64.reuse, R12, R96 ;  /* 0x0000000c4060723c */ /* 0x042fe60000081060 */
[----:B------:R-:W-:Y:S04]  /*afd0*/  LDS R85, [R117+UR7+0x600] ;  /* 0x0006000775557984 */ /* 0x000fe80008000800 */
[----:B------:R-:W1:Y:S01]  /*afe0*/  LDS R87, [R117+UR7+0x2600] ;  /* 0x0026000775577984 */ /* 0x000e620008000800 */
[C---:B--2---:R-:W-:Y:S03]  /*aff0*/  HMMA.1688.F32.TF32 R32, R64.reuse, R8, R32 ;  /* 0x000000084020723c */ /* 0x044fe60000081020 */
[----:B------:R-:W-:Y:S04]  /*b000*/  LDS R92, [R3+UR7+0x4000] ;  /* 0x00400007035c7984 */ /* 0x000fe80008000800 */
[----:B------:R-:W-:Y:S01]  /*b010*/  LDS R94, [R3+UR7+0x6000] ;  /* 0x00600007035e7984 */ /* 0x000fe20008000800 */
[C---:B---3--:R-:W-:Y:S03]  /*b020*/  HMMA.1688.F32.TF32 R20, R64.reuse, R16, R20 ;  /* 0x000000104014723c */ /* 0x048fe60000081014 */
[----:B------:R-:W-:Y:S04]  /*b030*/  LDS R93, [R117+UR7+0x4000] ;  /* 0x00400007755d7984 */ /* 0x000fe80008000800 */
[----:B------:R-:W-:Y:S01]  /*b040*/  LDS R95, [R117+UR7+0x6000] ;  /* 0x00600007755f7984 */ /* 0x000fe20008000800 */
[----:B----4-:R-:W-:Y:S03]  /*b050*/  HMMA.1688.F32.TF32 R24, R64, R4, R24 ;  /* 0x000000044018723c */ /* 0x010fe60000081018 */
[----:B------:R-:W-:Y:S04]  /*b060*/  LDS R64, [R3+UR7+0x400] ;  /* 0x0004000703407984 */ /* 0x000fe80008000800 */
[----:B------:R-:W-:Y:S01]  /*b070*/  LDS R66, [R3+UR7+0x2400] ;  /* 0x0024000703427984 */ /* 0x000fe20008000800 */
[C---:B-----5:R-:W-:Y:S03]  /*b080*/  HMMA.1688.F32.TF32 R28, R36.reuse, R12, R28 ;  /* 0x0000000c241c723c */ /* 0x060fe6000008101c */
[----:B------:R-:W-:Y:S04]  /*b090*/  LDS R65, [R117+UR7+0x400] ;  /* 0x0004000775417984 */ /* 0x000fe80008000800 */
[----:B------:R-:W2:Y:S01]  /*b0a0*/  LDS R67, [R117+UR7+0x2400] ;  /* 0x0024000775437984 */ /* 0x000ea20008000800 */
[C---:B------:R-:W-:Y:S03]  /*b0b0*/  HMMA.1688.F32.TF32 R40, R36.reuse, R8, R40 ;  /* 0x000000082428723c */ /* 0x040fe60000081028 */
[----:B------:R-:W-:Y:S04]  /*b0c0*/  LDS R100, [R3+UR7+0x4200] ;  /* 0x0042000703647984 */ /* 0x000fe80008000800 */
[----:B------:R-:W-:Y:S01]  /*b0d0*/  LDS R102, [R3+UR7+0x6200] ;  /* 0x0062000703667984 */ /* 0x000fe20008000800 */
[C---:B------:R-:W-:Y:S03]  /*b0e0*/  HMMA.1688.F32.TF32 R44, R36.reuse, R16, R44 ;  /* 0x00000010242c723c */ /* 0x040fe6000008102c */
[----:B------:R-:W-:Y:S04]  /*b0f0*/  LDS R101, [R117+UR7+0x4200] ;  /* 0x0042000775657984 */ /* 0x000fe80008000800 */
[----:B------:R-:W3:Y:S01]  /*b100*/  LDS R103, [R117+UR7+0x6200] ;  /* 0x0062000775677984 */ /* 0x000ee20008000800 */
[----:B------:R-:W-:Y:S08]  /*b110*/  HMMA.1688.F32.TF32 R48, R36, R4, R48 ;  /* 0x000000042430723c */ /* 0x000ff00000081030 */
[C---:B-1----:R-:W-:Y:S08]  /*b120*/  HMMA.1688.F32.TF32 R68, R84.reuse, R12, R68 ;  /* 0x0000000c5444723c */ /* 0x042ff00000081044 */
[----:B------:R-:W-:Y:S08]  /*b130*/  HMMA.1688.F32.TF32 R72, R84, R8, R72 ;  /* 0x000000085448723c */ /* 0x000ff00000081048 */
[C---:B--2---:R-:W-:Y:S01]  /*b140*/  HMMA.1688.F32.TF32 R36, R64.reuse, R12, R88 ;  /* 0x0000000c4024723c */ /* 0x044fe20000081058 */
[----:B------:R-:W-:Y:S04]  /*b150*/  LDS R88, [R3+UR7+0x4400] ;  /* 0x0044000703587984 */ /* 0x000fe80008000800 */
[----:B------:R-:W-:Y:S03]  /*b160*/  LDS R90, [R3+UR7+0x6400] ;  /* 0x00640007035a7984 */ /* 0x000fe60008000800 */
[C---:B------:R-:W-:Y:S01]  /*b170*/  HMMA.1688.F32.TF32 R56, R64.reuse, R8, R56 ;  /* 0x000000084038723c */ /* 0x040fe20000081038 */
[----:B------:R-:W-:Y:S04]  /*b180*/  LDS R89, [R117+UR7+0x4400] ;  /* 0x0044000775597984 */ /* 0x000fe80008000800 */
[----:B------:R-:W1:Y:S03]  /*b190*/  LDS R91, [R117+UR7+0x6400] ;  /* 0x00640007755b7984 */ /* 0x000e660008000800 */
[C---:B------:R-:W-:Y:S01]  /*b1a0*/  HMMA.1688.F32.TF32 R60, R64.reuse, R16, R60 ;  /* 0x00000010403c723c */ /* 0x040fe2000008103c */
[----:B------:R-:W-:Y:S04]  /*b1b0*/  LDS R12, [R3+UR7+0x8200] ;  /* 0x00820007030c7984 */ /* 0x000fe80008000800 */
[----:B------:R-:W-:Y:S03]  /*b1c0*/  LDS R13, [R117+UR7+0x8200] ;  /* 0x00820007750d7984 */ /* 0x000fe60008000800 */
[----:B------:R-:W-:Y:S01]  /*b1d0*/  HMMA.1688.F32.TF32 R64, R64, R4, R52 ;  /* 0x000000044040723c */ /* 0x000fe20000081034 */
[----:B------:R-:W-:Y:S04]  /*b1e0*/  LDS R52, [R3+UR7+0x4600] ;  /* 0x0046000703347984 */ /* 0x000fe80008000800 */
[----:B------:R-:W-:Y:S03]  /*b1f0*/  LDS R54, [R3+UR7+0x6600] ;  /* 0x0066000703367984 */ /* 0x000fe60008000800 */
[----:B------:R-:W-:Y:S01]  /*b200*/  HMMA.1688.F32.TF32 R108, R92, R14, R96 ;  /* 0x0000000e5c6c723c */ /* 0x000fe20000081060 */
[----:B------:R-:W-:Y:S04]  /*b210*/  LDS R53, [R117+UR7+0x4600] ;  /* 0x0046000775357984 */ /* 0x000fe80008000800 */
[----:B------:R-:W2:Y:S03]  /*b220*/  LDS R55, [R117+UR7+0x6600] ;  /* 0x0066000775377984 */ /* 0x000ea60008000800 */
[C---:B------:R-:W-:Y:S08]  /*b230*/  HMMA.1688.F32.TF32 R76, R84.reuse, R16, R76 ;  /* 0x00000010544c723c */ /* 0x040ff0000008104c */
[----:B------:R-:W-:Y:S08]  /*b240*/  HMMA.1688.F32.TF32 R80, R84, R4, R80 ;  /* 0x000000045450723c */ /* 0x000ff00000081050 */
[C---:B------:R-:W-:Y:S01]  /*b250*/  HMMA.1688.F32.TF32 R104, R92.reuse, R10, R32 ;  /* 0x0000000a5c68723c */ /* 0x040fe20000081020 */
[----:B------:R-:W-:Y:S07]  /*b260*/  LDSM.16.M88.4 R32, [R115+UR8+0x82000] ;  /* 0x082000087320783b */ /* 0x000fee0008000200 */
[C---:B------:R-:W-:Y:S08]  /*b270*/  HMMA.1688.F32.TF32 R96, R92.reuse, R18, R20 ;  /* 0x000000125c60723c */ /* 0x040ff00000081014 */
[----:B------:R-:W-:Y:S08]  /*b280*/  HMMA.1688.F32.TF32 R92, R92, R6, R24 ;  /* 0x000000065c5c723c */ /* 0x000ff00000081018 */
[C---:B---3--:R-:W-:Y:S01]  /*b290*/  HMMA.1688.F32.TF32 R84, R100.reuse, R14, R28 ;  /* 0x0000000e6454723c */ /* 0x048fe2000008101c */
[----:B------:R-:W-:Y:S07]  /*b2a0*/  LDSM.16.M88.4 R28, [R115+UR8+0x84000] ;  /* 0x08400008731c783b */ /* 0x000fee0008000200 */
[C---:B------:R-:W-:Y:S08]  /*b2b0*/  HMMA.1688.F32.TF32 R40, R100.reuse, R10, R40 ;  /* 0x0000000a6428723c */ /* 0x040ff00000081028 */
[C---:B------:R-:W-:Y:S08]  /*b2c0*/  HMMA.1688.F32.TF32 R44, R100.reuse, R18, R44 ;  /* 0x00000012642c723c */ /* 0x040ff0000008102c */
[----:B------:R-:W-:Y:S08]  /*b2d0*/  HMMA.1688.F32.TF32 R48, R100, R6, R48 ;  /* 0x000000066430723c */ /* 0x000ff00000081030 */
[-C--:B-1----:R-:W-:Y:S01]  /*b2e0*/  HMMA.1688.F32.TF32 R100, R88, R14.reuse, R36 ;  /* 0x0000000e5864723c */ /* 0x082fe20000081024 */
[----:B------:R-:W-:Y:S07]  /*b2f0*/  LDSM.16.M88.4 R36, [R115+UR8+0x80000] ;  /* 0x080000087324783b */ /* 0x000fee0008000200 */
[----:B--2---:R-:W-:Y:S01]  /*b300*/  HMMA.1688.F32.TF32 R24, R52, R14, R68 ;  /* 0x0000000e3418723c */ /* 0x004fe20000081044 */
[----:B------:R-:W-:Y:S04]  /*b310*/  LDS R14, [R3+UR7+0xa200] ;  /* 0x00a20007030e7984 */ /* 0x000fe80008000800 */
[----:B------:R-:W1:Y:S03]  /*b320*/  LDS R15, [R117+UR7+0xa200] ;  /* 0x00a20007750f7984 */ /* 0x000e660008000800 */
[-C--:B------:R-:W-:Y:S08]  /*b330*/  HMMA.1688.F32.TF32 R56, R88, R10.reuse, R56 ;  /* 0x0000000a5838723c */ /* 0x080ff00000081038 */
[----:B------:R-:W-:Y:S01]  /*b340*/  HMMA.1688.F32.TF32 R20, R52, R10, R72 ;  /* 0x0000000a3414723c */ /* 0x000fe20000081048 */
[----:B------:R-:W2:Y:S07]  /*b350*/  LDSM.16.M88.4 R8, [R115+UR8+0x86000] ;  /* 0x086000087308783b */ /* 0x000eae0008000200 */
[C---:B------:R-:W-:Y:S08]  /*b360*/  HMMA.1688.F32.TF32 R60, R88.reuse, R18, R60 ;  /* 0x00000012583c723c */ /* 0x040ff0000008103c */
[----:B------:R-:W-:Y:S01]  /*b370*/  HMMA.1688.F32.TF32 R64, R88, R6, R64 ;  /* 0x000000065840723c */ /* 0x000fe20000081040 */
[----:B------:R-:W-:Y:S04]  /*b380*/  LDS R88, [R3+UR7+0x8400] ;  /* 0x0084000703587984 */ /* 0x000fe80008000800 */
[----:B------:R-:W-:Y:S03]  /*b390*/  LDS R90, [R3+UR7+0xa400] ;  /* 0x00a40007035a7984 */ /* 0x000fe60008000800 */
[C---:B------:R-:W-:Y:S01]  /*b3a0*/  HMMA.1688.F32.TF32 R16, R52.reuse, R18, R76 ;  /* 0x000000123410723c */ /* 0x040fe2000008104c */
[----:B------:R-:W-:Y:S04]  /*b3b0*/  LDS R76, [R3+UR7+0x8000] ;  /* 0x00800007034c7984 */ /* 0x000fe80008000800 */
[----:B------:R-:W-:Y:S03]  /*b3c0*/  LDS R78, [R3+UR7+0xa000] ;  /* 0x00a00007034e7984 */ /* 0x000fe60008000800 */
[----:B------:R-:W-:Y:S01]  /*b3d0*/  HMMA.1688.F32.TF32 R4, R52, R6, R80 ;  /* 0x000000063404723c */ /* 0x000fe20000081050 */
[----:B------:R-:W-:Y:S04]  /*b3e0*/  LDS R77, [R117+UR7+0x8000] ;  /* 0x00800007754d7984 */ /* 0x000fe80008000800 */
[----:B------:R-:W3:Y:S03]  /*b3f0*/  LDS R79, [R117+UR7+0xa000] ;  /* 0x00a00007754f7984 */ /* 0x000ee60008000800 */
[C---:B-1----:R-:W-:Y:S01]  /*b400*/  HMMA.1688.F32.TF32 R80, R12.reuse, R36, R84 ;  /* 0x000000240c50723c */ /* 0x042fe20000081054 */
[----:B------:R-:W-:Y:S04]  /*b410*/  LDS R89, [R117+UR7+0x8400] ;  /* 0x0084000775597984 */ /* 0x000fe80008000800 */
[----:B------:R-:W1:Y:S03]  /*b420*/  LDS R91, [R117+UR7+0xa400] ;  /* 0x00a40007755b7984 */ /* 0x000e660008000800 */
[C---:B------:R-:W-:Y:S08]  /*b430*/  HMMA.1688.F32.TF32 R84, R12.reuse, R32, R40 ;  /* 0x000000200c54723c */ /* 0x040ff00000081028 */
[C---:B------:R-:W-:Y:S08]  /*b440*/  HMMA.1688.F32.TF32 R44, R12.reuse, R28, R44 ;  /* 0x0000001c0c2c723c */ /* 0x040ff0000008102c */
[----:B--2---:R-:W-:Y:S01]  /*b450*/  HMMA.1688.F32.TF32 R48, R12, R8, R48 ;  /* 0x000000080c30723c */ /* 0x004fe20000081030 */
[----:B------:R-:W-:Y:S04]  /*b460*/  LDS R12, [R3+UR7+0x8600] ;  /* 0x00860007030c7984 */ /* 0x000fe80008000800 */
[----:B------:R-:W-:Y:S04]  /*b470*/  LDS R14, [R3+UR7+0xa600] ;  /* 0x00a60007030e7984 */ /* 0x000fe80008000800 */
[----:B------:R-:W-:Y:S04]  /*b480*/  LDS R13, [R117+UR7+0x8600] ;  /* 0x00860007750d7984 */ /* 0x000fe80008000800 */
[----:B------:R-:W2:Y:S01]  /*b490*/  LDS R15, [R117+UR7+0xa600] ;  /* 0x00a60007750f7984 */ /* 0x000ea20008000800 */
[C---:B---3--:R-:W-:Y:S08]  /*b4a0*/  HMMA.1688.F32.TF32 R52, R76.reuse, R36, R108 ;  /* 0x000000244c34723c */ /* 0x048ff0000008106c */
[C---:B------:R-:W-:Y:S08]  /*b4b0*/  HMMA.1688.F32.TF32 R68, R76.reuse, R32, R104 ;  /* 0x000000204c44723c */ /* 0x040ff00000081068 */
        /* <DEDUP_REMOVED lines=8> */
[----:B------:R-:W-:Y:S03]  /*b540*/  LDS R94, [R3+UR7+0xe200] ;  /* 0x00e20007035e7984 */ /* 0x000fe60008000800 */
[C---:B------:R-:W-:Y:S01]  /*b550*/  HMMA.1688.F32.TF32 R56, R88.reuse, R32, R56 ;  /* 0x000000205838723c */ /* 0x040fe20000081038 */
[----:B------:R-:W-:Y:S04]  /*b560*/  LDS R93, [R117+UR7+0xc200] ;  /* 0x00c20007755d7984 */ /* 0x000fe80008000800 */
[----:B------:R-:W1:Y:S03]  /*b570*/  LDS R95, [R117+UR7+0xe200] ;  /* 0x00e20007755f7984 */ /* 0x000e660008000800 */
[C---:B------:R-:W-:Y:S08]  /*b580*/  HMMA.1688.F32.TF32 R60, R88.reuse, R28, R60 ;  /* 0x0000001c583c723c */ /* 0x040ff0000008103c */
[----:B------:R-:W-:Y:S01]  /*b590*/  HMMA.1688.F32.TF32 R64, R88, R8, R64 ;  /* 0x000000085840723c */ /* 0x000fe20000081040 */
[----:B------:R-:W-:Y:S04]  /*b5a0*/  LDS R88, [R3+UR7+0xc400] ;  /* 0x00c4000703587984 */ /* 0x000fe80008000800 */
[----:B------:R-:W-:Y:S03]  /*b5b0*/  LDS R90, [R3+UR7+0xe400] ;  /* 0x00e40007035a7984 */ /* 0x000fe60008000800 */
[C---:B--2---:R-:W-:Y:S01]  /*b5c0*/  HMMA.1688.F32.TF32 R24, R12.reuse, R36, R24 ;  /* 0x000000240c18723c */ /* 0x044fe20000081018 */
[----:B------:R-:W-:Y:S04]  /*b5d0*/  LDS R89, [R117+UR7+0xc400] ;  /* 0x00c4000775597984 */ /* 0x000fe80008000800 */
[----:B------:R-:W2:Y:S03]  /*b5e0*/  LDS R91, [R117+UR7+0xe400] ;  /* 0x00e40007755b7984 */ /* 0x000ea60008000800 */
[C---:B------:R-:W-:Y:S08]  /*b5f0*/  HMMA.1688.F32.TF32 R20, R12.reuse, R32, R20 ;  /* 0x000000200c14723c */ /* 0x040ff00000081014 */
[C---:B------:R-:W-:Y:S08]  /*b600*/  HMMA.1688.F32.TF32 R16, R12.reuse, R28, R16 ;  /* 0x0000001c0c10723c */ /* 0x040ff00000081010 */
[----:B------:R-:W-:Y:S01]  /*b610*/  HMMA.1688.F32.TF32 R4, R12, R8, R4 ;  /* 0x000000080c04723c */ /* 0x000fe20000081004 */
[----:B------:R-:W-:Y:S04]  /*b620*/  LDS R12, [R3+UR7+0xc600] ;  /* 0x00c60007030c7984 */ /* 0x000fe80008000800 */
[----:B------:R-:W-:Y:S03]  /*b630*/  LDS R14, [R3+UR7+0xe600] ;  /* 0x00e60007030e7984 */ /* 0x000fe60008000800 */
[C---:B---3--:R-:W-:Y:S01]  /*b640*/  HMMA.1688.F32.TF32 R52, R96.reuse, R38, R52 ;  /* 0x000000266034723c */ /* 0x048fe20000081034 */
[----:B------:R-:W-:Y:S04]  /*b650*/  LDS R13, [R117+UR7+0xc600] ;  /* 0x00c60007750d7984 */ /* 0x000fe80008000800 */
[----:B------:R-:W3:Y:S03]  /*b660*/  LDS R15, [R117+UR7+0xe600] ;  /* 0x00e60007750f7984 */ /* 0x000ee60008000800 */
[C---:B------:R-:W-:Y:S08]  /*b670*/  HMMA.1688.F32.TF32 R68, R96.reuse, R34, R68 ;  /* 0x000000226044723c */ /* 0x040ff00000081044 */
[C---:B------:R-:W-:Y:S08]  /*b680*/  HMMA.1688.F32.TF32 R72, R96.reuse, R30, R72 ;  /* 0x0000001e6048723c */ /* 0x040ff00000081048 */
[----:B------:R-:W-:Y:S01]  /*b690*/  HMMA.1688.F32.TF32 R76, R96, R10, R76 ;  /* 0x0000000a604c723c */ /* 0x000fe2000008104c */
[----:B------:R-:W-:Y:S04]  /*b6a0*/  LDS R96, [R3+UR7+0x14200] ;  /* 0x0142000703607984 */ /* 0x000fe80008000800 */
[----:B------:R-:W-:Y:S03]  /*b6b0*/  LDS R98, [R3+UR7+0x16200] ;  /* 0x0162000703627984 */ /* 0x000fe60008000800 */
[C---:B-1----:R-:W-:Y:S01]  /*b6c0*/  HMMA.1688.F32.TF32 R80, R92.reuse, R38, R80 ;  /* 0x000000265c50723c */ /* 0x042fe20000081050 */
[----:B------:R-:W-:Y:S04]  /*b6d0*/  LDS R97, [R117+UR7+0x14200] ;  /* 0x0142000775617984 */ /* 0x000fe80008000800 */
[----:B------:R-:W-:Y:S03]  /*b6e0*/  LDS R99, [R117+UR7+0x16200] ;  /* 0x0162000775637984 */ /* 0x000fe60008000800 */
[C---:B------:R-:W-:Y:S08]  /*b6f0*/  HMMA.1688.F32.TF32 R84, R92.reuse, R34, R84 ;  /* 0x000000225c54723c */ /* 0x040ff00000081054 */
[C---:B------:R-:W-:Y:S08]  /*b700*/  HMMA.1688.F32.TF32 R44, R92.reuse, R30, R44 ;  /* 0x0000001e5c2c723c */ /* 0x040ff0000008102c */
[----:B------:R-:W-:Y:S01]  /*b710*/  HMMA.1688.F32.TF32 R48, R92, R10, R48 ;  /* 0x0000000a5c30723c */ /* 0x000fe20000081030 */
[----:B------:R-:W-:Y:S04]  /*b720*/  LDS R92, [R3+UR7+0x14000] ;  /* 0x01400007035c7984 */ /* 0x000fe80008000800 */
[----:B------:R-:W-:Y:S03]  /*b730*/  LDS R94, [R3+UR7+0x16000] ;  /* 0x01600007035e7984 */ /* 0x000fe60008000800 */
[C---:B--2---:R-:W-:Y:S01]  /*b740*/  HMMA.1688.F32.TF32 R40, R88.reuse, R38, R40 ;  /* 0x000000265828723c */ /* 0x044fe20000081028 */
[----:B------:R-:W-:Y:S04]  /*b750*/  LDS R93, [R117+UR7+0x14000] ;  /* 0x01400007755d7984 */ /* 0x000fe80008000800 */
[----:B------:R-:W-:Y:S03]  /*b760*/  LDS R95, [R117+UR7+0x16000] ;  /* 0x01600007755f7984 */ /* 0x000fe60008000800 */
[C---:B------:R-:W-:Y:S08]  /*b770*/  HMMA.1688.F32.TF32 R56, R88.reuse, R34, R56 ;  /* 0x000000225838723c */ /* 0x040ff00000081038 */
[C---:B------:R-:W-:Y:S08]  /*b780*/  HMMA.1688.F32.TF32 R60, R88.reuse, R30, R60 ;  /* 0x0000001e583c723c */ /* 0x040ff0000008103c */
[----:B------:R-:W-:Y:S01]  /*b790*/  HMMA.1688.F32.TF32 R64, R88, R10, R64 ;  /* 0x0000000a5840723c */ /* 0x000fe20000081040 */
[----:B------:R-:W-:Y:S04]  /*b7a0*/  LDS R88, [R3+UR7+0x10000] ;  /* 0x0100000703587984 */ /* 0x000fe80008000800 */
[----:B------:R-:W-:Y:S03]  /*b7b0*/  LDS R90, [R3+UR7+0x12000] ;  /* 0x01200007035a7984 */ /* 0x000fe60008000800 */
[C---:B---3--:R-:W-:Y:S01]  /*b7c0*/  HMMA.1688.F32.TF32 R36, R12.reuse, R38, R24 ;  /* 0x000000260c24723c */ /* 0x048fe20000081018 */
[----:B------:R-:W-:Y:S04]  /*b7d0*/  LDS R89, [R117+UR7+0x10000] ;  /* 0x0100000775597984 */ /* 0x000fe80008000800 */
[----:B------:R-:W-:Y:S03]  /*b7e0*/  LDS R91, [R117+UR7+0x12000] ;  /* 0x01200007755b7984 */ /* 0x000fe60008000800 */
[C---:B------:R-:W-:Y:S01]  /*b7f0*/  HMMA.1688.F32.TF32 R32, R12.reuse, R34, R20 ;  /* 0x000000220c20723c */ /* 0x040fe20000081014 */
[----:B------:R-:W1:Y:S04]  /*b800*/  LDSM.16.M88.4 R20, [R112+UR8+0x80080] ;  /* 0x080080087014783b */ /* 0x000e680008000200 */
[----:B------:R-:W-:Y:S03]  /*b810*/  LDS R24, [R3+UR7+0x10200] ;  /* 0x0102000703187984 */ /* 0x000fe60008000800 */
[C---:B------:R-:W-:Y:S01]  /*b820*/  HMMA.1688.F32.TF32 R28, R12.reuse, R30, R16 ;  /* 0x0000001e0c1c723c */ /* 0x040fe20000081010 */
[----:B------:R-:W2:Y:S04]  /*b830*/  LDSM.16.M88.4 R16, [R112+UR8+0x82080] ;  /* 0x082080087010783b */ /* 0x000ea80008000200 */
[----:B------:R-:W-:Y:S03]  /*b840*/  LDS R26, [R3+UR7+0x12200] ;  /* 0x01220007031a7984 */ /* 0x000fe60008000800 */
[----:B------:R-:W-:Y:S01]  /*b850*/  HMMA.1688.F32.TF32 R8, R12, R10, R4 ;  /* 0x0000000a0c08723c */ /* 0x000fe20000081004 */
[----:B------:R-:W3:Y:S04]  /*b860*/  LDSM.16.M88.4 R12, [R112+UR8+0x84080] ;  /* 0x08408008700c783b */ /* 0x000ee80008000200 */
[----:B------:R-:W4:Y:S04]  /*b870*/  LDSM.16.M88.4 R4, [R112+UR8+0x86080] ;  /* 0x086080087004783b */ /* 0x000f280008000200 */
[----:B------:R-:W-:Y:S04]  /*b880*/  LDS R25, [R117+UR7+0x10200] ;  /* 0x0102000775197984 */ /* 0x000fe80008000800 */
[----:B------:R-:W5:Y:S01]  /*b890*/  LDS R27, [R117+UR7+0x12200] ;  /* 0x01220007751b7984 */ /* 0x000f620008000800 */
[C---:B-1----:R-:W-:Y:S08]  /*b8a0*/  HMMA.1688.F32.TF32 R52, R88.reuse, R20, R52 ;  /* 0x000000145834723c */ /* 0x042ff00000081034 */
[C---:B--2---:R-:W-:Y:S08]  /*b8b0*/  HMMA.1688.F32.TF32 R68, R88.reuse, R16, R68 ;  /* 0x000000105844723c */ /* 0x044ff00000081044 */
[C---:B---3--:R-:W-:Y:S08]  /*b8c0*/  HMMA.1688.F32.TF32 R72, R88.reuse, R12, R72 ;  /* 0x0000000c5848723c */ /* 0x048ff00000081048 */
[----:B----4-:R-:W-:Y:S01]  /*b8d0*/  HMMA.1688.F32.TF32 R76, R88, R4, R76 ;  /* 0x00000004584c723c */ /* 0x010fe2000008104c */
[----:B------:R-:W-:Y:S04]  /*b8e0*/  LDS R88, [R3+UR7+0x10400] ;  /* 0x0104000703587984 */ /* 0x000fe80008000800 */
[----:B------:R-:W-:Y:S03]  /*b8f0*/  LDS R90, [R3+UR7+0x12400] ;  /* 0x01240007035a7984 */ /* 0x000fe60008000800 */
[C---:B-----5:R-:W-:Y:S01]  /*b900*/  HMMA.1688.F32.TF32 R80, R24.reuse, R20, R80 ;  /* 0x000000141850723c */ /* 0x060fe20000081050 */
[----:B------:R-:W-:Y:S04]  /*b910*/  LDS R89, [R117+UR7+0x10400] ;  /* 0x0104000775597984 */ /* 0x000fe80008000800 */
[----:B------:R-:W1:Y:S03]  /*b920*/  LDS R91, [R117+UR7+0x12400] ;  /* 0x01240007755b7984 */ /* 0x000e660008000800 */
[C---:B------:R-:W-:Y:S08]  /*b930*/  HMMA.1688.F32.TF32 R84, R24.reuse, R16, R84 ;  /* 0x000000101854723c */ /* 0x040ff00000081054 */
[C---:B------:R-:W-:Y:S08]  /*b940*/  HMMA.1688.F32.TF32 R44, R24.reuse, R12, R44 ;  /* 0x0000000c182c723c */ /* 0x040ff0000008102c */
[----:B------:R-:W-:Y:S01]  /*b950*/  HMMA.1688.F32.TF32 R48, R24, R4, R48 ;  /* 0x000000041830723c */ /* 0x000fe20000081030 */
[----:B------:R-:W-:Y:S04]  /*b960*/  LDS R24, [R3+UR7+0x10600] ;  /* 0x0106000703187984 */ /* 0x000fe80008000800 */
[----:B------:R-:W-:Y:S03]  /*b970*/  LDS R26, [R3+UR7+0x12600] ;  /* 0x01260007031a7984 */ /* 0x000fe60008000800 */
[C---:B------:R-:W-:Y:S01]  /*b980*/  HMMA.1688.F32.TF32 R108, R92.reuse, R22, R52 ;  /* 0x000000165c6c723c */ /* 0x040fe20000081034 */
[----:B------:R-:W-:Y:S04]  /*b990*/  LDS R25, [R117+UR7+0x10600] ;  /* 0x0106000775197984 */ /* 0x000fe80008000800 */
[----:B------:R-:W2:Y:S03]  /*b9a0*/  LDS R27, [R117+UR7+0x12600] ;  /* 0x01260007751b7984 */ /* 0x000ea60008000800 */
[----:B------:R-:W-:Y:S01]  /*b9b0*/  HMMA.1688.F32.TF32 R104, R92, R18, R68 ;  /* 0x000000125c68723c */ /* 0x000fe20000081044 */
[----:B------:R-:W-:Y:S07]  /*b9c0*/  LDSM.16.M88.4 R68, [R115+UR8+0x80080] ;  /* 0x080080087344783b */ /* 0x000fee0008000200 */
[C---:B-1----:R-:W-:Y:S08]  /*b9d0*/  HMMA.1688.F32.TF32 R40, R88.reuse, R20, R40 ;  /* 0x000000145828723c */ /* 0x042ff00000081028 */
[C---:B------:R-:W-:Y:S08]  /*b9e0*/  HMMA.1688.F32.TF32 R56, R88.reuse, R16, R56 ;  /* 0x000000105838723c */ /* 0x040ff00000081038 */
[C---:B------:R-:W-:Y:S08]  /*b9f0*/  HMMA.1688.F32.TF32 R60, R88.reuse, R12, R60 ;  /* 0x0000000c583c723c */ /* 0x040ff0000008103c */
[----:B------:R-:W-:Y:S01]  /*ba00*/  HMMA.1688.F32.TF32 R64, R88, R4, R64 ;  /* 0x000000045840723c */ /* 0x000fe20000081040 */
[----:B------:R-:W-:Y:S04]  /*ba10*/  LDS R88, [R3+UR7+0x14400] ;  /* 0x0144000703587984 */ /* 0x000fe80008000800 */
[----:B------:R-:W-:Y:S03]  /*ba20*/  LDS R90, [R3+UR7+0x16400] ;  /* 0x01640007035a7984 */ /* 0x000fe60008000800 */
[C---:B--2---:R-:W-:Y:S01]  /*ba30*/  HMMA.1688.F32.TF32 R36, R24.reuse, R20, R36 ;  /* 0x000000141824723c */ /* 0x044fe20000081024 */
        /* <DEDUP_REMOVED lines=10> */
[-C--:B------:R-:W-:Y:S01]  /*bae0*/  HMMA.1688.F32.TF32 R92, R92, R6.reuse, R76 ;  /* 0x000000065c5c723c */ /* 0x080fe2000008104c */
[----:B------:R-:W-:Y:S04]  /*baf0*/  LDSM.16.M88.4 R72, [R115+UR8+0x82080] ;  /* 0x082080087348783b */ /* 0x000fe80008000200 */
[----:B------:R-:W-:Y:S03]  /*bb00*/  LDSM.16.M88.4 R76, [R115+UR8+0x84080] ;  /* 0x08408008734c783b */ /* 0x000fe60008000200 */
[-C--:B------:R-:W-:Y:S08]  /*bb10*/  HMMA.1688.F32.TF32 R48, R96, R6.reuse, R48 ;  /* 0x000000066030723c */ /* 0x080ff00000081030 */
[----:B-1----:R-:W-:Y:S08]  /*bb20*/  HMMA.1688.F32.TF32 R64, R88, R6, R64 ;  /* 0x000000065840723c */ /* 0x002ff00000081040 */
[C---:B------:R-:W-:Y:S01]  /*bb30*/  HMMA.1688.F32.TF32 R52, R96.reuse, R22, R80 ;  /* 0x000000166034723c */ /* 0x040fe20000081050 */
[----:B------:R-:W-:Y:S07]  /*bb40*/  LDSM.16.M88.4 R80, [R115+UR8+0x86080] ;  /* 0x086080087350783b */ /* 0x000fee0008000200 */
[----:B------:R-:W-:Y:S08]  /*bb50*/  HMMA.1688.F32.TF32 R84, R96, R18, R84 ;  /* 0x000000126054723c */ /* 0x000ff00000081054 */
[----:B--2---:R-:W-:Y:S01]  /*bb60*/  HMMA.1688.F32.TF32 R4, R24, R6, R8 ;  /* 0x000000061804723c */ /* 0x004fe20000081008 */
[----:B------:R-:W-:Y:S04]  /*bb70*/  LDS R8, [R3+UR7+0x18200] ;  /* 0x0182000703087984 */ /* 0x000fe80008000800 */
[----:B------:R-:W-:Y:S03]  /*bb80*/  LDS R10, [R3+UR7+0x1a200] ;  /* 0x01a20007030a7984 */ /* 0x000fe60008000800 */
[----:B------:R-:W-:Y:S01]  /*bb90*/  HMMA.1688.F32.TF32 R44, R96, R14, R44 ;  /* 0x0000000e602c723c */ /* 0x000fe2000008102c */
[----:B------:R-:W-:Y:S04]  /*bba0*/  LDS R9, [R117+UR7+0x18200] ;  /* 0x0182000775097984 */ /* 0x000fe80008000800 */
[----:B------:R-:W1:Y:S03]  /*bbb0*/  LDS R11, [R117+UR7+0x1a200] ;  /* 0x01a20007750b7984 */ /* 0x000e660008000800 */
[C---:B------:R-:W-:Y:S01]  /*bbc0*/  HMMA.1688.F32.TF32 R96, R88.reuse, R22, R40 ;  /* 0x000000165860723c */ /* 0x040fe20000081028 */
[----:B------:R-:W-:Y:S04]  /*bbd0*/  LDS R40, [R3+UR7+0x18000] ;  /* 0x0180000703287984 */ /* 0x000fe80008000800 */
[----:B------:R-:W-:Y:S03]  /*bbe0*/  LDS R42, [R3+UR7+0x1a000] ;  /* 0x01a00007032a7984 */ /* 0x000fe60008000800 */
[C---:B------:R-:W-:Y:S01]  /*bbf0*/  HMMA.1688.F32.TF32 R56, R88.reuse, R18, R56 ;  /* 0x000000125838723c */ /* 0x040fe20000081038 */
[----:B------:R-:W-:Y:S04]  /*bc00*/  LDS R41, [R117+UR7+0x18000] ;  /* 0x0180000775297984 */ /* 0x000fe80008000800 */
[----:B------:R-:W2:Y:S03]  /*bc10*/  LDS R43, [R117+UR7+0x1a000] ;  /* 0x01a00007752b7984 */ /* 0x000ea60008000800 */
[----:B------:R-:W-:Y:S01]  /*bc20*/  HMMA.1688.F32.TF32 R60, R88, R14, R60 ;  /* 0x0000000e583c723c */ /* 0x000fe2000008103c */
[----:B------:R-:W-:Y:S04]  /*bc30*/  LDS R88, [R3+UR7+0x18400] ;  /* 0x0184000703587984 */ /* 0x000fe80008000800 */
[----:B------:R-:W-:Y:S03]  /*bc40*/  LDS R90, [R3+UR7+0x1a400] ;  /* 0x01a40007035a7984 */ /* 0x000fe60008000800 */
[C---:B------:R-:W-:Y:S01]  /*bc50*/  HMMA.1688.F32.TF32 R20, R24.reuse, R22, R36 ;  /* 0x000000161814723c */ /* 0x040fe20000081024 */
[----:B------:R-:W-:Y:S04]  /*bc60*/  LDS R89, [R117+UR7+0x18400] ;  /* 0x0184000775597984 */ /* 0x000fe80008000800 */
[----:B------:R-:W3:Y:S03]  /*bc70*/  LDS R91, [R117+UR7+0x1a400] ;  /* 0x01a40007755b7984 */ /* 0x000ee60008000800 */
[----:B------:R-:W-:Y:S08]  /*bc80*/  HMMA.1688.F32.TF32 R16, R24, R18, R32 ;  /* 0x000000121810723c */ /* 0x000ff00000081020 */
[C---:B-1----:R-:W-:Y:S08]  /*bc90*/  HMMA.1688.F32.TF32 R52, R8.reuse, R68, R52 ;  /* 0x000000440834723c */ /* 0x042ff00000081034 */
[C---:B------:R-:W-:Y:S08]  /*bca0*/  HMMA.1688.F32.TF32 R84, R8.reuse, R72, R84 ;  /* 0x000000480854723c */ /* 0x040ff00000081054 */
[C---:B------:R-:W-:Y:S08]  /*bcb0*/  HMMA.1688.F32.TF32 R44, R8.reuse, R76, R44 ;  /* 0x0000004c082c723c */ /* 0x040ff0000008102c */
[----:B------:R-:W-:Y:S01]  /*bcc0*/  HMMA.1688.F32.TF32 R48, R8, R80, R48 ;  /* 0x000000500830723c */ /* 0x000fe20000081030 */
[----:B------:R-:W-:Y:S04]  /*bcd0*/  LDS R8, [R3+UR7+0x18600] ;  /* 0x0186000703087984 */ /* 0x000fe80008000800 */
[----:B------:R-:W-:Y:S03]  /*bce0*/  LDS R10, [R3+UR7+0x1a600] ;  /* 0x01a60007030a7984 */ /* 0x000fe60008000800 */
[----:B------:R-:W-:Y:S01]  /*bcf0*/  HMMA.1688.F32.TF32 R12, R24, R14, R28 ;  /* 0x0000000e180c723c */ /* 0x000fe2000008101c */
[----:B------:R-:W-:Y:S04]  /*bd00*/  LDS R9, [R117+UR7+0x18600] ;  /* 0x0186000775097984 */ /* 0x000fe80008000800 */
[----:B------:R-:W1:Y:S03]  /*bd10*/  LDS R11, [R117+UR7+0x1a600] ;  /* 0x01a60007750b7984 */ /* 0x000e660008000800 */
[C---:B--2---:R-:W-:Y:S01]  /*bd20*/  HMMA.1688.F32.TF32 R32, R40.reuse, R72, R104 ;  /* 0x000000482820723c */ /* 0x044fe20000081068 */
[----:B------:R-:W-:Y:S04]  /*bd30*/  LDS R104, [R3+UR7+0x1c000] ;  /* 0x01c0000703687984 */ /* 0x000fe80008000800 */
[----:B------:R-:W-:Y:S03]  /*bd40*/  LDS R106, [R3+UR7+0x1e000] ;  /* 0x01e00007036a7984 */ /* 0x000fe60008000800 */
[C---:B------:R-:W-:Y:S01]  /*bd50*/  HMMA.1688.F32.TF32 R28, R40.reuse, R68, R108 ;  /* 0x00000044281c723c */ /* 0x040fe2000008106c */
[----:B------:R-:W-:Y:S04]  /*bd60*/  LDS R105, [R117+UR7+0x1c000] ;  /* 0x01c0000775697984 */ /* 0x000fe80008000800 */
[----:B------:R-:W2:Y:S03]  /*bd70*/  LDS R107, [R117+UR7+0x1e000] ;  /* 0x01e00007756b7984 */ /* 0x000ea60008000800 */
[C---:B------:R-:W-:Y:S01]  /*bd80*/  HMMA.1688.F32.TF32 R36, R40.reuse, R76, R100 ;  /* 0x0000004c2824723c */ /* 0x040fe20000081064 */
[----:B------:R-:W-:Y:S04]  /*bd90*/  LDS R108, [R3+UR7+0x24000] ;  /* 0x02400007036c7984 */ /* 0x000fe80008000800 */
[----:B------:R-:W-:Y:S03]  /*bda0*/  LDS R110, [R3+UR7+0x26000] ;  /* 0x02600007036e7984 */ /* 0x000fe60008000800 */
[----:B------:R-:W-:Y:S01]  /*bdb0*/  HMMA.1688.F32.TF32 R40, R40, R80, R92 ;  /* 0x000000502828723c */ /* 0x000fe2000008105c */
[----:B------:R-:W-:Y:S04]  /*bdc0*/  LDS R92, [R3+UR7+0x1c200] ;  /* 0x01c20007035c7984 */ /* 0x000fe80008000800 */
[----:B------:R-:W-:Y:S03]  /*bdd0*/  LDS R94, [R3+UR7+0x1e200] ;  /* 0x01e20007035e7984 */ /* 0x000fe60008000800 */
[C---:B---3--:R-:W-:Y:S01]  /*bde0*/  HMMA.1688.F32.TF32 R24, R88.reuse, R68, R96 ;  /* 0x000000445818723c */ /* 0x048fe20000081060 */
[----:B------:R-:W-:Y:S04]  /*bdf0*/  LDS R93, [R117+UR7+0x1c200] ;  /* 0x01c20007755d7984 */ /* 0x000fe80008000800 */
[----:B------:R-:W3:Y:S03]  /*be00*/  LDS R95, [R117+UR7+0x1e200] ;  /* 0x01e20007755f7984 */ /* 0x000ee60008000800 */
[C---:B------:R-:W-:Y:S01]  /*be10*/  HMMA.1688.F32.TF32 R56, R88.reuse, R72, R56 ;  /* 0x000000485838723c */ /* 0x040fe20000081038 */
[----:B------:R-:W-:Y:S04]  /*be20*/  LDS R109, [R117+UR7+0x24000] ;  /* 0x02400007756d7984 */ /* 0x000fe80008000800 */
[----:B------:R-:W-:Y:S03]  /*be30*/  LDS R111, [R117+UR7+0x26000] ;  /* 0x02600007756f7984 */ /* 0x000fe60008000800 */
[C---:B------:R-:W-:Y:S08]  /*be40*/  HMMA.1688.F32.TF32 R60, R88.reuse, R76, R60 ;  /* 0x0000004c583c723c */ /* 0x040ff0000008103c */
[----:B------:R-:W-:Y:S01]  /*be50*/  HMMA.1688.F32.TF32 R64, R88, R80, R64 ;  /* 0x000000505840723c */ /* 0x000fe20000081040 */
[----:B------:R-:W-:Y:S04]  /*be60*/  LDS R88, [R3+UR7+0x1c400] ;  /* 0x01c4000703587984 */ /* 0x000fe80008000800 */
[----:B------:R-:W-:Y:S03]  /*be70*/  LDS R90, [R3+UR7+0x1e400] ;  /* 0x01e40007035a7984 */ /* 0x000fe60008000800 */
[C---:B-1----:R-:W-:Y:S01]  /*be80*/  HMMA.1688.F32.TF32 R20, R8.reuse, R68, R20 ;  /* 0x000000440814723c */ /* 0x042fe20000081014 */
[----:B------:R-:W-:Y:S04]  /*be90*/  LDS R89, [R117+UR7+0x1c400] ;  /* 0x01c4000775597984 */ /* 0x000fe80008000800 */
[----:B------:R-:W1:Y:S03]  /*bea0*/  LDS R91, [R117+UR7+0x1e400] ;  /* 0x01e40007755b7984 */ /* 0x000e660008000800 */
[C---:B------:R-:W-:Y:S08]  /*beb0*/  HMMA.1688.F32.TF32 R16, R8.reuse, R72, R16 ;  /* 0x000000480810723c */ /* 0x040ff00000081010 */
        /* <DEDUP_REMOVED lines=9> */
[----:B------:R-:W-:Y:S08]  /*bf50*/  HMMA.1688.F32.TF32 R32, R104, R82, R40 ;  /* 0x000000526820723c */ /* 0x000ff00000081028 */
[C---:B---3--:R-:W-:Y:S08]  /*bf60*/  HMMA.1688.F32.TF32 R36, R92.reuse, R70, R52 ;  /* 0x000000465c24723c */ /* 0x048ff00000081034 */
[C---:B------:R-:W-:Y:S01]  /*bf70*/  HMMA.1688.F32.TF32 R40, R92.reuse, R74, R84 ;  /* 0x0000004a5c28723c */ /* 0x040fe20000081054 */
[----:B------:R-:W-:Y:S04]  /*bf80*/  LDS R84, [R3+UR7+0x20200] ;  /* 0x0202000703547984 */ /* 0x000fe80008000800 */
[----:B------:R-:W-:Y:S03]  /*bf90*/  LDS R86, [R3+UR7+0x22200] ;  /* 0x0222000703567984 */ /* 0x000fe60008000800 */
[C---:B------:R-:W-:Y:S01]  /*bfa0*/  HMMA.1688.F32.TF32 R44, R92.reuse, R78, R44 ;  /* 0x0000004e5c2c723c */ /* 0x040fe2000008102c */
[----:B------:R-:W-:Y:S04]  /*bfb0*/  LDS R85, [R117+UR7+0x20200] ;  /* 0x0202000775557984 */ /* 0x000fe80008000800 */
[----:B------:R-:W-:Y:S03]  /*bfc0*/  LDS R87, [R117+UR7+0x22200] ;  /* 0x0222000775577984 */ /* 0x000fe60008000800 */
        /* <DEDUP_REMOVED lines=14> */
[C---:B------:R-:W-:Y:S01]  /*c0b0*/  HMMA.1688.F32.TF32 R72, R8.reuse, R74, R16 ;  /* 0x0000004a0848723c */ /* 0x040fe20000081010 */
[----:B------:R-:W1:Y:S07]  /*c0c0*/  LDSM.16.M88.4 R16, [R112+UR8+0x86100] ;  /* 0x086100087010783b */ /* 0x000e6e0008000200 */
[C---:B------:R-:W-:Y:S01]  /*c0d0*/  HMMA.1688.F32.TF32 R76, R8.reuse, R78, R12 ;  /* 0x0000004e084c723c */ /* 0x040fe2000008100c */
[----:B------:R-:W2:Y:S07]  /*c0e0*/  LDSM.16.M88.4 R12, [R112+UR8+0x84100] ;  /* 0x08410008700c783b */ /* 0x000eae0008000200 */
[----:B------:R-:W-:Y:S01]  /*c0f0*/  HMMA.1688.F32.TF32 R80, R8, R82, R4 ;  /* 0x000000520850723c */ /* 0x000fe20000081004 */
[----:B------:R-:W3:Y:S04]  /*c100*/  LDSM.16.M88.4 R4, [R112+UR8+0x80100] ;  /* 0x080100087004783b */ /* 0x000ee80008000200 */
[----:B------:R-:W4:Y:S03]  /*c110*/  LDSM.16.M88.4 R8, [R112+UR8+0x82100] ;  /* 0x082100087008783b */ /* 0x000f260008000200 */
[C---:B-1----:R-:W-:Y:S08]  /*c120*/  HMMA.1688.F32.TF32 R32, R88.reuse, R16, R32 ;  /* 0x000000105820723c */ /* 0x042ff00000081020 */
[C---:B--2---:R-:W-:Y:S08]  /*c130*/  HMMA.1688.F32.TF32 R28, R88.reuse, R12, R28 ;  /* 0x0000000c581c723c */ /* 0x044ff0000008101c */
[C---:B---3--:R-:W-:Y:S08]  /*c140*/  HMMA.1688.F32.TF32 R20, R88.reuse, R4, R100 ;  /* 0x000000045814723c */ /* 0x048ff00000081064 */
[----:B----4-:R-:W-:Y:S01]  /*c150*/  HMMA.1688.F32.TF32 R24, R88, R8, R96 ;  /* 0x000000085818723c */ /* 0x010fe20000081060 */
[----:B------:R-:W-:Y:S04]  /*c160*/  LDS R88, [R3+UR7+0x20400] ;  /* 0x0204000703587984 */ /* 0x000fe80008000800 */
[----:B------:R-:W-:Y:S03]  /*c170*/  LDS R90, [R3+UR7+0x22400] ;  /* 0x02240007035a7984 */ /* 0x000fe60008000800 */
[C---:B------:R-:W-:Y:S01]  /*c180*/  HMMA.1688.F32.TF32 R36, R84.reuse, R4, R36 ;  /* 0x000000045424723c */ /* 0x040fe20000081024 */
        /* <DEDUP_REMOVED lines=10> */
[----:B------:R-:W-:Y:S08]  /*c230*/  HMMA.1688.F32.TF32 R100, R108, R10, R24 ;  /* 0x0000000a6c64723c */ /* 0x000ff00000081018 */
        /* <DEDUP_REMOVED lines=14> */
[----:B------:R-:W-:Y:S01]  /*c320*/  HMMA.1688.F32.TF32 R24, R108, R18, R32 ;  /* 0x000000126c18723c */ /* 0x000fe20000081020 */
[----:B------:R-:W-:Y:S04]  /*c330*/  LDS R85, [R117+UR7+0x24600] ;  /* 0x0246000775557984 */ /* 0x000fe80008000800 */
[----:B------:R-:W2:Y:S03]  /*c340*/  LDS R87, [R117+UR7+0x26600] ;  /* 0x0266000775577984 */ /* 0x000ea60008000800 */
[C---:B------:R-:W-:Y:S01]  /*c350*/  HMMA.1688.F32.TF32 R20, R92.reuse, R6, R36 ;  /* 0x000000065c14723c */ /* 0x040fe20000081024 */
[----:B------:R-:W-:Y:S04]  /*c360*/  LDSM.16.M88.4 R36, [R115+UR8+0x84100] ;  /* 0x084100087324783b */ /* 0x000fe80008000200 */
[----:B------:R-:W-:Y:S03]  /*c370*/  LDSM.16.M88.4 R32, [R115+UR8+0x86100] ;  /* 0x086100087320783b */ /* 0x000fe60008000200 */
        /* <DEDUP_REMOVED lines=11> */
[----:B------:R-:W1:Y:S04]  /*c430*/  LDSM.16.M88.4 R8, [R115+UR8+0x80100] ;  /* 0x080100087308783b */ /* 0x000e680008000200 */
[----:B------:R-:W2:Y:S03]  /*c440*/  LDSM.16.M88.4 R4, [R115+UR8+0x82100] ;  /* 0x082100087304783b */ /* 0x000ea60008000200 */
[C---:B------:R-:W-:Y:S08]  /*c450*/  HMMA.1688.F32.TF32 R76, R84.reuse, R14, R76 ;  /* 0x0000000e544c723c */ /* 0x040ff0000008104c */
[----:B------:R-:W-:Y:S01]  /*c460*/  HMMA.1688.F32.TF32 R80, R84, R18, R80 ;  /* 0x000000125450723c */ /* 0x000fe20000081050 */
[----:B------:R-:W-:Y:S04]  /*c470*/  LDS R84, [R3+UR7+0x28200] ;  /* 0x0282000703547984 */ /* 0x000fe80008000800 */
[----:B------:R-:W-:Y:S03]  /*c480*/  LDS R86, [R3+UR7+0x2a200] ;  /* 0x02a2000703567984 */ /* 0x000fe60008000800 */
[-C--:B------:R-:W-:Y:S01]  /*c490*/  HMMA.1688.F32.TF32 R96, R108, R14.reuse, R28 ;  /* 0x0000000e6c60723c */ /* 0x080fe2000008101c */
[----:B------:R-:W-:Y:S04]  /*c4a0*/  LDS R85, [R117+UR7+0x28200] ;  /* 0x0282000775557984 */ /* 0x000fe80008000800 */
[----:B------:R-:W3:Y:S03]  /*c4b0*/  LDS R87, [R117+UR7+0x2a200] ;  /* 0x02a2000775577984 */ /* 0x000ee60008000800 */
[C---:B------:R-:W-:Y:S01]  /*c4c0*/  HMMA.1688.F32.TF32 R44, R92.reuse, R14, R44 ;  /* 0x0000000e5c2c723c */ /* 0x040fe2000008102c */
[----:B------:R-:W4:Y:S04]  /*c4d0*/  LDL.LU R108, [R1+0x464] ;  /* 0x00046400016c7983 */ /* 0x000f280000300800 */
[----:B------:R-:W5:Y:S03]  /*c4e0*/  LDL.LU R109, [R1+0x458] ;  /* 0x00045800016d7983 */ /* 0x000f660000300800 */
[----:B------:R-:W-:Y:S01]  /*c4f0*/  HMMA.1688.F32.TF32 R48, R92, R18, R48 ;  /* 0x000000125c30723c */ /* 0x000fe20000081030 */
[----:B------:R-:W-:Y:S04]  /*c500*/  LDS R92, [R3+UR7+0x2c200] ;  /* 0x02c20007035c7984 */ /* 0x000fe80008000800 */
[----:B------:R-:W-:Y:S03]  /*c510*/  LDS R94, [R3+UR7+0x2e200] ;  /* 0x02e20007035e7984 */ /* 0x000fe60008000800 */
[C---:B-1----:R-:W-:Y:S01]  /*c520*/  HMMA.1688.F32.TF32 R28, R88.reuse, R8, R104 ;  /* 0x00000008581c723c */ /* 0x042fe20000081068 */
[----:B------:R-:W-:Y:S04]  /*c530*/  LDS R104, [R3+UR7+0x2c000] ;  /* 0x02c0000703687984 */ /* 0x000fe80008000800 */
[----:B------:R-:W-:Y:S03]  /*c540*/  LDS R106, [R3+UR7+0x2e000] ;  /* 0x02e00007036a7984 */ /* 0x000fe60008000800 */
[C---:B--2---:R-:W-:Y:S01]  /*c550*/  HMMA.1688.F32.TF32 R16, R88.reuse, R4, R100 ;  /* 0x000000045810723c */ /* 0x044fe20000081064 */
        /* <DEDUP_REMOVED lines=10> */
[----:B------:R-:W2:Y:S03]  /*c600*/  LDS R91, [R117+UR7+0x2a400] ;  /* 0x02a40007755b7984 */ /* 0x000ea60008000800 */
[C---:B------:R-:W-:Y:S01]  /*c610*/  HMMA.1688.F32.TF32 R40, R84.reuse, R4, R40 ;  /* 0x000000045428723c */ /* 0x040fe20000081028 */
[----:B------:R-:W3:Y:S07]  /*c620*/  LDL.LU R110, [R1+0x45c] ;  /* 0x00045c00016e7983 */ /* 0x000eee0000300800 */
[C---:B------:R-:W-:Y:S08]  /*c630*/  HMMA.1688.F32.TF32 R44, R84.reuse, R36, R44 ;  /* 0x00000024542c723c */ /* 0x040ff0000008102c */
[----:B------:R-:W-:Y:S01]  /*c640*/  HMMA.1688.F32.TF32 R48, R84, R32, R48 ;  /* 0x000000205430723c */ /* 0x000fe20000081030 */
[----:B------:R-:W-:Y:S04]  /*c650*/  LDS R84, [R3+UR7+0x28600] ;  /* 0x0286000703547984 */ /* 0x000fe80008000800 */
[----:B------:R-:W-:Y:S03]  /*c660*/  LDS R86, [R3+UR7+0x2a600] ;  /* 0x02a6000703567984 */ /* 0x000fe60008000800 */
[C---:B-1----:R-:W-:Y:S01]  /*c670*/  HMMA.1688.F32.TF32 R100, R104.reuse, R6, R16 ;  /* 0x000000066864723c */ /* 0x042fe20000081010 */
[----:B------:R-:W-:Y:S04]  /*c680*/  LDS R85, [R117+UR7+0x28600] ;  /* 0x0286000775557984 */ /* 0x000fe80008000800 */
[----:B------:R-:W1:Y:S03]  /*c690*/  LDS R87, [R117+UR7+0x2a600] ;  /* 0x02a6000775577984 */ /* 0x000e660008000800 */
[----:B------:R-:W-:Y:S08]  /*c6a0*/  HMMA.1688.F32.TF32 R96, R104, R38, R12 ;  /* 0x000000266860723c */ /* 0x000ff0000008100c */
[C---:B--2---:R-:W-:Y:S08]  /*c6b0*/  HMMA.1688.F32.TF32 R52, R88.reuse, R8, R52 ;  /* 0x000000085834723c */ /* 0x044ff00000081034 */
[C---:B------:R-:W-:Y:S08]  /*c6c0*/  HMMA.1688.F32.TF32 R56, R88.reuse, R4, R56 ;  /* 0x000000045838723c */ /* 0x040ff00000081038 */
        /* <DEDUP_REMOVED lines=15> */
[-C--:B------:R-:W-:Y:S08]  /*c7c0*/  HMMA.1688.F32.TF32 R28, R104, R10.reuse, R28 ;  /* 0x0000000a681c723c */ /* 0x080ff0000008101c */
[C---:B-1----:R-:W-:Y:S08]  /*c7d0*/  HMMA.1688.F32.TF32 R52, R88.reuse, R10, R52 ;  /* 0x0000000a5834723c */ /* 0x042ff00000081034 */
[C---:B------:R-:W-:Y:S08]  /*c7e0*/  HMMA.1688.F32.TF32 R56, R88.reuse, R6, R56 ;  /* 0x000000065838723c */ /* 0x040ff00000081038 */
[C---:B------:R-:W-:Y:S08]  /*c7f0*/  HMMA.1688.F32.TF32 R60, R88.reuse, R38, R60 ;  /* 0x00000026583c723c */ /* 0x040ff0000008103c */
[----:B------:R-:W-:Y:S01]  /*c800*/  HMMA.1688.F32.TF32 R64, R88, R34, R64 ;  /* 0x000000225840723c */ /* 0x000fe20000081040 */
[----:B------:R-:W-:Y:S04]  /*c810*/  LDS R88, [R3+UR7+0x30000] ;  /* 0x0300000703587984 */ /* 0x000fe80008000800 */
[----:B------:R-:W-:Y:S03]  /*c820*/  LDS R90, [R3+UR7+0x32000] ;  /* 0x03200007035a7984 */ /* 0x000fe60008000800 */
[----:B--2---:R-:W-:Y:S01]  /*c830*/  HMMA.1688.F32.TF32 R72, R84, R6, R72 ;  /* 0x000000065448723c */ /* 0x004fe20000081048 */
[----:B------:R-:W-:Y:S04]  /*c840*/  LDS R89, [R117+UR7+0x30000] ;  /* 0x0300000775597984 */ /* 0x000fe80008000800 */
[----:B------:R-:W-:Y:S03]  /*c850*/  LDS R91, [R117+UR7+0x32000] ;  /* 0x03200007755b7984 */ /* 0x000fe60008000800 */
[----:B------:R-:W-:Y:S01]  /*c860*/  HMMA.1688.F32.TF32 R12, R104, R34, R24 ;  /* 0x00000022680c723c */ /* 0x000fe20000081018 */
[----:B------:R-:W1:Y:S04]  /*c870*/  LDSM.16.M88.4 R4, [R112+UR8+0x82180] ;  /* 0x082180087004783b */ /* 0x000e680008000200 */
[----:B------:R-:W-:Y:S03]  /*c880*/  LDS R104, [R3+UR7+0x34000] ;  /* 0x0340000703687984 */ /* 0x000fe60008000800 */
[C---:B------:R-:W-:Y:S01]  /*c890*/  HMMA.1688.F32.TF32 R16, R92.reuse, R10, R20 ;  /* 0x0000000a5c10723c */ /* 0x040fe20000081014 */
[----:B------:R-:W-:Y:S04]  /*c8a0*/  LDS R106, [R3+UR7+0x36000] ;  /* 0x03600007036a7984 */ /* 0x000fe80008000800 */
[----:B------:R-:W-:Y:S03]  /*c8b0*/  LDS R105, [R117+UR7+0x34000] ;  /* 0x0340000775697984 */ /* 0x000fe60008000800 */
[C---:B------:R-:W-:Y:S01]  /*c8c0*/  HMMA.1688.F32.TF32 R44, R92.reuse, R38, R44 ;  /* 0x000000265c2c723c */ /* 0x040fe2000008102c */
[----:B------:R-:W-:Y:S07]  /*c8d0*/  LDS R107, [R117+UR7+0x36000] ;  /* 0x03600007756b7984 */ /* 0x000fee0008000800 */
[----:B------:R-:W-:Y:S01]  /*c8e0*/  HMMA.1688.F32.TF32 R48, R92, R34, R48 ;  /* 0x000000225c30723c */ /* 0x000fe20000081030 */
[----:B------:R-:W-:Y:S04]  /*c8f0*/  LDS R92, [R3+UR7+0x34200] ;  /* 0x03420007035c7984 */ /* 0x000fe80008000800 */
[----:B------:R-:W-:Y:S03]  /*c900*/  LDS R94, [R3+UR7+0x36200] ;  /* 0x03620007035e7984 */ /* 0x000fe60008000800 */
[C---:B------:R-:W-:Y:S01]  /*c910*/  HMMA.1688.F32.TF32 R68, R84.reuse, R10, R68 ;  /* 0x0000000a5444723c */ /* 0x040fe20000081044 */
[----:B------:R-:W2:Y:S04]  /*c920*/  LDSM.16.M88.4 R8, [R112+UR8+0x80180] ;  /* 0x080180087008783b */ /* 0x000ea80008000200 */
[----:B------:R-:W-:Y:S03]  /*c930*/  LDS R93, [R117+UR7+0x34200] ;  /* 0x03420007755d7984 */ /* 0x000fe60008000800 */
[C---:B------:R-:W-:Y:S01]  /*c940*/  HMMA.1688.F32.TF32 R76, R84.reuse, R38, R76 ;  /* 0x00000026544c723c */ /* 0x040fe2000008104c */
[----:B------:R-:W4:Y:S04]  /*c950*/  LDSM.16.M88.4 R36, [R112+UR8+0x84180] ;  /* 0x084180087024783b */ /* 0x000f280008000200 */
[----:B------:R-:W-:Y:S03]  /*c960*/  LDS R95, [R117+UR7+0x36200] ;  /* 0x03620007755f7984 */ /* 0x000fe60008000800 */
[----:B------:R-:W-:Y:S01]  /*c970*/  HMMA.1688.F32.TF32 R80, R84, R34, R80 ;  /* 0x000000225450723c */ /* 0x000fe20000081050 */
[----:B------:R-:W5:Y:S04]  /*c980*/  LDSM.16.M88.4 R32, [R112+UR8+0x86180] ;  /* 0x086180087020783b */ /* 0x000f680008000200 */
[----:B------:R-:W-:Y:S03]  /*c990*/  LDS R84, [R3+UR7+0x30200] ;  /* 0x0302000703547984 */ /* 0x000fe60008000800 */
[C---:B-1----:R-:W-:Y:S01]  /*c9a0*/  HMMA.1688.F32.TF32 R24, R88.reuse, R4, R100 ;  /* 0x000000045818723c */ /* 0x042fe20000081064 */
[----:B------:R-:W-:Y:S04]  /*c9b0*/  LDS R86, [R3+UR7+0x32200] ;  /* 0x0322000703567984 */ /* 0x000fe80008000800 */
[----:B------:R-:W-:Y:S04]  /*c9c0*/  LDS R85, [R117+UR7+0x30200] ;  /* 0x0302000775557984 */ /* 0x000fe80008000800 */
[----:B------:R-:W1:Y:S01]  /*c9d0*/  LDS R87, [R117+UR7+0x32200] ;  /* 0x0322000775577984 */ /* 0x000e620008000800 */
[C---:B--2---:R-:W-:Y:S08]  /*c9e0*/  HMMA.1688.F32.TF32 R28, R88.reuse, R8, R28 ;  /* 0x00000008581c723c */ /* 0x044ff0000008101c */
[C---:B----4-:R-:W-:Y:S08]  /*c9f0*/  HMMA.1688.F32.TF32 R20, R88.reuse, R36, R96 ;  /* 0x000000245814723c */ /* 0x050ff00000081060 */
[----:B-----5:R-:W-:Y:S01]  /*ca00*/  HMMA.1688.F32.TF32 R12, R88, R32, R12 ;  /* 0x00000020580c723c */ /* 0x020fe2000008100c */
[----:B------:R-:W-:Y:S04]  /*ca10*/  LDS R88, [R3+UR7+0x30400] ;  /* 0x0304000703587984 */ /* 0x000fe80008000800 */
[----:B------:R-:W-:Y:S03]  /*ca20*/  LDS R90, [R3+UR7+0x32400] ;  /* 0x03240007035a7984 */ /* 0x000fe60008000800 */
[C---:B------:R-:W-:Y:S01]  /*ca30*/  HMMA.1688.F32.TF32 R96, R104.reuse, R6, R24 ;  /* 0x000000066860723c */ /* 0x040fe20000081018 */
[----:B------:R-:W-:Y:S04]  /*ca40*/  LDS R89, [R117+UR7+0x30400] ;  /* 0x0304000775597984 */ /* 0x000fe80008000800 */
[----:B------:R-:W2:Y:S03]  /*ca50*/  LDS R91, [R117+UR7+0x32400] ;  /* 0x03240007755b7984 */ /* 0x000ea60008000800 */
[C---:B------:R-:W-:Y:S08]  /*ca60*/  HMMA.1688.F32.TF32 R100, R104.reuse, R10, R28 ;  /* 0x0000000a6864723c */ /* 0x040ff0000008101c */
[C---:B------:R-:W-:Y:S08]  /*ca70*/  HMMA.1688.F32.TF32 R20, R104.reuse, R38, R20 ;  /* 0x000000266814723c */ /* 0x040ff00000081014 */
[----:B------:R-:W-:Y:S01]  /*ca80*/  HMMA.1688.F32.TF32 R24, R104, R34, R12 ;  /* 0x000000226818723c */ /* 0x000fe2000008100c */
[----:B------:R-:W4:Y:S01]  /*ca90*/  LDL.LU R107, [R1+0x460] ;  /* 0x00046000016b7983 */ /* 0x000f220000300800 */
[-C--:B------:R-:W-:Y:S01]  /*caa0*/  IADD3 R108, P3, PT, R108, R2.reuse, RZ ;  /* 0x000000026c6c7210 */ /* 0x080fe20007f7e0ff */
[----:B------:R-:W5:Y:S02]  /*cab0*/  LDC R106, c[0x0][0x3a0] ;  /* 0x0000e800ff6a7b82 */ /* 0x000f640000000800 */
[----:B------:R-:W-:Y:S03]  /*cac0*/  LDSM.16.M88.4 R12, [R115+UR8+0x84180] ;  /* 0x08418008730c783b */ /* 0x000fe60008000200 */
        /* <DEDUP_REMOVED lines=13> */
[----:B------:R-:W-:Y:S04]  /*cba0*/  LDS R90, [R3+UR7+0x36400] ;  /* 0x03640007035a7984 */ /* 0x000fe80008000800 */
[----:B------:R-:W-:Y:S04]  /*cbb0*/  LDS R89, [R117+UR7+0x34400] ;  /* 0x0344000775597984 */ /* 0x000fe80008000800 */
[----:B------:R-:W2:Y:S01]  /*cbc0*/  LDS R91, [R117+UR7+0x36400] ;  /* 0x03640007755b7984 */ /* 0x000ea20008000800 */
[C---:B-1----:R-:W-:Y:S08]  /*cbd0*/  HMMA.1688.F32.TF32 R68, R84.reuse, R8, R68 ;  /* 0x000000085444723c */ /* 0x042ff00000081044 */
[C---:B------:R-:W-:Y:S08]  /*cbe0*/  HMMA.1688.F32.TF32 R72, R84.reuse, R4, R72 ;  /* 0x000000045448723c */ /* 0x040ff00000081048 */
[C---:B------:R-:W-:Y:S08]  /*cbf0*/  HMMA.1688.F32.TF32 R76, R84.reuse, R36, R76 ;  /* 0x00000024544c723c */ /* 0x040ff0000008104c */
[----:B------:R-:W-:Y:S01]  /*cc00*/  HMMA.1688.F32.TF32 R80, R84, R32, R80 ;  /* 0x000000205450723c */ /* 0x000fe20000081050 */
[----:B------:R-:W-:Y:S04]  /*cc10*/  LDS R84, [R3+UR7+0x34600] ;  /* 0x0346000703547984 */ /* 0x000fe80008000800 */
[----:B------:R-:W-:Y:S04]  /*cc20*/  LDS R86, [R3+UR7+0x36600] ;  /* 0x0366000703567984 */ /* 0x000fe80008000800 */
[----:B------:R-:W-:Y:S04]  /*cc30*/  LDS R85, [R117+UR7+0x34600] ;  /* 0x0346000775557984 */ /* 0x000fe80008000800 */
[----:B------:R-:W1:Y:S01]  /*cc40*/  LDS R87, [R117+UR7+0x36600] ;  /* 0x0366000775577984 */ /* 0x000e620008000800 */
[C---:B------:R-:W-:Y:S08]  /*cc50*/  HMMA.1688.F32.TF32 R28, R92.reuse, R10, R16 ;  /* 0x0000000a5c1c723c */ /* 0x040ff00000081010 */
[C---:B------:R-:W-:Y:S08]  /*cc60*/  HMMA.1688.F32.TF32 R40, R92.reuse, R6, R40 ;  /* 0x000000065c28723c */ /* 0x040ff00000081028 */
[C---:B------:R-:W-:Y:S08]  /*cc70*/  HMMA.1688.F32.TF32 R44, R92.reuse, R38, R44 ;  /* 0x000000265c2c723c */ /* 0x040ff0000008102c */
[----:B------:R-:W-:Y:S08]  /*cc80*/  HMMA.1688.F32.TF32 R48, R92, R34, R48 ;  /* 0x000000225c30723c */ /* 0x000ff00000081030 */
[C---:B--2---:R-:W-:Y:S01]  /*cc90*/  HMMA.1688.F32.TF32 R92, R88.reuse, R10, R52 ;  /* 0x0000000a585c723c */ /* 0x044fe20000081034 */
[----:B------:R-:W-:Y:S04]  /*cca0*/  LDS R52, [R3+UR7+0x38200] ;  /* 0x0382000703347984 */ /* 0x000fe80008000800 */
[----:B------:R-:W-:Y:S03]  /*ccb0*/  LDS R54, [R3+UR7+0x3a200] ;  /* 0x03a2000703367984 */ /* 0x000fe60008000800 */
[C---:B------:R-:W-:Y:S01]  /*ccc0*/  HMMA.1688.F32.TF32 R56, R88.reuse, R6, R56 ;  /* 0x000000065838723c */ /* 0x040fe20000081038 */
[----:B------:R-:W-:Y:S04]  /*ccd0*/  LDS R53, [R117+UR7+0x38200] ;  /* 0x0382000775357984 */ /* 0x000fe80008000800 */
[----:B------:R-:W-:Y:S03]  /*cce0*/  LDS R55, [R117+UR7+0x3a200] ;  /* 0x03a2000775377984 */ /* 0x000fe60008000800 */
[----:B------:R-:W-:Y:S08]  /*ccf0*/  HMMA.1688.F32.TF32 R60, R88, R38, R60 ;  /* 0x00000026583c723c */ /* 0x000ff0000008103c */
[C---:B-1----:R-:W-:Y:S01]  /*cd00*/  HMMA.1688.F32.TF32 R68, R84.reuse, R10, R68 ;  /* 0x0000000a5444723c */ /* 0x042fe20000081044 */
[----:B------:R-:W1:Y:S07]  /*cd10*/  LDSM.16.M88.4 R8, [R115+UR8+0x80180] ;  /* 0x080180087308783b */ /* 0x000e6e0008000200 */
[C---:B------:R-:W-:Y:S01]  /*cd20*/  HMMA.1688.F32.TF32 R72, R84.reuse, R6, R72 ;  /* 0x000000065448723c */ /* 0x040fe20000081048 */
[----:B------:R-:W2:Y:S07]  /*cd30*/  LDSM.16.M88.4 R4, [R115+UR8+0x82180] ;  /* 0x082180087304783b */ /* 0x000eae0008000200 */
[C---:B------:R-:W-:Y:S01]  /*cd40*/  HMMA.1688.F32.TF32 R76, R84.reuse, R38, R76 ;  /* 0x00000026544c723c */ /* 0x040fe2000008104c */
[----:B------:R-:W3:Y:S07]  /*cd50*/  LDSM.16.M88.4 R36, [R115+UR8+0x86180] ;  /* 0x086180087324783b */ /* 0x000eee0008000200 */
[-C--:B------:R-:W-:Y:S01]  /*cd60*/  HMMA.1688.F32.TF32 R80, R84, R34.reuse, R80 ;  /* 0x000000225450723c */ /* 0x080fe20000081050 */
[----:B------:R-:W-:Y:S04]  /*cd70*/  LDS R84, [R3+UR7+0x38000] ;  /* 0x0380000703547984 */ /* 0x000fe80008000800 */
[----:B------:R-:W-:Y:S04]  /*cd80*/  LDS R86, [R3+UR7+0x3a000] ;  /* 0x03a0000703567984 */ /* 0x000fe80008000800 */
[----:B------:R-:W-:Y:S04]  /*cd90*/  LDS R85, [R117+UR7+0x38000] ;  /* 0x0380000775557984 */ /* 0x000fe80008000800 */
[----:B------:R-:W5:Y:S01]  /*cda0*/  LDS R87, [R117+UR7+0x3a000] ;  /* 0x03a0000775577984 */ /* 0x000f620008000800 */
[----:B------:R-:W-:Y:S03]  /*cdb0*/  HMMA.1688.F32.TF32 R64, R88, R34, R64 ;  /* 0x000000225840723c */ /* 0x000fe60000081040 */
[----:B------:R-:W-:Y:S04]  /*cdc0*/  LDS R88, [R3+UR7+0x3c200] ;  /* 0x03c2000703587984 */ /* 0x000fe80008000800 */
[----:B------:R-:W-:Y:S01]  /*cdd0*/  LDS R90, [R3+UR7+0x3e200] ;  /* 0x03e20007035a7984 */ /* 0x000fe20008000800 */
[C---:B-1----:R-:W-:Y:S03]  /*cde0*/  HMMA.1688.F32.TF32 R28, R52.reuse, R8, R28 ;  /* 0x00000008341c723c */ /* 0x042fe6000008101c */
[----:B------:R-:W-:Y:S04]  /*cdf0*/  LDS R89, [R117+UR7+0x3c200] ;  /* 0x03c2000775597984 */ /* 0x000fe80008000800 */
[----:B------:R-:W-:Y:S01]  /*ce00*/  LDS R91, [R117+UR7+0x3e200] ;  /* 0x03e20007755b7984 */ /* 0x000fe20008000800 */
[C---:B--2---:R-:W-:Y:S08]  /*ce10*/  HMMA.1688.F32.TF32 R40, R52.reuse, R4, R40 ;  /* 0x000000043428723c */ /* 0x044ff00000081028 */
[C---:B------:R-:W-:Y:S08]  /*ce20*/  HMMA.1688.F32.TF32 R44, R52.reuse, R12, R44 ;  /* 0x0000000c342c723c */ /* 0x040ff0000008102c */
[----:B---3--:R-:W-:Y:S01]  /*ce30*/  HMMA.1688.F32.TF32 R48, R52, R36, R48 ;  /* 0x000000243430723c */ /* 0x008fe20000081030 */
[----:B------:R-:W-:Y:S04]  /*ce40*/  LDS R52, [R3+UR7+0x38600] ;  /* 0x0386000703347984 */ /* 0x000fe80008000800 */
[----:B------:R-:W-:Y:S03]  /*ce50*/  LDS R54, [R3+UR7+0x3a600] ;  /* 0x03a6000703367984 */ /* 0x000fe60008000800 */
[C---:B-----5:R-:W-:Y:S01]  /*ce60*/  HMMA.1688.F32.TF32 R32, R84.reuse, R8, R100 ;  /* 0x000000085420723c */ /* 0x060fe20000081064 */
[----:B------:R-:W-:Y:S04]  /*ce70*/  LDS R53, [R117+UR7+0x38600] ;  /* 0x0386000775357984 */ /* 0x000fe80008000800 */
[----:B------:R-:W1:Y:S03]  /*ce80*/  LDS R55, [R117+UR7+0x3a600] ;  /* 0x03a6000775377984 */ /* 0x000e660008000800 */
        /* <DEDUP_REMOVED lines=21> */
[C---:B------:R-:W-:Y:S01]  /*cfe0*/  HMMA.1688.F32.TF32 R60, R84.reuse, R12, R60 ;  /* 0x0000000c543c723c */ /* 0x040fe2000008103c */
[----:B------:R-:W2:Y:S04]  /*cff0*/  LDL.LU R13, [R1+0x450] ;  /* 0x00045000010d7983 */ /* 0x000ea80000300800 */
[----:B------:R-:W3:Y:S03]  /*d000*/  LDL.LU R12, [R1+0x454] ;  /* 0x00045400010c7983 */ /* 0x000ee60000300800 */
[----:B------:R-:W-:Y:S01]  /*d010*/  HMMA.1688.F32.TF32 R64, R84, R36, R64 ;  /* 0x000000245440723c */ /* 0x000fe20000081040 */
[----:B------:R-:W-:Y:S04]  /*d020*/  LDS R84, [R3+UR7+0x3c600] ;  /* 0x03c6000703547984 */ /* 0x000fe80008000800 */
[----:B------:R-:W-:Y:S04]  /*d030*/  LDS R86, [R3+UR7+0x3e600] ;  /* 0x03e6000703567984 */ /* 0x000fe80008000800 */
[----:B------:R-:W-:Y:S04]  /*d040*/  LDS R85, [R117+UR7+0x3c600] ;  /* 0x03c6000775557984 */ /* 0x000fe80008000800 */
[----:B------:R-:W5:Y:S01]  /*d050*/  LDS R87, [R117+UR7+0x3e600] ;  /* 0x03e6000775577984 */ /* 0x000f620008000800 */
[C---:B------:R-:W-:Y:S08]  /*d060*/  HMMA.1688.F32.TF32 R28, R88.reuse, R10, R28 ;  /* 0x0000000a581c723c */ /* 0x040ff0000008101c */
[C---:B------:R-:W-:Y:S08]  /*d070*/  HMMA.1688.F32.TF32 R40, R88.reuse, R6, R40 ;  /* 0x000000065828723c */ /* 0x040ff00000081028 */
[C---:B------:R-:W-:Y:S08]  /*d080*/  HMMA.1688.F32.TF32 R44, R88.reuse, R14, R44 ;  /* 0x0000000e582c723c */ /* 0x040ff0000008102c */
[----:B------:R-:W-:Y:S08]  /*d090*/  HMMA.1688.F32.TF32 R48, R88, R38, R48 ;  /* 0x000000265830723c */ /* 0x000ff00000081030 */
[-C--:B------:R-:W-:Y:S08]  /*d0a0*/  HMMA.1688.F32.TF32 R96, R100, R10.reuse, R32 ;  /* 0x0000000a6460723c */ /* 0x080ff00000081020 */
[-C--:B-1----:R-:W-:Y:S08]  /*d0b0*/  HMMA.1688.F32.TF32 R88, R52, R10.reuse, R92 ;  /* 0x0000000a3458723c */ /* 0x082ff0000008105c */
[----:B-----5:R-:W-:Y:S01]  /*d0c0*/  HMMA.1688.F32.TF32 R68, R84, R10, R68 ;  /* 0x0000000a5444723c */ /* 0x020fe20000081044 */
[----:B------:R-:W5:Y:S04]  /*d0d0*/  LDL.LU R11, [R1+0x448] ;  /* 0x00044800010b7983 */ /* 0x000f680000300800 */
[----:B------:R-:W5:Y:S01]  /*d0e0*/  LDL.LU R9, [R1+0x44c] ;  /* 0x00044c0001097983 */ /* 0x000f620000300800 */
[----:B------:R-:W-:Y:S01]  /*d0f0*/  IADD3 R110, P4, PT, R110, R2, RZ ;  /* 0x000000026e6e7210 */ /* 0x000fe20007f9e0ff */
[----:B----4-:R-:W-:-:S02]  /*d100*/  IMAD.X R107, R107, 0x1, R0, P3 ;  /* 0x000000016b6b7824 */ /* 0x010fc400018e0600 */
[----:B------:R-:W-:Y:S02]  /*d110*/  STL [R1+0x464], R108 ;  /* 0x0004646c01007387 */ /* 0x000fe40000100800 */
[----:B------:R-:W-:Y:S02]  /*d120*/  IMAD.X R109, R109, 0x1, R0, P4 ;  /* 0x000000016d6d7824 */ /* 0x000fe400020e0600 */
[----:B------:R-:W-:Y:S01]  /*d130*/  STL [R1+0x45c], R110 ;  /* 0x00045c6e01007387 */ /* 0x000fe20000100800 */
[C---:B------:R-:W-:Y:S03]  /*d140*/  HMMA.1688.F32.TF32 R32, R100.reuse, R6, R16 ;  /* 0x000000066420723c */ /* 0x040fe60000081010 */
[----:B------:R-:W-:Y:S04]  /*d150*/  STL [R1+0x460], R107 ;  /* 0x0004606b01007387 */ /* 0x000fe80000100800 */
[----:B------:R-:W-:Y:S01]  /*d160*/  STL [R1+0x458], R109 ;  /* 0x0004586d01007387 */ /* 0x000fe20000100800 */
[-C--:B------:R-:W-:Y:S03]  /*d170*/  HMMA.1688.F32.TF32 R20, R100, R14.reuse, R20 ;  /* 0x0000000e6414723c */ /* 0x080fe60000081014 */
[----:B------:R-:W4:Y:S05]  /*d180*/  LDL.LU R16, [R1+0x440] ;  /* 0x0004400001107983 */ /* 0x000f2a0000300800 */
[-C--:B------:R-:W-:Y:S08]  /*d190*/  HMMA.1688.F32.TF32 R60, R52, R14.reuse, R60 ;  /* 0x0000000e343c723c */ /* 0x080ff0000008103c */
[----:B------:R-:W-:Y:S01]  /*d1a0*/  HMMA.1688.F32.TF32 R76, R84, R14, R76 ;  /* 0x0000000e544c723c */ /* 0x000fe2000008104c */
[----:B------:R-:W4:Y:S04]  /*d1b0*/  LDL.LU R15, [R1+0x444] ;  /* 0x00044400010f7983 */ /* 0x000f280000300800 */
[----:B------:R-:W4:Y:S04]  /*d1c0*/  LDL.LU R14, [R1+0x438] ;  /* 0x00043800010e7983 */ /* 0x000f280000300800 */
[----:B------:R-:W4:Y:S01]  /*d1d0*/  LDL.LU R8, [R1+0x43c] ;  /* 0x00043c0001087983 */ /* 0x000f220000300800 */
[----:B------:R-:W-:-:S05]  /*d1e0*/  VIADD R111, R125, 0xfffffffe ;  /* 0xfffffffe7d6f7836 */ /* 0x000fca0000000000 */
[----:B------:R-:W-:Y:S02]  /*d1f0*/  ISETP.GE.AND P0, PT, R116, R111, PT ;  /* 0x0000006f7400720c */ /* 0x000fe40003f06270 */
[----:B------:R-:W1:Y:S01]  /*d200*/  S2R R111, SR_TID.X ;  /* 0x00000000006f7919 */ /* 0x000e620000002100 */
[----:B------:R-:W-:-:S04]  /*d210*/  VIADD R106, R106, 0xffffff00 ;  /* 0xffffff006a6a7836 */ /* 0x000fc80000000000 */
[----:B------:R-:W-:-:S05]  /*d220*/  IMAD R4, R116, -0x80, R106 ;  /* 0xffffff8074047824 */ /* 0x000fca00078e026a */
[----:B------:R-:W-:Y:S01]  /*d230*/  ISETP.GT.AND P1, PT, R4, RZ, PT ;  /* 0x000000ff0400720c */ /* 0x000fe20003f24270 */
[----:B------:R-:W-:-:S03]  /*d240*/  UIADD3 UR5, UPT, UPT, UR5, 0x1, URZ ;  /* 0x0000000105057890 */ /* 0x000fc6000fffe0ff */
[----:B------:R-:W-:Y:S01]  /*d250*/  SEL R5, RZ, 0x4, !P1 ;  /* 0x00000004ff057807 */ /* 0x000fe20004800000 */
[----:B------:R-:W-:Y:S01]  /*d260*/  UISETP.GT.AND UP0, UPT, UR5, 0x1, UPT ;  /* 0x000000010500788c */ /* 0x000fe2000bf04270 */
[----:B------:R-:W-:Y:S02]  /*d270*/  ISETP.GT.AND P1, PT, R4, 0x4, PT ;  /* 0x000000040400780c */ /* 0x000fe40003f24270 */
[----:B------:R-:W-:Y:S01]  /*d280*/  SEL R5, R5, RZ, !P0 ;  /* 0x000000ff05057207 */ /* 0x000fe20004000000 */
[----:B------:R-:W-:-:S03]  /*d290*/  USEL UR5, UR5, URZ, !UP0 ;  /* 0x000000ff05057287 */ /* 0x000fc6000c000000 */
[----:B------:R-:W-:Y:S02]  /*d2a0*/  ISETP.NE.U32.AND P2, PT, R5, RZ, PT ;  /* 0x000000ff0500720c */ /* 0x000fe40003f45070 */
[----:B------:R-:W-:Y:S01]  /*d2b0*/  SEL R5, RZ, 0x4, !P1 ;  /* 0x00000004ff057807 */ /* 0x000fe20004800000 */
[----:B------:R-:W-:-:S03]  /*d2c0*/  ULEA UR7, UR5, UR4, 0x12 ;  /* 0x0000000405077291 */ /* 0x000fc6000f8e90ff */
[----:B------:R-:W-:Y:S02]  /*d2d0*/  SEL R5, R5, RZ, !P0 ;  /* 0x000000ff05057207 */ /* 0x000fe40004000000 */
[----:B-1----:R-:W-:Y:S01]  /*d2e0*/  LOP3.LUT R111, R111, 0x1ff, RZ, 0xc0, !PT ;  /* 0x000001ff6f6f7812 */ /* 0x002fe200078ec0ff */
[----:B------:R-:W-:Y:S01]  /*d2f0*/  HMMA.1688.F32.TF32 R56, R52, R6, R56 ;  /* 0x000000063438723c */ /* 0x000fe20000081038 */
[----:B------:R-:W-:-:S03]  /*d300*/  ISETP.NE.U32.AND P1, PT, R5, RZ, PT ;  /* 0x000000ff0500720c */ /* 0x000fc60003f25070 */
[----:B------:R-:W-:-:S04]  /*d310*/  IMAD.SHL.U32 R10, R111, 0x4, RZ ;  /* 0x000000046f0a7824 */ /* 0x000fc800078e00ff */
[----:B------:R-:W-:Y:S01]  /*d320*/  HMMA.1688.F32.TF32 R72, R84, R6, R72 ;  /* 0x000000065448723c */ /* 0x000fe20000081048 */
[----:B------:R-:W-:Y:S02]  /*d330*/  VIADD R5, R10, UR7 ;  /* 0x000000070a057c36 */ /* 0x000fe40008000000 */
[----:B------:R-:W-:Y:S02]  /*d340*/  IMAD.MOV.U32 R6, RZ, RZ, R108 ;  /* 0x000000ffff067224 */ /* 0x000fe400078e006c */
[----:B------:R-:W-:Y:S01]  /*d350*/  IMAD.MOV.U32 R7, RZ, RZ, R107 ;  /* 0x000000ffff077224 */ /* 0x000fe200078e006b */
[----:B------:R-:W-:Y:S06]  /*d360*/  BAR.SYNC.DEFER_BLOCKING 0x0 ;  /* 0x0000000000007b1d */ /* 0x000fec0000010000 */
[----:B------:R-:W-:Y:S01]  /*d370*/  @!PT LDS RZ, [RZ] ;  /* 0x00000000fffff984 */ /* 0x000fe20000000800 */
[----:B------:R-:W-:Y:S01]  /*d380*/  @!PT LDS RZ, [RZ] ;  /* 0x00000000fffff984 */ /* 0x000fe20000000800 */
[----:B------:R-:W-:Y:S01]  /*d390*/  @!PT LDS RZ, [RZ] ;  /* 0x00000000fffff984 */ /* 0x000fe20000000800 */
[----:B------:R1:W-:Y:S02]  /*d3a0*/  LDGSTS.E [R5], desc[UR34][R6.64], P2 ;  /* 0x0000000006057fae */ /* 0x0003e400091a1022 */
[----:B-1----:R-:W-:-:S02]  /*d3b0*/  IMAD.MOV.U32 R6, RZ, RZ, R110 ;  /* 0x000000ffff067224 */ /* 0x002fc400078e006e */
[----:B------:R-:W-:-:S05]  /*d3c0*/  IMAD.MOV.U32 R7, RZ, RZ, R109 ;  /* 0x000000ffff077224 */ /* 0x000fca00078e006d */
[----:B------:R1:W-:Y:S01]  /*d3d0*/  LDGSTS.E [R5+0x2000], desc[UR34][R6.64], P1 ;  /* 0x0200000006057fae */ /* 0x0003e200089a1022 */
[----:B------:R-:W-:-:S04]  /*d3e0*/  ISETP.GT.AND P1, PT, R4, 0x8, PT ;  /* 0x000000080400780c */ /* 0x000fc80003f24270 */
[----:B-1----:R-:W-:Y:S02]  /*d3f0*/  SEL R6, RZ, 0x4, !P1 ;  /* 0x00000004ff067807 */ /* 0x002fe40004800000 */
[----:B------:R-:W-:Y:S02]  /*d400*/  ISETP.GT.AND P1, PT, R4, 0xc, PT ;  /* 0x0000000c0400780c */ /* 0x000fe40003f24270 */
[----:B------:R-:W-:-:S04]  /*d410*/  SEL R6, R6, RZ, !P0 ;  /* 0x000000ff06067207 */ /* 0x000fc80004000000 */
[----:B------:R-:W-:Y:S02]  /*d420*/  ISETP.NE.U32.AND P2, PT, R6, RZ, PT ;  /* 0x000000ff0600720c */ /* 0x000fe40003f45070 */
[----:B------:R-:W-:-:S04]  /*d430*/  SEL R6, RZ, 0x4, !P1 ;  /* 0x00000004ff067807 */ /* 0x000fc80004800000 */
[----:B------:R-:W-:-:S04]  /*d440*/  SEL R6, R6, RZ, !P0 ;  /* 0x000000ff06067207 */ /* 0x000fc80004000000 */
[----:B------:R-:W-:Y:S02]  /*d450*/  ISETP.NE.U32.AND P1, PT, R6, RZ, PT ;  /* 0x000000ff0600720c */ /* 0x000fe40003f25070 */
[----:B---3--:R-:W-:-:S05]  /*d460*/  IADD3 R12, P3, PT, R12, R2, RZ ;  /* 0x000000020c0c7210 */ /* 0x008fca0007f7e0ff */
[----:B--2---:R-:W-:Y:S01]  /*d470*/  IMAD.X R13, R13, 0x1, R0, P3 ;  /* 0x000000010d0d7824 */ /* 0x004fe200018e0600 */
[----:B------:R-:W-:Y:S01]  /*d480*/  STL [R1+0x454], R12 ;  /* 0x0004540c01007387 */ /* 0x000fe20000100800 */
[----:B------:R-:W-:Y:S02]  /*d490*/  IMAD.MOV.U32 R6, RZ, RZ, R12 ;  /* 0x000000ffff067224 */ /* 0x000fe400078e000c */
[----:B------:R-:W-:Y:S01]  /*d4a0*/  IMAD.MOV.U32 R7, RZ, RZ, R13 ;  /* 0x000000ffff077224 */ /* 0x000fe200078e000d */
[----:B------:R1:W-:Y:S04]  /*d4b0*/  STL [R1+0x450], R13 ;  /* 0x0004500d01007387 */ /* 0x0003e80000100800 */
[----:B------:R2:W-:Y:S01]  /*d4c0*/  LDGSTS.E [R5+0x4000], desc[UR34][R6.64], P2 ;  /* 0x0400000006057fae */ /* 0x0005e200091a1022 */
[----:B-----5:R-:W-:-:S05]  /*d4d0*/  IADD3 R9, P4, PT, R9, R2, RZ ;  /* 0x0000000209097210 */ /* 0x020fca0007f9e0ff */
[----:B------:R-:W-:Y:S01]  /*d4e0*/  IMAD.X R11, R11, 0x1, R0, P4 ;  /* 0x000000010b0b7824 */ /* 0x000fe200020e0600 */
[----:B------:R-:W-:Y:S04]  /*d4f0*/  STL [R1+0x44c], R9 ;  /* 0x00044c0901007387 */ /* 0x000fe80000100800 */
[----:B------:R3:W-:Y:S01]  /*d500*/  STL [R1+0x448], R11 ;  /* 0x0004480b01007387 */ /* 0x0007e20000100800 */
[----:B--2---:R-:W-:-:S03]  /*d510*/  IMAD.MOV.U32 R7, RZ, RZ, R11 ;  /* 0x000000ffff077224 */ /* 0x004fc600078e000b */
[----:B-1----:R-:W2:Y:S01]  /*d520*/  LDL.LU R13, [R1+0x430] ;  /* 0x00043000010d7983 */ /* 0x002ea20000300800 */
[----:B------:R-:W-:-:S03]  /*d530*/  IMAD.MOV.U32 R6, RZ, RZ, R9 ;  /* 0x000000ffff067224 */ /* 0x000fc600078e0009 */
[----:B------:R-:W5:Y:S04]  /*d540*/  LDL.LU R12, [R1+0x434] ;  /* 0x00043400010c7983 */ /* 0x000f680000300800 */
[----:B---3--:R-:W3:Y:S04]  /*d550*/  LDL.LU R11, [R1+0x428] ;  /* 0x00042800010b7983 */ /* 0x008ee80000300800 */
[----:B------:R-:W3:Y:S04]  /*d560*/  LDL.LU R9, [R1+0x42c] ;  /* 0x00042c0001097983 */ /* 0x000ee80000300800 */
[----:B------:R1:W-:Y:S01]  /*d570*/  LDGSTS.E [R5+0x6000], desc[UR34][R6.64], P1 ;  /* 0x0600000006057fae */ /* 0x0003e200089a1022 */
[----:B------:R-:W-:-:S04]  /*d580*/  ISETP.GT.AND P1, PT, R4, 0x10, PT ;  /* 0x000000100400780c */ /* 0x000fc80003f24270 */
[----:B-1----:R-:W-:Y:S02]  /*d590*/  SEL R6, RZ, 0x4, !P1 ;  /* 0x00000004ff067807 */ /* 0x002fe40004800000 */
[----:B------:R-:W-:Y:S02]  /*d5a0*/  ISETP.GT.AND P1, PT, R4, 0x14, PT ;  /* 0x000000140400780c */ /* 0x000fe40003f24270 */
[----:B------:R-:W-:Y:S02]  /*d5b0*/  SEL R6, R6, RZ, !P0 ;  /* 0x000000ff06067207 */ /* 0x000fe40004000000 */
[----:B----4-:R-:W-:Y:S02]  /*d5c0*/  IADD3 R15, P3, PT, R15, R2, RZ ;  /* 0x000000020f0f7210 */ /* 0x010fe40007f7e0ff */
[----:B------:R-:W-:Y:S02]  /*d5d0*/  ISETP.NE.U32.AND P2, PT, R6, RZ, PT ;  /* 0x000000ff0600720c */ /* 0x000fe40003f45070 */
[----:B------:R-:W-:-:S02]  /*d5e0*/  SEL R6, RZ, 0x4, !P1 ;  /* 0x00000004ff067807 */ /* 0x000fc40004800000 */
[----:B------:R-:W-:Y:S01]  /*d5f0*/  IADD3 R8, P4, PT, R8, R2, RZ ;  /* 0x0000000208087210 */ /* 0x000fe20007f9e0ff */
[--C-:B------:R-:W-:Y:S01]  /*d600*/  IMAD.X R16, R16, 0x1, R0.reuse, P3 ;  /* 0x0000000110107824 */ /* 0x100fe200018e0600 */
[----:B------:R-:W-:Y:S01]  /*d610*/  SEL R6, R6, RZ, !P0 ;  /* 0x000000ff06067207 */ /* 0x000fe20004000000 */
[----:B------:R-:W-:Y:S02]  /*d620*/  STL [R1+0x444], R15 ;  /* 0x0004440f01007387 */ /* 0x000fe40000100800 */
[----:B------:R-:W-:Y:S01]  /*d630*/  IMAD.X R14, R14, 0x1, R0, P4 ;  /* 0x000000010e0e7824 */ /* 0x000fe200020e0600 */
[----:B------:R-:W-:Y:S01]  /*d640*/  ISETP.NE.U32.AND P1, PT, R6, RZ, PT ;  /* 0x000000ff0600720c */ /* 0x000fe20003f25070 */
[----:B------:R-:W-:Y:S02]  /*d650*/  IMAD.MOV.U32 R6, RZ, RZ, R15 ;  /* 0x000000ffff067224 */ /* 0x000fe400078e000f */
[----:B------:R-:W-:Y:S01]  /*d660*/  IMAD.MOV.U32 R7, RZ, RZ, R16 ;  /* 0x000000ffff077224 */ /* 0x000fe200078e0010 */
[----:B------:R1:W-:Y:S04]  /*d670*/  STL [R1+0x440], R16 ;  /* 0x0004401001007387 */ /* 0x0003e80000100800 */
[----:B------:R-:W-:Y:S04]  /*d680*/  STL [R1+0x43c], R8 ;  /* 0x00043c0801007387 */ /* 0x000fe80000100800 */
[----:B------:R4:W-:Y:S04]  /*d690*/  STL [R1+0x438], R14 ;  /* 0x0004380e01007387 */ /* 0x0009e80000100800 */
[----:B------:R4:W-:Y:S04]  /*d6a0*/  LDGSTS.E [R5+0x8000], desc[UR34][R6.64], P2 ;  /* 0x0800000006057fae */ /* 0x0009e800091a1022 */
[----:B-1----:R-:W3:Y:S04]  /*d6b0*/  LDL.LU R16, [R1+0x420] ;  /* 0x0004200001107983 */ /* 0x002ee80000300800 */
[----:B------:R-:W3:Y:S01]  /*d6c0*/  LDL.LU R15, [R1+0x424] ;  /* 0x00042400010f7983 */ /* 0x000ee20000300800 */
[----:B----4-:R-:W-:-:S02]  /*d6d0*/  IMAD.MOV.U32 R7, RZ, RZ, R14 ;  /* 0x000000ffff077224 */ /* 0x010fc400078e000e */
[----:B------:R-:W-:Y:S01]  /*d6e0*/  IMAD.MOV.U32 R6, RZ, RZ, R8 ;  /* 0x000000ffff067224 */ /* 0x000fe200078e0008 */
[----:B------:R-:W4:Y:S04]  /*d6f0*/  LDL.LU R14, [R1+0x418] ;  /* 0x00041800010e7983 */ /* 0x000f280000300800 */
[----:B------:R-:W4:Y:S04]  /*d700*/  LDL.LU R8, [R1+0x41c] ;  /* 0x00041c0001087983 */ /* 0x000f280000300800 */
        /* <DEDUP_REMOVED lines=9> */
[----:B-----5:R-:W-:-:S05]  /*d7a0*/  IADD3 R12, P3, PT, R12, R2, RZ ;  /* 0x000000020c0c7210 */ /* 0x020fca0007f7e0ff */
[----:B--2---:R-:W-:Y:S01]  /*d7b0*/  IMAD.X R13, R13, 0x1, R0, P3 ;  /* 0x000000010d0d7824 */ /* 0x004fe200018e0600 */
[----:B---3--:R-:W-:Y:S01]  /*d7c0*/  IADD3 R9, P4, PT, R9, R2, RZ ;  /* 0x0000000209097210 */ /* 0x008fe20007f9e0ff */
[----:B------:R-:W-:Y:S01]  /*d7d0*/  IMAD.MOV.U32 R6, RZ, RZ, R12 ;  /* 0x000000ffff067224 */ /* 0x000fe200078e000c */
[----:B------:R-:W-:Y:S01]  /*d7e0*/  STL [R1+0x434], R12 ;  /* 0x0004340c01007387 */ /* 0x000fe20000100800 */
[----:B------:R-:W-:Y:S02]  /*d7f0*/  IMAD.MOV.U32 R7, RZ, RZ, R13 ;  /* 0x000000ffff077224 */ /* 0x000fe400078e000d */
[----:B------:R-:W-:Y:S01]  /*d800*/  IMAD.X R11, R11, 0x1, R0, P4 ;  /* 0x000000010b0b7824 */ /* 0x000fe200020e0600 */
[----:B------:R1:W-:Y:S04]  /*d810*/  STL [R1+0x430], R13 ;  /* 0x0004300d01007387 */ /* 0x0003e80000100800 */
[----:B------:R-:W-:Y:S04]  /*d820*/  STL [R1+0x42c], R9 ;  /* 0x00042c0901007387 */ /* 0x000fe80000100800 */
[----:B------:R2:W-:Y:S04]  /*d830*/  STL [R1+0x428], R11 ;  /* 0x0004280b01007387 */ /* 0x0005e80000100800 */
[----:B------:R3:W-:Y:S04]  /*d840*/  LDGSTS.E [R5+0xc000], desc[UR34][R6.64], P2 ;  /* 0x0c00000006057fae */ /* 0x0007e800091a1022 */
[----:B-1----:R-:W5:Y:S04]  /*d850*/  LDL.LU R13, [R1+0x410] ;  /* 0x00041000010d7983 */ /* 0x002f680000300800 */
[----:B------:R-:W5:Y:S01]  /*d860*/  LDL.LU R12, [R1+0x414] ;  /* 0x00041400010c7983 */ /* 0x000f620000300800 */
[----:B---3--:R-:W-:-:S02]  /*d870*/  IMAD.MOV.U32 R7, RZ, RZ, R11 ;  /* 0x000000ffff077224 */ /* 0x008fc400078e000b */
[----:B------:R-:W-:Y:S01]  /*d880*/  IMAD.MOV.U32 R6, RZ, RZ, R9 ;  /* 0x000000ffff067224 */ /* 0x000fe200078e0009 */
[----:B--2---:R-:W2:Y:S04]  /*d890*/  LDL.LU R11, [R1+0x408] ;  /* 0x00040800010b7983 */ /* 0x004ea80000300800 */
[----:B------:R-:W3:Y:S04]  /*d8a0*/  LDL.LU R9, [R1+0x40c] ;  /* 0x00040c0001097983 */ /* 0x000ee80000300800 */
[----:B------:R1:W-:Y:S01]  /*d8b0*/  LDGSTS.E [R5+0xe000], desc[UR34][R6.64], P1 ;  /* 0x0e00000006057fae */ /* 0x0003e200089a1022 */
[----:B------:R-:W-:-:S04]  /*d8c0*/  ISETP.GT.AND P1, PT, R4, 0x20, PT ;  /* 0x000000200400780c */ /* 0x000fc80003f24270 */
[----:B-1----:R-:W-:Y:S02]  /*d8d0*/  SEL R6, RZ, 0x4, !P1 ;  /* 0x00000004ff067807 */ /* 0x002fe40004800000 */
[----:B------:R-:W-:Y:S02]  /*d8e0*/  ISETP.GT.AND P1, PT, R4, 0x24, PT ;  /* 0x000000240400780c */ /* 0x000fe40003f24270 */
[----:B------:R-:W-:Y:S02]  /*d8f0*/  SEL R6, R6, RZ, !P0 ;  /* 0x000000ff06067207 */ /* 0x000fe40004000000 */
[----:B------:R-:W-:Y:S02]  /*d900*/  IADD3 R15, P3, PT, R15, R2, RZ ;  /* 0x000000020f0f7210 */ /* 0x000fe40007f7e0ff */
[----:B------:R-:W-:Y:S02]  /*d910*/  ISETP.NE.U32.AND P2, PT, R6, RZ, PT ;  /* 0x000000ff0600720c */ /* 0x000fe40003f45070 */
[----:B------:R-:W-:Y:S01]  /*d920*/  SEL R6, RZ, 0x4, !P1 ;  /* 0x00000004ff067807 */ /* 0x000fe20004800000 */
[----:B------:R-:W-:-:S03]  /*d930*/  IMAD.X R16, R16, 0x1, R0, P3 ;  /* 0x0000000110107824 */ /* 0x000fc600018e0600 */
[----:B------:R-:W-:Y:S02]  /*d940*/  SEL R6, R6, RZ, !P0 ;  /* 0x000000ff06067207 */ /* 0x000fe40004000000 */
[----:B----4-:R-:W-:Y:S01]  /*d950*/  IADD3 R8, P4, PT, R8, R2, RZ ;  /* 0x0000000208087210 */ /* 0x010fe20007f9e0ff */
[----:B------:R-:W-:Y:S01]  /*d960*/  STL [R1+0x424], R15 ;  /* 0x0004240f01007387 */ /* 0x000fe20000100800 */
[----:B------:R-:W-:Y:S01]  /*d970*/  ISETP.NE.U32.AND P1, PT, R6, RZ, PT ;  /* 0x000000ff0600720c */ /* 0x000fe20003f25070 */
[----:B------:R-:W-:Y:S02]  /*d980*/  IMAD.MOV.U32 R6, RZ, RZ, R15 ;  /* 0x000000ffff067224 */ /* 0x000fe400078e000f */
[----:B------:R-:W-:Y:S01]  /*d990*/  IMAD.X R14, R14, 0x1, R0, P4 ;  /* 0x000000010e0e7824 */ /* 0x000fe200020e0600 */
[----:B------:R1:W-:Y:S01]  /*d9a0*/  STL [R1+0x420], R16 ;  /* 0x0004201001007387 */ /* 0x0003e20000100800 */
[----:B------:R-:W-:-:S03]  /*d9b0*/  IMAD.MOV.U32 R7, RZ, RZ, R16 ;  /* 0x000000ffff077224 */ /* 0x000fc600078e0010 */
[----:B------:R-:W-:Y:S04]  /*d9c0*/  STL [R1+0x41c], R8 ;  /* 0x00041c0801007387 */ /* 0x000fe80000100800 */
[----:B------:R4:W-:Y:S04]  /*d9d0*/  STL [R1+0x418], R14 ;  /* 0x0004180e01007387 */ /* 0x0009e80000100800 */
[----:B-1----:R-:W2:Y:S04]  /*d9e0*/  LDL.LU R16, [R1+0x400] ;  /* 0x0004000001107983 */ /* 0x002ea80000300800 */
[----:B------:R1:W-:Y:S04]  /*d9f0*/  LDGSTS.E [R5+0x10000], desc[UR34][R6.64], P2 ;  /* 0x1000000006057fae */ /* 0x0003e800091a1022 */
[----:B------:R-:W2:Y:S01]  /*da00*/  LDL.LU R15, [R1+0x404] ;  /* 0x00040400010f7983 */ /* 0x000ea20000300800 */
[----:B-1----:R-:W-:-:S02]  /*da10*/  IMAD.MOV.U32 R7, RZ, RZ, R14 ;  /* 0x000000ffff077224 */ /* 0x002fc400078e000e */
[----:B------:R-:W-:Y:S01]  /*da20*/  IMAD.MOV.U32 R6, RZ, RZ, R8 ;  /* 0x000000ffff067224 */ /* 0x000fe200078e0008 */
[----:B----4-:R-:W4:Y:S04]  /*da30*/  LDL.LU R14, [R1+0x3f8] ;  /* 0x0003f800010e7983 */ /* 0x010f280000300800 */
        /* <DEDUP_REMOVED lines=11> */
[----:B------:R-:W-:Y:S01]  /*daf0*/  IMAD.X R13, R13, 0x1, R0, P3 ;  /* 0x000000010d0d7824 */ /* 0x000fe200018e0600 */
[----:B---3--:R-:W-:Y:S01]  /*db00*/  IADD3 R9, P4, PT, R9, R2, RZ ;  /* 0x0000000209097210 */ /* 0x008fe20007f9e0ff */
[----:B------:R-:W-:Y:S01]  /*db10*/  STL [R1+0x414], R12 ;  /* 0x0004140c01007387 */ /* 0x000fe20000100800 */
[----:B------:R-:W-:-:S03]  /*db20*/  IMAD.MOV.U32 R6, RZ, RZ, R12 ;  /* 0x000000ffff067224 */ /* 0x000fc600078e000c */
[----:B--2---:R-:W-:Y:S01]  /*db30*/  IMAD.X R11, R11, 0x1, R0, P4 ;  /* 0x000000010b0b7824 */ /* 0x004fe200020e0600 */
[----:B------:R1:W-:Y:S01]  /*db40*/  STL [R1+0x410], R13 ;  /* 0x0004100d01007387 */ /* 0x0003e20000100800 */
[----:B------:R-:W-:-:S03]  /*db50*/  IMAD.MOV.U32 R7, RZ, RZ, R13 ;  /* 0x000000ffff077224 */ /* 0x000fc600078e000d */
[----:B------:R-:W-:Y:S04]  /*db60*/  STL [R1+0x40c], R9 ;  /* 0x00040c0901007387 */ /* 0x000fe80000100800 */
[----:B------:R2:W-:Y:S04]  /*db70*/  STL [R1+0x408], R11 ;  /* 0x0004080b01007387 */ /* 0x0005e80000100800 */
[----:B-1----:R-:W3:Y:S04]  /*db80*/  LDL.LU R13, [R1+0x3f0] ;  /* 0x0003f000010d7983 */ /* 0x002ee80000300800 */
[----:B------:R1:W-:Y:S04]  /*db90*/  LDGSTS.E [R5+0x14000], desc[UR34][R6.64], P2 ;  /* 0x1400000006057fae */ /* 0x0003e800091a1022 */
[----:B------:R-:W5:Y:S01]  /*dba0*/  LDL.LU R12, [R1+0x3f4] ;  /* 0x0003f400010c7983 */ /* 0x000f620000300800 */
[----:B-1----:R-:W-:-:S02]  /*dbb0*/  IMAD.MOV.U32 R7, RZ, RZ, R11 ;  /* 0x000000ffff077224 */ /* 0x002fc400078e000b */
[----:B------:R-:W-:Y:S01]  /*dbc0*/  IMAD.MOV.U32 R6, RZ, RZ, R9 ;  /* 0x000000ffff067224 */ /* 0x000fe200078e0009 */
[----:B--2---:R-:W2:Y:S04]  /*dbd0*/  LDL.LU R11, [R1+0x3e8] ;  /* 0x0003e800010b7983 */ /* 0x004ea80000300800 */
[----:B------:R-:W2:Y:S04]  /*dbe0*/  LDL.LU R9, [R1+0x3ec] ;  /* 0x0003ec0001097983 */ /* 0x000ea80000300800 */
        /* <DEDUP_REMOVED lines=11> */
[----:B------:R-:W-:Y:S01]  /*dca0*/  IMAD.MOV.U32 R7, RZ, RZ, R16 ;  /* 0x000000ffff077224 */ /* 0x000fe200078e0010 */
[----:B------:R-:W-:Y:S01]  /*dcb0*/  ISETP.NE.U32.AND P1, PT, R6, RZ, PT ;  /* 0x000000ff0600720c */ /* 0x000fe20003f25070 */
[----:B------:R-:W-:Y:S02]  /*dcc0*/  IMAD.MOV.U32 R6, RZ, RZ, R15 ;  /* 0x000000ffff067224 */ /* 0x000fe400078e000f */
[----:B------:R-:W-:Y:S01]  /*dcd0*/  IMAD.X R14, R14, 0x1, R0, P4 ;  /* 0x000000010e0e7824 */ /* 0x000fe200020e0600 */
[----:B------:R-:W-:Y:S04]  /*dce0*/  STL [R1+0x404], R15 ;  /* 0x0004040f01007387 */ /* 0x000fe80000100800 */
[----:B------:R1:W-:Y:S04]  /*dcf0*/  STL [R1+0x400], R16 ;  /* 0x0004001001007387 */ /* 0x0003e80000100800 */
[----:B------:R-:W-:Y:S04]  /*dd00*/  STL [R1+0x3fc], R8 ;  /* 0x0003fc0801007387 */ /* 0x000fe80000100800 */
[----:B------:R4:W-:Y:S04]  /*dd10*/  STL [R1+0x3f8], R14 ;  /* 0x0003f80e01007387 */ /* 0x0009e80000100800 */
[----:B------:R4:W-:Y:S04]  /*dd20*/  LDGSTS.E [R5+0x18000], desc[UR34][R6.64], P2 ;  /* 0x1800000006057fae */ /* 0x0009e800091a1022 */
[----:B-1----:R-:W2:Y:S04]  /*dd30*/  LDL.LU R16, [R1+0x3e0] ;  /* 0x0003e00001107983 */ /* 0x002ea80000300800 */
[----:B------:R-:W2:Y:S01]  /*dd40*/  LDL.LU R15, [R1+0x3e4] ;  /* 0x0003e400010f7983 */ /* 0x000ea20000300800 */
        /* <DEDUP_REMOVED lines=14> */
[----:B---3--:R-:W-:Y:S01]  /*de30*/  IMAD.X R13, R13, 0x1, R0, P3 ;  /* 0x000000010d0d7824 */ /* 0x008fe200018e0600 */
[----:B------:R-:W-:Y:S01]  /*de40*/  STL [R1+0x3f4], R12 ;  /* 0x0003f40c01007387 */ /* 0x000fe20000100800 */
[----:B------:R-:W-:Y:S02]  /*de50*/  IMAD.MOV.U32 R6, RZ, RZ, R12 ;  /* 0x000000ffff067224 */ /* 0x000fe400078e000c */
[----:B------:R-:W-:Y:S01]  /*de60*/  IMAD.MOV.U32 R7, RZ, RZ, R13 ;  /* 0x000000ffff077224 */ /* 0x000fe200078e000d */
[----:B--2---:R-:W-:Y:S01]  /*de70*/  IADD3 R9, P4, PT, R9, R2, RZ ;  /* 0x0000000209097210 */ /* 0x004fe20007f9e0ff */
[----:B------:R1:W-:Y:S04]  /*de80*/  STL [R1+0x3f0], R13 ;  /* 0x0003f00d01007387 */ /* 0x0003e80000100800 */
[----:B------:R-:W-:Y:S01]  /*de90*/  IMAD.X R11, R11, 0x1, R0, P4 ;  /* 0x000000010b0b7824 */ /* 0x000fe200020e0600 */
        /* <DEDUP_REMOVED lines=13> */
[----:B------:R-:W-:-:S04]  /*df70*/  SEL R6, R6, RZ, !P0 ;  /* 0x000000ff06067207 */ /* 0x000fc80004000000 */
[----:B------:R-:W-:Y:S02]  /*df80*/  ISETP.NE.U32.AND P2, PT, R6, RZ, PT ;  /* 0x000000ff0600720c */ /* 0x000fe40003f45070 */
[----:B------:R-:W-:Y:S02]  /*df90*/  SEL R6, RZ, 0x4, !P1 ;  /* 0x00000004ff067807 */ /* 0x000fe40004800000 */
[----:B------:R-:W-:Y:S02]  /*dfa0*/  IADD3 R15, P3, PT, R15, R2, RZ ;  /* 0x000000020f0f7210 */ /* 0x000fe40007f7e0ff */
[----:B------:R-:W-:-:S03]  /*dfb0*/  SEL R6, R6, RZ, !P0 ;  /* 0x000000ff06067207 */ /* 0x000fc60004000000 */
[--C-:B------:R-:W-:Y:S01]  /*dfc0*/  IMAD.X R16, R16, 0x1, R0.reuse, P3 ;  /* 0x0000000110107824 */ /* 0x100fe200018e0600 */
        /* <DEDUP_REMOVED lines=36> */
[----:B------:R-:W5:Y:S04]  /*e210*/  LDL.LU R12, [R1+0x3b4] ;  /* 0x0003b400010c7983 */ /* 0x000f680000300800 */
[----:B------:R1:W-:Y:S02]  /*e220*/  LDGSTS.E [R5+0x24000], desc[UR34][R6.64], P2 ;  /* 0x2400000006057fae */ /* 0x0003e400091a1022 */
        /* <DEDUP_REMOVED lines=40> */
[----:B---3--:R-:W-:Y:S02]  /*e4b0*/  IMAD.X R13, R13, 0x1, R0, P3 ;  /* 0x000000010d0d7824 */ /* 0x008fe400018e0600 */
[----:B------:R-:W-:Y:S02]  /*e4c0*/  IMAD.MOV.U32 R6, RZ, RZ, R12 ;  /* 0x000000ffff067224 */ /* 0x000fe400078e000c */
[----:B------:R-:W-:Y:S01]  /*e4d0*/  IMAD.MOV.U32 R7, RZ, RZ, R13 ;  /* 0x000000ffff077224 */ /* 0x000fe200078e000d */
[----:B------:R1:W-:Y:S04]  /*e4e0*/  STL [R1+0x3b4], R12 ;  /* 0x0003b40c01007387 */ /* 0x0003e80000100800 */
[----:B------:R-:W-:Y:S04]  /*e4f0*/  STL [R1+0x3b0], R13 ;  /* 0x0003b00d01007387 */ /* 0x000fe80000100800 */
[----:B------:R3:W-:Y:S01]  /*e500*/  LDGSTS.E [R5+0x2c000], desc[UR34][R6.64], P2 ;  /* 0x2c00000006057fae */ /* 0x0007e200091a1022 */
[----:B--2---:R-:W-:-:S05]  /*e510*/  IADD3 R9, P4, PT, R9, R2, RZ ;  /* 0x0000000209097210 */ /* 0x004fca0007f9e0ff */
[----:B------:R-:W-:Y:S01]  /*e520*/  IMAD.X R11, R11, 0x1, R0, P4 ;  /* 0x000000010b0b7824 */ /* 0x000fe200020e0600 */
[----:B------:R2:W-:Y:S01]  /*e530*/  STL [R1+0x3ac], R9 ;  /* 0x0003ac0901007387 */ /* 0x0005e20000100800 */
[----:B---3--:R-:W-:-:S03]  /*e540*/  IMAD.MOV.U32 R6, RZ, RZ, R9 ;  /* 0x000000ffff067224 */ /* 0x008fc600078e0009 */
[----:B------:R3:W-:Y:S01]  /*e550*/  STL [R1+0x3a8], R11 ;  /* 0x0003a80b01007387 */ /* 0x0007e20000100800 */
[----:B------:R-:W-:-:S03]  /*e560*/  IMAD.MOV.U32 R7, RZ, RZ, R11 ;  /* 0x000000ffff077224 */ /* 0x000fc600078e000b */
[----:B-1----:R-:W5:Y:S04]  /*e570*/  LDL.LU R12, [R1+0x390] ;  /* 0x00039000010c7983 */ /* 0x002f680000300800 */
[----:B--2---:R-:W2:Y:S04]  /*e580*/  LDL.LU R9, [R1+0x394] ;  /* 0x0003940001097983 */ /* 0x004ea80000300800 */
[----:B------:R-:W5:Y:S04]  /*e590*/  LDL.LU R13, [R1+0x388] ;  /* 0x00038800010d7983 */ /* 0x000f680000300800 */
[----:B---3--:R-:W3:Y:S04]  /*e5a0*/  LDL.LU R11, [R1+0x38c] ;  /* 0x00038c00010b7983 */ /* 0x008ee80000300800 */
[----:B------:R1:W-:Y:S01]  /*e5b0*/  LDGSTS.E [R5+0x2e000], desc[UR34][R6.64], P1 ;  /* 0x2e00000006057fae */ /* 0x0003e200089a1022 */
[----:B------:R-:W-:-:S04]  /*e5c0*/  ISETP.GT.AND P1, PT, R4, 0x60, PT ;  /* 0x000000600400780c */ /* 0x000fc80003f24270 */
[----:B-1----:R-:W-:Y:S02]  /*e5d0*/  SEL R6, RZ, 0x4, !P1 ;  /* 0x00000004ff067807 */ /* 0x002fe40004800000 */
[----:B------:R-:W-:Y:S02]  /*e5e0*/  ISETP.GT.AND P1, PT, R4, 0x64, PT ;  /* 0x000000640400780c */ /* 0x000fe40003f24270 */
[----:B------:R-:W-:-:S04]  /*e5f0*/  SEL R6, R6, RZ, !P0 ;  /* 0x000000ff06067207 */ /* 0x000fc80004000000 */
[----:B------:R-:W-:Y:S02]  /*e600*/  ISETP.NE.U32.AND P2, PT, R6, RZ, PT ;  /* 0x000000ff0600720c */ /* 0x000fe40003f45070 */
[----:B------:R-:W-:-:S04]  /*e610*/  SEL R6, RZ, 0x4, !P1 ;  /* 0x00000004ff067807 */ /* 0x000fc80004800000 */
[----:B------:R-:W-:Y:S02]  /*e620*/  SEL R6, R6, RZ, !P0 ;  /* 0x000000ff06067207 */ /* 0x000fe40004000000 */
[----:B------:R-:W-:-:S05]  /*e630*/  IADD3 R15, P3, PT, R15, R2, RZ ;  /* 0x000000020f0f7210 */ /* 0x000fca0007f7e0ff */
[----:B------:R-:W-:Y:S01]  /*e640*/  IMAD.X R16, R16, 0x1, R0, P3 ;  /* 0x0000000110107824 */ /* 0x000fe200018e0600 */
[----:B----4-:R-:W-:Y:S01]  /*e650*/  IADD3 R8, P4, PT, R8, R2, RZ ;  /* 0x0000000208087210 */ /* 0x010fe20007f9e0ff */
[----:B------:R-:W-:Y:S01]  /*e660*/  STL [R1+0x3a4], R15 ;  /* 0x0003a40f01007387 */ /* 0x000fe20000100800 */
[----:B------:R-:W-:-:S03]  /*e670*/  ISETP.NE.U32.AND P1, PT, R6, RZ, PT ;  /* 0x000000ff0600720c */ /* 0x000fc60003f25070 */
[----:B------:R-:W-:Y:S01]  /*e680*/  IMAD.X R14, R14, 0x1, R0, P4 ;  /* 0x000000010e0e7824 */ /* 0x000fe200020e0600 */
[----:B------:R1:W-:Y:S01]  /*e690*/  STL [R1+0x3a0], R16 ;  /* 0x0003a01001007387 */ /* 0x0003e20000100800 */
[----:B------:R-:W-:Y:S02]  /*e6a0*/  IMAD.MOV.U32 R6, RZ, RZ, R15 ;  /* 0x000000ffff067224 */ /* 0x000fe400078e000f */
[----:B------:R-:W-:Y:S01]  /*e6b0*/  IMAD.MOV.U32 R7, RZ, RZ, R16 ;  /* 0x000000ffff077224 */ /* 0x000fe200078e0010 */
[----:B------:R-:W-:Y:S04]  /*e6c0*/  STL [R1+0x39c], R8 ;  /* 0x00039c0801007387 */ /* 0x000fe80000100800 */
[----:B------:R4:W-:Y:S04]  /*e6d0*/  STL [R1+0x398], R14 ;  /* 0x0003980e01007387 */ /* 0x0009e80000100800 */
[----:B-1----:R-:W3:Y:S04]  /*e6e0*/  LDL.LU R16, [R1+0x380] ;  /* 0x0003800001107983 */ /* 0x002ee80000300800 */
[----:B------:R-:W3:Y:S04]  /*e6f0*/  LDL.LU R15, [R1+0x384] ;  /* 0x00038400010f7983 */ /* 0x000ee80000300800 */
[----:B------:R1:W-:Y:S02]  /*e700*/  LDGSTS.E [R5+0x30000], desc[UR34][R6.64], P2 ;  /* 0x3000000006057fae */ /* 0x0003e400091a1022 */
        /* <DEDUP_REMOVED lines=13> */
[----:B--2---:R-:W-:-:S05]  /*e7e0*/  IADD3 R9, P3, PT, R9, R2, RZ ;  /* 0x0000000209097210 */ /* 0x004fca0007f7e0ff */
[----:B-----5:R-:W-:Y:S01]  /*e7f0*/  IMAD.X R12, R12, 0x1, R0, P3 ;  /* 0x000000010c0c7824 */ /* 0x020fe200018e0600 */
[----:B---3--:R-:W-:Y:S01]  /*e800*/  IADD3 R11, P4, PT, R11, R2, RZ ;  /* 0x000000020b0b7210 */ /* 0x008fe20007f9e0ff */
[----:B------:R-:W-:Y:S01]  /*e810*/  STL [R1+0x394], R9 ;  /* 0x0003940901007387 */ /* 0x000fe20000100800 */
[----:B------:R-:W-:-:S03]  /*e820*/  IMAD.MOV.U32 R6, RZ, RZ, R9 ;  /* 0x000000ffff067224 */ /* 0x000fc600078e0009 */
[----:B------:R-:W-:Y:S01]  /*e830*/  IMAD.X R13, R13, 0x1, R0, P4 ;  /* 0x000000010d0d7824 */ /* 0x000fe200020e0600 */
[----:B------:R1:W-:Y:S01]  /*e840*/  STL [R1+0x390], R12 ;  /* 0x0003900c01007387 */ /* 0x0003e20000100800 */
[----:B------:R-:W-:-:S03]  /*e850*/  IMAD.MOV.U32 R7, RZ, RZ, R12 ;  /* 0x000000ffff077224 */ /* 0x000fc600078e000c */
[----:B------:R-:W-:Y:S04]  /*e860*/  STL [R1+0x38c], R11 ;  /* 0x00038c0b01007387 */ /* 0x000fe80000100800 */
[----:B------:R2:W-:Y:S04]  /*e870*/  LDGSTS.E [R5+0x34000], desc[UR34][R6.64], P2 ;  /* 0x3400000006057fae */ /* 0x0005e800091a1022 */
[----:B-1----:R-:W3:Y:S04]  /*e880*/  LDL.LU R12, [R1+0x374] ;  /* 0x00037400010c7983 */ /* 0x002ee80000300800 */
[----:B------:R1:W-:Y:S04]  /*e890*/  STL [R1+0x388], R13 ;  /* 0x0003880d01007387 */ /* 0x0003e80000100800 */
[----:B------:R-:W5:Y:S01]  /*e8a0*/  LDL.LU R9, [R1+0x2d4] ;  /* 0x0002d40001097983 */ /* 0x000f620000300800 */
[----:B--2---:R-:W-:-:S02]  /*e8b0*/  IMAD.MOV.U32 R7, RZ, RZ, R13 ;  /* 0x000000ffff077224 */ /* 0x004fc400078e000d */
[----:B------:R-:W-:Y:S01]  /*e8c0*/  IMAD.MOV.U32 R6, RZ, RZ, R11 ;  /* 0x000000ffff067224 */ /* 0x000fe200078e000b */
[----:B-1----:R-:W2:Y:S04]  /*e8d0*/  LDL.LU R13, [R1+0x370] ;  /* 0x00037000010d7983 */ /* 0x002ea80000300800 */
[----:B------:R-:W2:Y:S04]  /*e8e0*/  LDL.LU R11, [R1+0x2d0] ;  /* 0x0002d000010b7983 */ /* 0x000ea80000300800 */
        /* <DEDUP_REMOVED lines=8> */
[----:B------:R-:W-:Y:S02]  /*e970*/  IADD3 R15, P3, PT, R15, R2, RZ ;  /* 0x000000020f0f7210 */ /* 0x000fe40007f7e0ff */
[----:B------:R-:W-:-:S03]  /*e980*/  ISETP.NE.U32.AND P1, PT, R6, RZ, PT ;  /* 0x000000ff0600720c */ /* 0x000fc60003f25070 */
[----:B------:R-:W-:Y:S02]  /*e990*/  IMAD.X R16, R16, 0x1, R0, P3 ;  /* 0x0000000110107824 */ /* 0x000fe400018e0600 */
[----:B------:R-:W-:Y:S02]  /*e9a0*/  IMAD.MOV.U32 R6, RZ, RZ, R15 ;  /* 0x000000ffff067224 */ /* 0x000fe400078e000f */
[----:B------:R-:W-:Y:S01]  /*e9b0*/  IMAD.MOV.U32 R7, RZ, RZ, R16 ;  /* 0x000000ffff077224 */ /* 0x000fe200078e0010 */
[----:B------:R-:W-:Y:S04]  /*e9c0*/  STL [R1+0x384], R15 ;  /* 0x0003840f01007387 */ /* 0x000fe80000100800 */
[----:B------:R-:W-:Y:S04]  /*e9d0*/  STL [R1+0x380], R16 ;  /* 0x0003801001007387 */ /* 0x000fe80000100800 */
[----:B------:R1:W-:Y:S01]  /*e9e0*/  LDGSTS.E [R5+0x38000], desc[UR34][R6.64], P2 ;  /* 0x3800000006057fae */ /* 0x0003e200091a1022 */
[----:B----4-:R-:W-:-:S05]  /*e9f0*/  IADD3 R8, P4, PT, R8, R2, RZ ;  /* 0x0000000208087210 */ /* 0x010fca0007f9e0ff */
[----:B------:R-:W-:Y:S01]  /*ea00*/  IMAD.X R14, R14, 0x1, R0, P4 ;  /* 0x000000010e0e7824 */ /* 0x000fe200020e0600 */
[----:B------:R4:W-:Y:S01]  /*ea10*/  STL [R1+0x37c], R8 ;  /* 0x00037c0801007387 */ /* 0x0009e20000100800 */
[----:B-1----:R-:W-:-:S03]  /*ea20*/  IMAD.MOV.U32 R6, RZ, RZ, R8 ;  /* 0x000000ffff067224 */ /* 0x002fc600078e0008 */
[----:B------:R1:W-:Y:S04]  /*ea30*/  STL [R1+0x378], R14 ;  /* 0x0003780e01007387 */ /* 0x0003e80000100800 */
[----:B----4-:R-:W4:Y:S01]  /*ea40*/  LDL.LU R8, [R1] ;  /* 0x0000000001087983 */ /* 0x010f220000300800 */
        /* <DEDUP_REMOVED lines=10> */
[-C--:B---3--:R-:W-:Y:S02]  /*eaf0*/  IADD3 R12, P3, PT, R12, R2.reuse, RZ ;  /* 0x000000020c0c7210 */ /* 0x088fe40007f7e0ff */
[----:B-----5:R-:W-:-:S03]  /*eb00*/  IADD3 R9, P4, PT, R9, R2, RZ ;  /* 0x0000000209097210 */ /* 0x020fc60007f9e0ff */
[----:B------:R-:W-:Y:S01]  /*eb10*/  STL [R1+0x374], R12 ;  /* 0x0003740c01007387 */ /* 0x000fe20000100800 */
[----:B------:R-:W-:Y:S02]  /*eb20*/  IMAD.MOV.U32 R6, RZ, RZ, R12 ;  /* 0x000000ffff067224 */ /* 0x000fe400078e000c */
[--C-:B--2---:R-:W-:Y:S02]  /*eb30*/  IMAD.X R13, R13, 0x1, R0.reuse, P3 ;  /* 0x000000010d0d7824 */ /* 0x104fe400018e0600 */
[----:B------:R-:W-:-:S03]  /*eb40*/  IMAD.X R11, R11, 0x1, R0, P4 ;  /* 0x000000010b0b7824 */ /* 0x000fc600020e0600 */
[----:B------:R1:W-:Y:S01]  /*eb50*/  STL [R1+0x370], R13 ;  /* 0x0003700d01007387 */ /* 0x0003e20000100800 */
[----:B------:R-:W-:-:S03]  /*eb60*/  IMAD.MOV.U32 R7, RZ, RZ, R13 ;  /* 0x000000ffff077224 */ /* 0x000fc600078e000d */
[----:B------:R-:W-:Y:S04]  /*eb70*/  STL [R1+0x2d4], R9 ;  /* 0x0002d40901007387 */ /* 0x000fe80000100800 */
[----:B------:R2:W-:Y:S04]  /*eb80*/  STL [R1+0x2d0], R11 ;  /* 0x0002d00b01007387 */ /* 0x0005e80000100800 */
[----:B------:R-:W3:Y:S04]  /*eb90*/  LDL.LU R14, [R1+0x14] ;  /* 0x00001400010e7983 */ /* 0x000ee80000300800 */
[----:B------:R5:W-:Y:S04]  /*eba0*/  LDGSTS.E [R5+0x3c000], desc[UR34][R6.64], P2 ;  /* 0x3c00000006057fae */ /* 0x000be800091a1022 */
[----:B-1----:R-:W3:Y:S04]  /*ebb0*/  LDL.LU R13, [R1+0x18] ;  /* 0x00001800010d7983 */ /* 0x002ee80000300800 */
[----:B------:R-:W3:Y:S01]  /*ebc0*/  LDL.LU R12, [R1+0x2c] ;  /* 0x00002c00010c7983 */ /* 0x000ee20000300800 */
[----:B-----5:R-:W-:-:S03]  /*ebd0*/  IMAD.MOV.U32 R7, RZ, RZ, R11 ;  /* 0x000000ffff077224 */ /* 0x020fc600078e000b */
[----:B--2---:R-:W2:Y:S01]  /*ebe0*/  LDL.LU R11, [R1+0x30] ;  /* 0x00003000010b7983 */ /* 0x004ea20000300800 */
[----:B------:R-:W-:Y:S01]  /*ebf0*/  IMAD.MOV.U32 R6, RZ, RZ, R9 ;  /* 0x000000ffff067224 */ /* 0x000fe200078e0009 */
[----:B------:R-:W-:-:S04]  /*ec00*/  ISETP.GT.AND P2, PT, R4, 0x5, PT ;  /* 0x000000050400780c */ /* 0x000fc80003f44270 */
[----:B------:R1:W-:Y:S01]  /*ec10*/  LDGSTS.E [R5+0x3e000], desc[UR34][R6.64], P1 ;  /* 0x3e00000006057fae */ /* 0x0003e200089a1022 */
[----:B------:R-:W-:Y:S02]  /*ec20*/  ISETP.GT.AND P1, PT, R4, 0x1, PT ;  /* 0x000000010400780c */ /* 0x000fe40003f24270 */
[----:B------:R-:W-:Y:S02]  /*ec30*/  IADD3 R119, P3, PT, R119, R2, RZ ;  /* 0x0000000277777210 */ /* 0x000fe40007f7e0ff */
[----:B-1----:R-:W-:Y:S02]  /*ec40*/  SEL R6, RZ, 0x4, !P1 ;  /* 0x00000004ff067807 */ /* 0x002fe40004800000 */
[----:B------:R-:W-:Y:S02]  /*ec50*/  SEL R5, RZ, 0x4, !P2 ;  /* 0x00000004ff057807 */ /* 0x000fe40005000000 */
[----:B------:R-:W-:Y:S02]  /*ec60*/  SEL R6, R6, RZ, !P0 ;  /* 0x000000ff06067207 */ /* 0x000fe40004000000 */
[----:B------:R-:W-:-:S02]  /*ec70*/  SEL R5, R5, RZ, !P0 ;  /* 0x000000ff05057207 */ /* 0x000fc40004000000 */
[----:B------:R-:W-:Y:S02]  /*ec80*/  ISETP.NE.U32.AND P1, PT, R6, RZ, PT ;  /* 0x000000ff0600720c */ /* 0x000fe40003f25070 */
[----:B------:R-:W-:Y:S01]  /*ec90*/  ISETP.NE.U32.AND P2, PT, R5, RZ, PT ;  /* 0x000000ff0500720c */ /* 0x000fe20003f45070 */
[----:B------:R-:W-:Y:S01]  /*eca0*/  IMAD.X R118, R118, 0x1, R0, P3 ;  /* 0x0000000176767824 */ /* 0x000fe200018e0600 */
[----:B------:R-:W-:Y:S01]  /*ecb0*/  LOP3.LUT R5, R10, 0x20, RZ, 0x3c, !PT ;  /* 0x000000200a057812 */ /* 0x000fe200078e3cff */
[----:B------:R-:W-:Y:S02]  /*ecc0*/  IMAD.MOV.U32 R6, RZ, RZ, R119 ;  /* 0x000000ffff067224 */ /* 0x000fe400078e0077 */
[----:B------:R-:W-:Y:S02]  /*ecd0*/  IMAD.MOV.U32 R7, RZ, RZ, R118 ;  /* 0x000000ffff077224 */ /* 0x000fe400078e0076 */
[----:B------:R-:W-:-:S05]  /*ece0*/  VIADD R5, R5, UR7 ;  /* 0x0000000705057c36 */ /* 0x000fca0008000000 */
[----:B------:R1:W-:Y:S01]  /*ecf0*/  LDGSTS.E [R5+0x800], desc[UR34][R6.64], P1 ;  /* 0x0080000006057fae */ /* 0x0003e200089a1022 */
[----:B----4-:R-:W-:-:S05]  /*ed00*/  IADD3 R8, P4, PT, R8, R2, RZ ;  /* 0x0000000208087210 */ /* 0x010fca0007f9e0ff */
[----:B------:R4:W-:Y:S04]  /*ed10*/  STL [R1], R8 ;  /* 0x0000000801007387 */ /* 0x0009e80000100800 */
[----:B------:R-:W5:Y:S01]  /*ed20*/  LDL.LU R16, [R1+0x44] ;  /* 0x0000440001107983 */ /* 0x000f620000300800 */
[----:B-1----:R-:W-:-:S03]  /*ed30*/  IMAD.MOV.U32 R6, RZ, RZ, R8 ;  /* 0x000000ffff067224 */ /* 0x002fc600078e0008 */
[----:B------:R-:W5:Y:S04]  /*ed40*/  LDL.LU R15, [R1+0x48] ;  /* 0x00004800010f7983 */ /* 0x000f680000300800 */
[----:B------:R-:W5:Y:S04]  /*ed50*/  LDL.LU R9, [R1+0x5c] ;  /* 0x00005c0001097983 */ /* 0x000f680000300800 */
[----:B----4-:R-:W4:Y:S01]  /*ed60*/  LDL.LU R8, [R1+0x60] ;  /* 0x0000600001087983 */ /* 0x010f220000300800 */
[----:B------:R-:W-:Y:S01]  /*ed70*/  IMAD.X R124, R124, 0x1, R0, P4 ;  /* 0x000000017c7c7824 */ /* 0x000fe200020e0600 */
[----:B------:R-:W-:-:S03]  /*ed80*/  ISETP.GT.AND P1, PT, R4, 0x9, PT ;  /* 0x000000090400780c */ /* 0x000fc60003f24270 */
[----:B------:R-:W-:-:S05]  /*ed90*/  IMAD.MOV.U32 R7, RZ, RZ, R124 ;  /* 0x000000ffff077224 */ /* 0x000fca00078e007c */
[----:B------:R1:W-:Y:S02]  /*eda0*/  LDGSTS.E [R5+0x2800], desc[UR34][R6.64], P2 ;  /* 0x0280000006057fae */ /* 0x0003e400091a1022 */
        /* <DEDUP_REMOVED lines=8> */
[----:B------:R-:W-:Y:S01]  /*ee30*/  IMAD.X R14, R14, 0x1, R0, P3 ;  /* 0x000000010e0e7824 */ /* 0x000fe200018e0600 */
[----:B--2---:R-:W-:Y:S01]  /*ee40*/  IADD3 R11, P4, PT, R11, R2, RZ ;  /* 0x000000020b0b7210 */ /* 0x004fe20007f9e0ff */
[----:B------:R-:W-:Y:S01]  /*ee50*/  STL [R1+0x18], R13 ;  /* 0x0000180d01007387 */ /* 0x000fe20000100800 */
[----:B------:R-:W-:-:S03]  /*ee60*/  IMAD.MOV.U32 R6, RZ, RZ, R13 ;  /* 0x000000ffff067224 */ /* 0x000fc600078e000d */
[----:B------:R-:W-:Y:S01]  /*ee70*/  IMAD.X R12, R12, 0x1, R0, P4 ;  /* 0x000000010c0c7824 */ /* 0x000fe200020e0600 */
[----:B------:R1:W-:Y:S01]  /*ee80*/  STL [R1+0x14], R14 ;  /* 0x0000140e01007387 */ /* 0x0003e20000100800 */
[----:B------:R-:W-:-:S03]  /*ee90*/  IMAD.MOV.U32 R7, RZ, RZ, R14 ;  /* 0x000000ffff077224 */ /* 0x000fc600078e000e */
[----:B------:R-:W-:Y:S04]  /*eea0*/  STL [R1+0x30], R11 ;  /* 0x0000300b01007387 */ /* 0x000fe80000100800 */
[----:B------:R2:W-:Y:S04]  /*eeb0*/  STL [R1+0x2c], R12 ;  /* 0x00002c0c01007387 */ /* 0x0005e80000100800 */
[----:B-1----:R-:W3:Y:S04]  /*eec0*/  LDL.LU R14, [R1+0x78] ;  /* 0x00007800010e7983 */ /* 0x002ee80000300800 */
[----:B------:R1:W-:Y:S04]  /*eed0*/  LDGSTS.E [R5+0x4800], desc[UR34][R6.64], P2 ;  /* 0x0480000006057fae */ /* 0x0003e800091a1022 */
[----:B------:R-:W3:Y:S01]  /*eee0*/  LDL.LU R13, [R1+0x7c] ;  /* 0x00007c00010d7983 */ /* 0x000ee20000300800 */
        /* <DEDUP_REMOVED lines=9> */
[----:B-----5:R-:W-:Y:S02]  /*ef80*/  IADD3 R15, P3, PT, R15, R2, RZ ;  /* 0x000000020f0f7210 */ /* 0x020fe40007f7e0ff */
[----:B------:R-:W-:Y:S02]  /*ef90*/  ISETP.NE.U32.AND P2, PT, R6, RZ, PT ;  /* 0x000000ff0600720c */ /* 0x000fe40003f45070 */
[----:B------:R-:W-:-:S02]  /*efa0*/  SEL R6, RZ, 0x4, !P1 ;  /* 0x00000004ff067807 */ /* 0x000fc40004800000 */
[----:B----4-:R-:W-:Y:S01]  /*efb0*/  IADD3 R8, P4, PT, R8, R2, RZ ;  /* 0x0000000208087210 */ /* 0x010fe20007f9e0ff */
        /* <DEDUP_REMOVED lines=11> */
[----:B-1----:R-:W2:Y:S04]  /*f070*/  LDL.LU R16, [R1+0xa8] ;  /* 0x0000a80001107983 */ /* 0x002ea80000300800 */
[----:B------:R-:W2:Y:S01]  /*f080*/  LDL.LU R15, [R1+0xac] ;  /* 0x0000ac00010f7983 */ /* 0x000ea20000300800 */
[----:B-----5:R-:W-:-:S02]  /*f090*/  IMAD.MOV.U32 R7, RZ, RZ, R9 ;  /* 0x000000ffff077224 */ /* 0x020fc400078e0009 */
[----:B------:R-:W-:Y:S01]  /*f0a0*/  IMAD.MOV.U32 R6, RZ, RZ, R8 ;  /* 0x000000ffff067224 */ /* 0x000fe200078e0008 */
[----:B----4-:R-:W4:Y:S04]  /*f0b0*/  LDL.LU R9, [R1+0xc0] ;  /* 0x0000c00001097983 */ /* 0x010f280000300800 */
[----:B------:R-:W5:Y:S04]  /*f0c0*/  LDL.LU R8, [R1+0xc4] ;  /* 0x0000c40001087983 */ /* 0x000f680000300800 */
        /* <DEDUP_REMOVED lines=20> */
[----:B-1----:R-:W4:Y:S04]  /*f210*/  LDL.LU R14, [R1+0xd8] ;  /* 0x0000d800010e7983 */ /* 0x002f280000300800 */
[----:B------:R-:W4:Y:S01]  /*f220*/  LDL.LU R13, [R1+0xdc] ;  /* 0x0000dc00010d7983 */ /* 0x000f220000300800 */
        /* <DEDUP_REMOVED lines=14> */
[----:B-----5:R-:W-:Y:S01]  /*f310*/  IADD3 R8, P4, PT, R8, R2, RZ ;  /* 0x0000000208087210 */ /* 0x020fe20007f9e0ff */
[----:B------:R-:W-:Y:S01]  /*f320*/  STL [R1+0xac], R15 ;  /* 0x0000ac0f01007387 */ /* 0x000fe20000100800 */
[----:B------:R-:W-:Y:S01]  /*f330*/  ISETP.NE.U32.AND P1, PT, R6, RZ, PT ;  /* 0x000000ff0600720c */ /* 0x000fe20003f25070 */
[----:B------:R-:W-:Y:S02]  /*f340*/  IMAD.MOV.U32 R6, RZ, RZ, R15 ;  /* 0x000000ffff067224 */ /* 0x000fe400078e000f */
[----:B----4-:R-:W-:Y:S01]  /*f350*/  IMAD.X R9, R9, 0x1, R0, P4 ;  /* 0x0000000109097824 */ /* 0x010fe200020e0600 */
[----:B------:R1:W-:Y:S01]  /*f360*/  STL [R1+0xa8], R16 ;  /* 0x0000a81001007387 */ /* 0x0003e20000100800 */
[----:B------:R-:W-:-:S03]  /*f370*/  IMAD.MOV.U32 R7, RZ, RZ, R16 ;  /* 0x000000ffff077224 */ /* 0x000fc600078e0010 */
[----:B------:R-:W-:Y:S04]  /*f380*/  STL [R1+0xc4], R8 ;  /* 0x0000c40801007387 */ /* 0x000fe80000100800 */
[----:B------:R4:W-:Y:S04]  /*f390*/  STL [R1+0xc0], R9 ;  /* 0x0000c00901007387 */ /* 0x0009e80000100800 */
[----:B-1----:R-:W5:Y:S04]  /*f3a0*/  LDL.LU R16, [R1+0x108] ;  /* 0x0001080001107983 */ /* 0x002f680000300800 */
[----:B------:R1:W-:Y:S04]  /*f3b0*/  LDGSTS.E [R5+0x10800], desc[UR34][R6.64], P2 ;  /* 0x1080000006057fae */ /* 0x0003e800091a1022 */
[----:B------:R-:W5:Y:S01]  /*f3c0*/  LDL.LU R15, [R1+0x10c] ;  /* 0x00010c00010f7983 */ /* 0x000f620000300800 */
        /* <DEDUP_REMOVED lines=13> */
[----:B------:R-:W-:-:S05]  /*f4a0*/  IADD3 R13, P3, PT, R13, R2, RZ ;  /* 0x000000020d0d7210 */ /* 0x000fca0007f7e0ff */
        /* <DEDUP_REMOVED lines=114> */
[----:B------:R-:W3:Y:S04]  /*fbd0*/  LDL.LU R13, [R1+0x1fc] ;  /* 0x0001fc00010d7983 */ /* 0x000ee80000300800 */
[----:B------:R1:W-:Y:S02]  /*fbe0*/  LDGSTS.E [R5+0x24800], desc[UR34][R6.64], P2 ;  /* 0x2480000006057fae */ /* 0x0003e400091a1022 */
[----:B-1----:R-:W-:-:S02]  /*fbf0*/  IMAD.MOV.U32 R6, RZ, RZ, R11 ;  /* 0x000000ffff067224 */ /* 0x002fc400078e000b */
[----:B------:R-:W-:Y:S02]  /*fc00*/  IMAD.MOV.U32 R7, RZ, RZ, R12 ;  /* 0x000000ffff077224 */ /* 0x000fe400078e000c */
[----:B--2---:R-:W2:Y:S04]  /*fc10*/  LDL.LU R12, [R1+0x210] ;  /* 0x00021000010c7983 */ /* 0x004ea80000300800 */
[----:B------:R-:W2:Y:S04]  /*fc20*/  LDL.LU R11, [R1+0x214] ;  /* 0x00021400010b7983 */ /* 0x000ea80000300800 */
[----:B------:R1:W-:Y:S01]  /*fc30*/  LDGSTS.E [R5+0x26800], desc[UR34][R6.64], P1 ;  /* 0x2680000006057fae */ /* 0x0003e200089a1022 */
[----:B------:R-:W-:-:S04]  /*fc40*/  ISETP.GT.AND P1, PT, R4, 0x51, PT ;  /* 0x000000510400780c */ /* 0x000fc80003f24270 */
[----:B-1----:R-:W-:Y:S02]  /*fc50*/  SEL R6, RZ, 0x4, !P1 ;  /* 0x00000004ff067807 */ /* 0x002fe40004800000 */
[----:B------:R-:W-:Y:S02]  /*fc60*/  ISETP.GT.AND P1, PT, R4, 0x55, PT ;  /* 0x000000550400780c */ /* 0x000fe40003f24270 */
[----:B------:R-:W-:-:S04]  /*fc70*/  SEL R6, R6, RZ, !P0 ;  /* 0x000000ff06067207 */ /* 0x000fc80004000000 */
[----:B------:R-:W-:Y:S02]  /*fc80*/  ISETP.NE.U32.AND P2, PT, R6, RZ, PT ;  /* 0x000000ff0600720c */ /* 0x000fe40003f45070 */
[----:B------:R-:W-:Y:S02]  /*fc90*/  SEL R6, RZ, 0x4, !P1 ;  /* 0x00000004ff067807 */ /* 0x000fe40004800000 */
[----:B-----5:R-:W-:Y:S02]  /*fca0*/  IADD3 R15, P3, PT, R15, R2, RZ ;  /* 0x000000020f0f7210 */ /* 0x020fe40007f7e0ff */
[----:B------:R-:W-:-:S03]  /*fcb0*/  SEL R6, R6, RZ, !P0 ;  /* 0x000000ff06067207 */ /* 0x000fc60004000000 */
[----:B------:R-:W-:Y:S01]  /*fcc0*/  IMAD.X R16, R16, 0x1, R0, P3 ;  /* 0x0000000110107824 */ /* 0x000fe200018e0600 */
[----:B------:R-:W-:Y:S02]  /*fcd0*/  ISETP.NE.U32.AND P1, PT, R6, RZ, PT ;  /* 0x000000ff0600720c */ /* 0x000fe40003f25070 */
[----:B----4-:R-:W-:Y:S01]  /*fce0*/  IADD3 R8, P4, PT, R8, R2, RZ ;  /* 0x0000000208087210 */ /* 0x010fe20007f9e0ff */
        /* <DEDUP_REMOVED lines=24> */
[----:B------:R-:W-:Y:S02]  /*fe70*/  IMAD.X R14, R14, 0x1, R0, P3 ;  /* 0x000000010e0e7824 */ /* 0x000fe400018e0600 */
        /* <DEDUP_REMOVED lines=9> */
[----:B------:R3:W-:Y:S04]  /*ff10*/  STL [R1+0x210], R12 ;  /* 0x0002100c01007387 */ /* 0x0007e80000100800 */
[----:B-1----:R-:W4:Y:S01]  /*ff20*/  LDL.LU R13, [R1+0x258] ;  /* 0x00025800010d7983 */ /* 0x002f220000300800 */
[----:B------:R-:W-:-:S03]  /*ff30*/  IMAD.MOV.U32 R7, RZ, RZ, R12 ;  /* 0x000000ffff077224 */ /* 0x000fc600078e000c */
[----:B--2---:R-:W2:Y:S04]  /*ff40*/  LDL.LU R11, [R1+0x25c] ;  /* 0x00025c00010b7983 */ /* 0x004ea80000300800 */
[----:B------:R-:W2:Y:S04]  /*ff50*/  LDL.LU R14, [R1+0x270] ;  /* 0x00027000010e7983 */ /* 0x000ea80000300800 */
        /* <DEDUP_REMOVED lines=11> */
[----:B-----5:R-:W-:Y:S01]  /*10010*/  IADD3 R8, P4, PT, R8, R2, RZ ;  /* 0x0000000208087210 */ /* 0x020fe20007f9e0ff */
[----:B------:R-:W-:Y:S01]  /*10020*/  STL [R1+0x22c], R15 ;  /* 0x00022c0f01007387 */ /* 0x000fe20000100800 */
[----:B------:R-:W-:-:S03]  /*10030*/  ISETP.NE.U32.AND P1, PT, R6, RZ, PT ;  /* 0x000000ff0600720c */ /* 0x000fc60003f25070 */
[----:B----4-:R-:W-:Y:S01]  /*10040*/  IMAD.X R9, R9, 0x1, R0, P4 ;  /* 0x0000000109097824 */ /* 0x010fe200020e0600 */
[----:B------:R1:W-:Y:S01]  /*10050*/  STL [R1+0x228], R16 ;  /* 0x0002281001007387 */ /* 0x0003e20000100800 */
[----:B------:R-:W-:Y:S02]  /*10060*/  IMAD.MOV.U32 R6, RZ, RZ, R15 ;  /* 0x000000ffff067224 */ /* 0x000fe400078e000f */
[----:B------:R-:W-:Y:S01]  /*10070*/  IMAD.MOV.U32 R7, RZ, RZ, R16 ;  /* 0x000000ffff077224 */ /* 0x000fe200078e0010 */
[----:B------:R-:W-:Y:S04]  /*10080*/  STL [R1+0x244], R8 ;  /* 0x0002440801007387 */ /* 0x000fe80000100800 */
[----:B------:R4:W-:Y:S04]  /*10090*/  STL [R1+0x240], R9 ;  /* 0x0002400901007387 */ /* 0x0009e80000100800 */
[----:B-1----:R-:W5:Y:S04]  /*100a0*/  LDL.LU R16, [R1+0x288] ;  /* 0x0002880001107983 */ /* 0x002f680000300800 */
[----:B------:R-:W5:Y:S04]  /*100b0*/  LDL.LU R15, [R1+0x28c] ;  /* 0x00028c00010f7983 */ /* 0x000f680000300800 */
        /* <DEDUP_REMOVED lines=15> */
[--C-:B------:R-:W-:Y:S01]  /*101b0*/  IMAD.X R13, R13, 0x1, R0.reuse, P3 ;  /* 0x000000010d0d7824 */ /* 0x100fe200018e0600 */
[----:B---3--:R-:W-:Y:S01]  /*101c0*/  IADD3 R12, P4, PT, R12, R2, RZ ;  /* 0x000000020c0c7210 */ /* 0x008fe20007f9e0ff */
[----:B------:R-:W-:Y:S01]  /*101d0*/  IMAD.MOV.U32 R6, RZ, RZ, R11 ;  /* 0x000000ffff067224 */ /* 0x000fe200078e000b */
[----:B------:R-:W-:Y:S01]  /*101e0*/  STL [R1+0x25c], R11 ;  /* 0x00025c0b01007387 */ /* 0x000fe20000100800 */
[----:B------:R-:W-:Y:S02]  /*101f0*/  IMAD.MOV.U32 R7, RZ, RZ, R13 ;  /* 0x000000ffff077224 */ /* 0x000fe400078e000d */
[----:B------:R-:W-:Y:S01]  /*10200*/  IMAD.X R14, R14, 0x1, R0, P4 ;  /* 0x000000010e0e7824 */ /* 0x000fe200020e0600 */
[----:B------:R1:W-:Y:S04]  /*10210*/  STL [R1+0x258], R13 ;  /* 0x0002580d01007387 */ /* 0x0003e80000100800 */
[----:B------:R-:W-:Y:S04]  /*10220*/  STL [R1+0x274], R12 ;  /* 0x0002740c01007387 */ /* 0x000fe80000100800 */
[----:B------:R2:W-:Y:S04]  /*10230*/  LDGSTS.E [R5+0x34800], desc[UR34][R6.64], P2 ;  /* 0x3480000006057fae */ /* 0x0005e800091a1022 */
[----:B-1----:R-:W3:Y:S04]  /*10240*/  LDL.LU R13, [R1+0x2bc] ;  /* 0x0002bc00010d7983 */ /* 0x002ee80000300800 */
[----:B------:R1:W-:Y:S01]  /*10250*/  STL [R1+0x270], R14 ;  /* 0x0002700e01007387 */ /* 0x0003e20000100800 */
[----:B--2---:R-:W-:-:S03]  /*10260*/  IMAD.MOV.U32 R6, RZ, RZ, R12 ;  /* 0x000000ffff067224 */ /* 0x004fc600078e000c */
[----:B------:R-:W2:Y:S01]  /*10270*/  LDL.LU R11, [R1+0x2dc] ;  /* 0x0002dc00010b7983 */ /* 0x000ea20000300800 */
[----:B------:R-:W-:-:S03]  /*10280*/  IMAD.MOV.U32 R7, RZ, RZ, R14 ;  /* 0x000000ffff077224 */ /* 0x000fc600078e000e */
[----:B-1----:R-:W2:Y:S04]  /*10290*/  LDL.LU R14, [R1+0x2b8] ;  /* 0x0002b800010e7983 */ /* 0x002ea80000300800 */
[----:B------:R1:W-:Y:S01]  /*102a0*/  LDGSTS.E [R5+0x36800], desc[UR34][R6.64], P1 ;  /* 0x3680000006057fae */ /* 0x0003e200089a1022 */
[----:B------:R-:W-:-:S03]  /*102b0*/  ISETP.GT.AND P1, PT, R4, 0x71, PT ;  /* 0x000000710400780c */ /* 0x000fc60003f24270 */
[----:B------:R-:W2:Y:S01]  /*102c0*/  LDL.LU R12, [R1+0x2d8] ;  /* 0x0002d800010c7983 */ /* 0x000ea20000300800 */
[----:B-1----:R-:W-:Y:S02]  /*102d0*/  SEL R6, RZ, 0x4, !P1 ;  /* 0x00000004ff067807 */ /* 0x002fe40004800000 */
[----:B------:R-:W-:Y:S02]  /*102e0*/  ISETP.GT.AND P1, PT, R4, 0x75, PT ;  /* 0x000000750400780c */ /* 0x000fe40003f24270 */
[----:B------:R-:W-:-:S04]  /*102f0*/  SEL R6, R6, RZ, !P0 ;  /* 0x000000ff06067207 */ /* 0x000fc80004000000 */
[----:B------:R-:W-:Y:S02]  /*10300*/  ISETP.NE.U32.AND P2, PT, R6, RZ, PT ;  /* 0x000000ff0600720c */ /* 0x000fe40003f45070 */
[----:B------:R-:W-:-:S04]  /*10310*/  SEL R6, RZ, 0x4, !P1 ;  /* 0x00000004ff067807 */ /* 0x000fc80004800000 */
[----:B------:R-:W-:Y:S02]  /*10320*/  SEL R6, R6, RZ, !P0 ;  /* 0x000000ff06067207 */ /* 0x000fe40004000000 */
[----:B-----5:R-:W-:Y:S02]  /*10330*/  IADD3 R15, P3, PT, R15, R2, RZ ;  /* 0x000000020f0f7210 */ /* 0x020fe40007f7e0ff */
        /* <DEDUP_REMOVED lines=9> */
[----:B------:R-:W-:Y:S01]  /*103d0*/  STL [R1+0x2a4], R8 ;  /* 0x0002a40801007387 */ /* 0x000fe20000100800 */
[----:B-1----:R-:W-:Y:S02]  /*103e0*/  IMAD.MOV.U32 R6, RZ, RZ, R8 ;  /* 0x000000ffff067224 */ /* 0x002fe400078e0008 */
[----:B------:R-:W-:Y:S01]  /*103f0*/  IMAD.MOV.U32 R7, RZ, RZ, R9 ;  /* 0x000000ffff077224 */ /* 0x000fe200078e0009 */
[----:B------:R1:W-:Y:S04]  /*10400*/  STL [R1+0x2a0], R9 ;  /* 0x0002a00901007387 */ /* 0x0003e80000100800 */
[----:B------:R4:W-:Y:S04]  /*10410*/  LDGSTS.E [R5+0x3a800], desc[UR34][R6.64], P1 ;  /* 0x3a80000006057fae */ /* 0x0009e800089a1022 */
[----:B-1----:R-:W5:Y:S04]  /*10420*/  LDL.LU R9, [R1+0x4] ;  /* 0x0000040001097983 */ /* 0x002f680000300800 */
[----:B------:R-:W5:Y:S01]  /*10430*/  LDL.LU R8, [R1+0x8] ;  /* 0x0000080001087983 */ /* 0x000f620000300800 */
[----:B------:R-:W-:-:S04]  /*10440*/  ISETP.GT.AND P1, PT, R4, 0x79, PT ;  /* 0x000000790400780c */ /* 0x000fc80003f24270 */
[----:B----4-:R-:W-:Y:S02]  /*10450*/  SEL R6, RZ, 0x4, !P1 ;  /* 0x00000004ff067807 */ /* 0x010fe40004800000 */
[----:B------:R-:W-:Y:S02]  /*10460*/  ISETP.GT.AND P1, PT, R4, 0x7d, PT ;  /* 0x0000007d0400780c */ /* 0x000fe40003f24270 */
[----:B------:R-:W-:-:S04]  /*10470*/  SEL R6, R6, RZ, !P0 ;  /* 0x000000ff06067207 */ /* 0x000fc80004000000 */
[----:B------:R-:W-:Y:S02]  /*10480*/  ISETP.NE.U32.AND P2, PT, R6, RZ, PT ;  /* 0x000000ff0600720c */ /* 0x000fe40003f45070 */
[----:B------:R-:W-:-:S04]  /*10490*/  SEL R6, RZ, 0x4, !P1 ;  /* 0x00000004ff067807 */ /* 0x000fc80004800000 */
[----:B------:R-:W-:-:S04]  /*104a0*/  SEL R6, R6, RZ, !P0 ;  /* 0x000000ff06067207 */ /* 0x000fc80004000000 */
[----:B------:R-:W-:Y:S01]  /*104b0*/  ISETP.NE.U32.AND P1, PT, R6, RZ, PT ;  /* 0x000000ff0600720c */ /* 0x000fe20003f25070 */
[----:B------:R-:W-:-:S05]  /*104c0*/  IMAD.SHL.U32 R15, R111, 0x4, RZ ;  /* 0x000000046f0f7824 */ /* 0x000fca00078e00ff */
[----:B------:R-:W-:Y:S02]  /*104d0*/  LOP3.LUT R15, R15, 0x40, RZ, 0x3c, !PT ;  /* 0x000000400f0f7812 */ /* 0x000fe400078e3cff */
[-C--:B---3--:R-:W-:Y:S02]  /*104e0*/  IADD3 R13, P3, PT, R13, R2.reuse, RZ ;  /* 0x000000020d0d7210 */ /* 0x088fe40007f7e0ff */
[----:B--2---:R-:W-:-:S03]  /*104f0*/  IADD3 R11, P4, PT, R11, R2, RZ ;  /* 0x000000020b0b7210 */ /* 0x004fc60007f9e0ff */
[----:B------:R-:W-:Y:S02]  /*10500*/  IMAD.MOV.U32 R6, RZ, RZ, R13 ;  /* 0x000000ffff067224 */ /* 0x000fe400078e000d */
[----:B------:R-:W-:Y:S01]  /*10510*/  IMAD.X R14, R14, 0x1, R0, P3 ;  /* 0x000000010e0e7824 */ /* 0x000fe200018e0600 */
[----:B------:R-:W-:Y:S03]  /*10520*/  STL [R1+0x2bc], R13 ;  /* 0x0002bc0d01007387 */ /* 0x000fe60000100800 */
[----:B------:R-:W-:Y:S01]  /*10530*/  IMAD.MOV.U32 R7, RZ, RZ, R14 ;  /* 0x000000ffff077224 */ /* 0x000fe200078e000e */
[----:B------:R1:W-:Y:S01]  /*10540*/  STL [R1+0x2b8], R14 ;  /* 0x0002b80e01007387 */ /* 0x0003e20000100800 */
[----:B------:R-:W-:-:S03]  /*10550*/  IMAD.X R12, R12, 0x1, R0, P4 ;  /* 0x000000010c0c7824 */ /* 0x000fc600020e0600 */
        /* <DEDUP_REMOVED lines=10> */
[----:B------:R-:W-:-:S02]  /*10600*/  ISETP.GT.AND P1, PT, R4, 0x2, PT ;  /* 0x000000020400780c */ /* 0x000fc40003f24270 */
[----:B------:R-:W-:Y:S02]  /*10610*/  ISETP.GT.AND P2, PT, R4, 0x6, PT ;  /* 0x000000060400780c */ /* 0x000fe40003f44270 */
[----:B------:R-:W-:Y:S02]  /*10620*/  IADD3 R121, P3, PT, R121, R2, RZ ;  /* 0x0000000279797210 */ /* 0x000fe40007f7e0ff */
[----:B-1----:R-:W-:-:S04]  /*10630*/  SEL R6, RZ, 0x4, !P1 ;  /* 0x00000004ff067807 */ /* 0x002fc80004800000 */
[----:B------:R-:W-:Y:S02]  /*10640*/  SEL R6, R6, RZ, !P0 ;  /* 0x000000ff06067207 */ /* 0x000fe40004000000 */
[----:B------:R-:W-:Y:S02]  /*10650*/  SEL R5, RZ, 0x4, !P2 ;  /* 0x00000004ff057807 */ /* 0x000fe40005000000 */
[----:B------:R-:W-:Y:S01]  /*10660*/  ISETP.NE.U32.AND P1, PT, R6, RZ, PT ;  /* 0x000000ff0600720c */ /* 0x000fe20003f25070 */
[----:B------:R-:W-:Y:S01]  /*10670*/  IMAD.X R120, R120, 0x1, R0, P3 ;  /* 0x0000000178787824 */ /* 0x000fe200018e0600 */
[----:B------:R-:W-:Y:S01]  /*10680*/  SEL R5, R5, RZ, !P0 ;  /* 0x000000ff05057207 */ /* 0x000fe20004000000 */
[----:B------:R-:W-:Y:S02]  /*10690*/  IMAD.MOV.U32 R6, RZ, RZ, R121 ;  /* 0x000000ffff067224 */ /* 0x000fe400078e0079 */
[----:B------:R-:W-:Y:S01]  /*106a0*/  IMAD.MOV.U32 R7, RZ, RZ, R120 ;  /* 0x000000ffff077224 */ /* 0x000fe200078e0078 */
[----:B------:R-:W-:Y:S01]  /*106b0*/  ISETP.NE.U32.AND P2, PT, R5, RZ, PT ;  /* 0x000000ff0500720c */ /* 0x000fe20003f45070 */
[----:B------:R-:W-:-:S06]  /*106c0*/  VIADD R5, R15, UR7 ;  /* 0x000000070f057c36 */ /* 0x000fcc0008000000 */
[----:B------:R1:W-:Y:S01]  /*106d0*/  LDGSTS.E [R5+0x1000], desc[UR34][R6.64], P1 ;  /* 0x0100000006057fae */ /* 0x0003e200089a1022 */
[----:B-----5:R-:W-:-:S05]  /*106e0*/  IADD3 R8, P4, PT, R8, R2, RZ ;  /* 0x0000000208087210 */ /* 0x020fca0007f9e0ff */
[----:B------:R-:W-:Y:S01]  /*106f0*/  IMAD.X R9, R9, 0x1, R0, P4 ;  /* 0x0000000109097824 */ /* 0x000fe200020e0600 */
[----:B------:R-:W-:Y:S04]  /*10700*/  STL [R1+0x8], R8 ;  /* 0x0000080801007387 */ /* 0x000fe80000100800 */
[----:B------:R5:W-:Y:S01]  /*10710*/  STL [R1+0x4], R9 ;  /* 0x0000040901007387 */ /* 0x000be20000100800 */
[----:B-1----:R-:W-:-:S03]  /*10720*/  IMAD.MOV.U32 R7, RZ, RZ, R9 ;  /* 0x000000ffff077224 */ /* 0x002fc600078e0009 */
[----:B------:R-:W2:Y:S01]  /*10730*/  LDL.LU R16, [R1+0x4c] ;  /* 0x00004c0001107983 */ /* 0x000ea20000300800 */
[----:B------:R-:W-:-:S03]  /*10740*/  IMAD.MOV.U32 R6, RZ, RZ, R8 ;  /* 0x000000ffff067224 */ /* 0x000fc600078e0008 */
[----:B------:R-:W2:Y:S04]  /*10750*/  LDL.LU R15, [R1+0x50] ;  /* 0x00005000010f7983 */ /* 0x000ea80000300800 */
[----:B-----5:R-:W5:Y:S04]  /*10760*/  LDL.LU R9, [R1+0x64] ;  /* 0x0000640001097983 */ /* 0x020f680000300800 */
[----:B------:R-:W5:Y:S01]  /*10770*/  LDL.LU R8, [R1+0x68] ;  /* 0x0000680001087983 */ /* 0x000f620000300800 */
[----:B------:R-:W-:-:S03]  /*10780*/  ISETP.GT.AND P1, PT, R4, 0xa, PT ;  /* 0x0000000a0400780c */ /* 0x000fc60003f24270 */
        /* <DEDUP_REMOVED lines=8> */
[----:B----4-:R-:W-:-:S05]  /*10810*/  IADD3 R13, P3, PT, R13, R2, RZ ;  /* 0x000000020d0d7210 */ /* 0x010fca0007f7e0ff */
        /* <DEDUP_REMOVED lines=11> */
[----:B------:R-:W4:Y:S01]  /*108d0*/  LDL.LU R13, [R1+0x84] ;  /* 0x00008400010d7983 */ /* 0x000f220000300800 */
        /* <DEDUP_REMOVED lines=13> */
[----:B------:R-:W-:Y:S01]  /*109b0*/  IMAD.X R16, R16, 0x1, R0, P3 ;  /* 0x0000000110107824 */ /* 0x000fe200018e0600 */
[----:B-----5:R-:W-:-:S03]  /*109c0*/  IADD3 R8, P4, PT, R8, R2, RZ ;  /* 0x0000000208087210 */ /* 0x020fc60007f9e0ff */
        /* <DEDUP_REMOVED lines=13> */
[----:B------:R-:W5:Y:S04]  /*10aa0*/  LDL.LU R9, [R1+0xc8] ;  /* 0x0000c80001097983 */ /* 0x000f680000300800 */
        /* <DEDUP_REMOVED lines=51> */
[----:B-----5:R-:W5:Y:S04]  /*10de0*/  LDL.LU R9, [R1+0x128] ;  /* 0x0001280001097983 */ /* 0x020f680000300800 */
        /* <DEDUP_REMOVED lines=37> */
[----:B------:R-:W-:Y:S01]  /*11040*/  ISETP.NE.U32.AND P1, PT, R6, RZ, PT ;  /* 0x000000ff0600720c */ /* 0x000fe20003f25070 */
[----:B------:R-:W-:Y:S01]  /*11050*/  IMAD.MOV.U32 R6, RZ, RZ, R15 ;  /* 0x000000ffff067224 */ /* 0x000fe200078e000f */
[----:B------:R-:W-:Y:S01]  /*11060*/  STL [R1+0x114], R15 ;  /* 0x0001140f01007387 */ /* 0x000fe20000100800 */
[----:B------:R-:W-:Y:S01]  /*11070*/  IMAD.MOV.U32 R7, RZ, RZ, R16 ;  /* 0x000000ffff077224 */ /* 0x000fe200078e0010 */
[----:B-----5:R-:W-:Y:S02]  /*11080*/  IADD3 R8, P4, PT, R8, R2, RZ ;  /* 0x0000000208087210 */ /* 0x020fe40007f9e0ff */
[----:B------:R1:W-:Y:S03]  /*11090*/  STL [R1+0x110], R16 ;  /* 0x0001101001007387 */ /* 0x0003e60000100800 */
[----:B------:R-:W-:Y:S01]  /*110a0*/  IMAD.X R9, R9, 0x1, R0, P4 ;  /* 0x0000000109097824 */ /* 0x000fe200020e0600 */
        /* <DEDUP_REMOVED lines=81> */
[----:B------:R-:W4:Y:S04]  /*115c0*/  LDL.LU R13, [R1+0x204] ;  /* 0x00020400010d7983 */ /* 0x000f280000300800 */
        /* <DEDUP_REMOVED lines=15> */
[----:B------:R-:W-:Y:S02]  /*116c0*/  ISETP.NE.U32.AND P1, PT, R6, RZ, PT ;  /* 0x000000ff0600720c */ /* 0x000fe40003f25070 */
[----:B-----5:R-:W-:Y:S01]  /*116d0*/  IADD3 R8, P4, PT, R8, R2, RZ ;  /* 0x0000000208087210 */ /* 0x020fe20007f9e0ff */
        /* <DEDUP_REMOVED lines=38> */
[----:B------:R-:W4:Y:S04]  /*11940*/  LDL.LU R14, [R1+0x278] ;  /* 0x00027800010e7983 */ /* 0x000f280000300800 */
        /* <DEDUP_REMOVED lines=37> */
[--C-:B----4-:R-:W-:Y:S01]  /*11ba0*/  IMAD.X R13, R13, 0x1, R0.reuse, P3 ;  /* 0x000000010d0d7824 */ /* 0x110fe200018e0600 */
[----:B---3--:R-:W-:Y:S01]  /*11bb0*/  IADD3 R12, P4, PT, R12, R2, RZ ;  /* 0x000000020c0c7210 */ /* 0x008fe20007f9e0ff */
[----:B------:R-:W-:Y:S02]  /*11bc0*/  IMAD.MOV.U32 R6, RZ, RZ, R11 ;  /* 0x000000ffff067224 */ /* 0x000fe400078e000b */
[----:B------:R-:W-:Y:S01]  /*11bd0*/  IMAD.MOV.U32 R7, RZ, RZ, R13 ;  /* 0x000000ffff077224 */ /* 0x000fe200078e000d */
[----:B------:R-:W-:Y:S01]  /*11be0*/  STL [R1+0x264], R11 ;  /* 0x0002640b01007387 */ /* 0x000fe20000100800 */
[----:B------:R-:W-:-:S03]  /*11bf0*/  IMAD.X R14, R14, 0x1, R0, P4 ;  /* 0x000000010e0e7824 */ /* 0x000fc600020e0600 */
        /* <DEDUP_REMOVED lines=8> */
[----:B-1----:R-:W4:Y:S04]  /*11c80*/  LDL.LU R14, [R1+0x2c0] ;  /* 0x0002c000010e7983 */ /* 0x002f280000300800 */
[----:B------:R1:W-:Y:S01]  /*11c90*/  LDGSTS.E [R5+0x37000], desc[UR34][R6.64], P1 ;  /* 0x3700000006057fae */ /* 0x0003e200089a1022 */
[----:B------:R-:W-:-:S03]  /*11ca0*/  ISETP.GT.AND P1, PT, R4, 0x72, PT ;  /* 0x000000720400780c */ /* 0x000fc60003f24270 */
[----:B------:R-:W4:Y:S01]  /*11cb0*/  LDL.LU R12, [R1+0x2e0] ;  /* 0x0002e000010c7983 */ /* 0x000f220000300800 */
        /* <DEDUP_REMOVED lines=14> */
[----:B-----5:R-:W-:-:S05]  /*11da0*/  IADD3 R8, P4, PT, R8, R2, RZ ;  /* 0x0000000208087210 */ /* 0x020fca0007f9e0ff */
[----:B------:R-:W-:Y:S01]  /*11db0*/  IMAD.X R9, R9, 0x1, R0, P4 ;  /* 0x0000000109097824 */ /* 0x000fe200020e0600 */
[----:B------:R-:W-:Y:S01]  /*11dc0*/  STL [R1+0x2ac], R8 ;  /* 0x0002ac0801007387 */ /* 0x000fe20000100800 */
[----:B-1----:R-:W-:Y:S02]  /*11dd0*/  IMAD.MOV.U32 R6, RZ, RZ, R8 ;  /* 0x000000ffff067224 */ /* 0x002fe400078e0008 */
[----:B------:R-:W-:Y:S01]  /*11de0*/  IMAD.MOV.U32 R7, RZ, RZ, R9 ;  /* 0x000000ffff077224 */ /* 0x000fe200078e0009 */
[----:B------:R1:W-:Y:S04]  /*11df0*/  STL [R1+0x2a8], R9 ;  /* 0x0002a80901007387 */ /* 0x0003e80000100800 */
[----:B------:R5:W-:Y:S04]  /*11e00*/  LDGSTS.E [R5+0x3b000], desc[UR34][R6.64], P1 ;  /* 0x3b00000006057fae */ /* 0x000be800089a1022 */
[----:B-1----:R-:W4:Y:S04]  /*11e10*/  LDL.LU R9, [R1+0xc] ;  /* 0x00000c0001097983 */ /* 0x002f280000300800 */
[----:B------:R-:W4:Y:S01]  /*11e20*/  LDL.LU R8, [R1+0x10] ;  /* 0x0000100001087983 */ /* 0x000f220000300800 */
[----:B------:R-:W-:-:S04]  /*11e30*/  ISETP.GT.AND P1, PT, R4, 0x7a, PT ;  /* 0x0000007a0400780c */ /* 0x000fc80003f24270 */
[----:B-----5:R-:W-:Y:S02]  /*11e40*/  SEL R6, RZ, 0x4, !P1 ;  /* 0x00000004ff067807 */ /* 0x020fe40004800000 */
[----:B------:R-:W-:Y:S02]  /*11e50*/  ISETP.GT.AND P1, PT, R4, 0x7e, PT ;  /* 0x0000007e0400780c */ /* 0x000fe40003f24270 */
[----:B------:R-:W-:-:S04]  /*11e60*/  SEL R6, R6, RZ, !P0 ;  /* 0x000000ff06067207 */ /* 0x000fc80004000000 */
[----:B------:R-:W-:Y:S02]  /*11e70*/  ISETP.NE.U32.AND P2, PT, R6, RZ, PT ;  /* 0x000000ff0600720c */ /* 0x000fe40003f45070 */
[----:B------:R-:W-:-:S04]  /*11e80*/  SEL R6, RZ, 0x4, !P1 ;  /* 0x00000004ff067807 */ /* 0x000fc80004800000 */
[----:B------:R-:W-:-:S04]  /*11e90*/  SEL R6, R6, RZ, !P0 ;  /* 0x000000ff06067207 */ /* 0x000fc80004000000 */
[----:B------:R-:W-:Y:S02]  /*11ea0*/  ISETP.NE.U32.AND P1, PT, R6, RZ, PT ;  /* 0x000000ff0600720c */ /* 0x000fe40003f25070 */
[----:B------:R-:W-:Y:S02]  /*11eb0*/  LOP3.LUT R10, R10, 0x60, RZ, 0x3c, !PT ;  /* 0x000000600a0a7812 */ /* 0x000fe400078e3cff */
[-C--:B---3--:R-:W-:Y:S02]  /*11ec0*/  IADD3 R13, P3, PT, R13, R2.reuse, RZ ;  /* 0x000000020d0d7210 */ /* 0x088fe40007f7e0ff */
[----:B--2---:R-:W-:-:S03]  /*11ed0*/  IADD3 R11, P4, PT, R11, R2, RZ ;  /* 0x000000020b0b7210 */ /* 0x004fc60007f9e0ff */
[----:B------:R-:W-:Y:S01]  /*11ee0*/  STL [R1+0x2c4], R13 ;  /* 0x0002c40d01007387 */ /* 0x000fe20000100800 */
[----:B----4-:R-:W-:Y:S02]  /*11ef0*/  IMAD.X R14, R14, 0x1, R0, P3 ;  /* 0x000000010e0e7824 */ /* 0x010fe400018e0600 */
[----:B------:R-:W-:Y:S02]  /*11f00*/  IMAD.MOV.U32 R6, RZ, RZ, R13 ;  /* 0x000000ffff067224 */ /* 0x000fe400078e000d */
[----:B------:R-:W-:Y:S01]  /*11f10*/  IMAD.MOV.U32 R7, RZ, RZ, R14 ;  /* 0x000000ffff077224 */ /* 0x000fe200078e000e */
[----:B------:R1:W-:Y:S01]  /*11f20*/  STL [R1+0x2c0], R14 ;  /* 0x0002c00e01007387 */ /* 0x0003e20000100800 */
[----:B------:R-:W-:-:S03]  /*11f30*/  IMAD.X R12, R12, 0x1, R0, P4 ;  /* 0x000000010c0c7824 */ /* 0x000fc600020e0600 */
[----:B------:R-:W-:Y:S04]  /*11f40*/  STL [R1+0x2e4], R11 ;  /* 0x0002e40b01007387 */ /* 0x000fe80000100800 */
[----:B------:R2:W-:Y:S04]  /*11f50*/  STL [R1+0x2e0], R12 ;  /* 0x0002e00c01007387 */ /* 0x0005e80000100800 */
[----:B------:R-:W3:Y:S04]  /*11f60*/  LDL.LU R15, [R1+0x24] ;  /* 0x00002400010f7983 */ /* 0x000ee80000300800 */
[----:B------:R4:W-:Y:S04]  /*11f70*/  LDGSTS.E [R5+0x3d000], desc[UR34][R6.64], P2 ;  /* 0x3d00000006057fae */ /* 0x0009e800091a1022 */
[----:B-1----:R-:W5:Y:S04]  /*11f80*/  LDL.LU R14, [R1+0x28] ;  /* 0x00002800010e7983 */ /* 0x002f680000300800 */
[----:B------:R-:W3:Y:S01]  /*11f90*/  LDL.LU R13, [R1+0x3c] ;  /* 0x00003c00010d7983 */ /* 0x000ee20000300800 */
[----:B----4-:R-:W-:-:S02]  /*11fa0*/  IMAD.MOV.U32 R7, RZ, RZ, R12 ;  /* 0x000000ffff077224 */ /* 0x010fc400078e000c */
[----:B------:R-:W-:Y:S01]  /*11fb0*/  IMAD.MOV.U32 R6, RZ, RZ, R11 ;  /* 0x000000ffff067224 */ /* 0x000fe200078e000b */
[----:B--2---:R-:W2:Y:S04]  /*11fc0*/  LDL.LU R12, [R1+0x40] ;  /* 0x00004000010c7983 */ /* 0x004ea80000300800 */
[----:B------:R1:W-:Y:S01]  /*11fd0*/  LDGSTS.E [R5+0x3f000], desc[UR34][R6.64], P1 ;  /* 0x3f00000006057fae */ /* 0x0003e200089a1022 */
[C---:B------:R-:W-:Y:S02]  /*11fe0*/  ISETP.GT.AND P1, PT, R4.reuse, 0x3, PT ;  /* 0x000000030400780c */ /* 0x040fe40003f24270 */
[----:B------:R-:W-:Y:S02]  /*11ff0*/  ISETP.GT.AND P2, PT, R4, 0x7, PT ;  /* 0x000000070400780c */ /* 0x000fe40003f44270 */
[----:B------:R-:W-:-:S02]  /*12000*/  IADD3 R123, P3, PT, R123, R2, RZ ;  /* 0x000000027b7b7210 */ /* 0x000fc40007f7e0ff */
        /* <DEDUP_REMOVED lines=11> */
[----:B------:R-:W-:-:S05]  /*120c0*/  IADD3 R8, P4, PT, R8, R2, RZ ;  /* 0x0000000208087210 */ /* 0x000fca0007f9e0ff */
[----:B------:R-:W-:Y:S01]  /*120d0*/  IMAD.X R9, R9, 0x1, R0, P4 ;  /* 0x0000000109097824 */ /* 0x000fe200020e0600 */
[----:B------:R-:W-:Y:S01]  /*120e0*/  STL [R1+0x10], R8 ;  /* 0x0000100801007387 */ /* 0x000fe20000100800 */
[----:B-1----:R-:W-:-:S03]  /*120f0*/  IMAD.MOV.U32 R6, RZ, RZ, R8 ;  /* 0x000000ffff067224 */ /* 0x002fc600078e0008 */
[----:B------:R1:W-:Y:S01]  /*12100*/  STL [R1+0xc], R9 ;  /* 0x00000c0901007387 */ /* 0x0003e20000100800 */
[----:B------:R-:W-:-:S03]  /*12110*/  IMAD.MOV.U32 R7, RZ, RZ, R9 ;  /* 0x000000ffff077224 */ /* 0x000fc600078e0009 */
[----:B------:R-:W4:Y:S04]  /*12120*/  LDL.LU R11, [R1+0x54] ;  /* 0x00005400010b7983 */ /* 0x000f280000300800 */
[----:B------:R-:W4:Y:S04]  /*12130*/  LDL.LU R10, [R1+0x58] ;  /* 0x00005800010a7983 */ /* 0x000f280000300800 */
[----:B-1----:R-:W4:Y:S04]  /*12140*/  LDL.LU R9, [R1+0x6c] ;  /* 0x00006c0001097983 */ /* 0x002f280000300800 */
[----:B------:R-:W4:Y:S01]  /*12150*/  LDL.LU R8, [R1+0x74] ;  /* 0x0000740001087983 */ /* 0x000f220000300800 */
        /* <DEDUP_REMOVED lines=33> */
[-C--:B----4-:R-:W-:Y:S02]  /*12370*/  IADD3 R10, P3, PT, R10, R2.reuse, RZ ;  /* 0x000000020a0a7210 */ /* 0x090fe40007f7e0ff */
[----:B------:R-:W-:Y:S02]  /*12380*/  SEL R6, R6, RZ, !P0 ;  /* 0x000000ff06067207 */ /* 0x000fe40004000000 */
[----:B------:R-:W-:Y:S01]  /*12390*/  IADD3 R8, P4, PT, R8, R2, RZ ;  /* 0x0000000208087210 */ /* 0x000fe20007f9e0ff */
[--C-:B------:R-:W-:Y:S01]  /*123a0*/  IMAD.X R11, R11, 0x1, R0.reuse, P3 ;  /* 0x000000010b0b7824 */ /* 0x100fe200018e0600 */
[----:B------:R-:W-:Y:S01]  /*123b0*/  ISETP.NE.U32.AND P1, PT, R6, RZ, PT ;  /* 0x000000ff0600720c */ /* 0x000fe20003f25070 */
[----:B------:R-:W-:Y:S02]  /*123c0*/  STL [R1+0x58], R10 ;  /* 0x0000580a01007387 */ /* 0x000fe40000100800 */
[----:B------:R-:W-:-:S02]  /*123d0*/  IMAD.X R9, R9, 0x1, R0, P4 ;  /* 0x0000000109097824 */ /* 0x000fc400020e0600 */
[----:B------:R-:W-:Y:S01]  /*123e0*/  IMAD.MOV.U32 R6, RZ, RZ, R10 ;  /* 0x000000ffff067224 */ /* 0x000fe200078e000a */
        /* <DEDUP_REMOVED lines=34> */
[----:B------:R-:W-:Y:S02]  /*12610*/  IMAD.MOV.U32 R7, RZ, RZ, R13 ;  /* 0x000000ffff077224 */ /* 0x000fe400078e000d */
        /* <DEDUP_REMOVED lines=14> */
[----:B----4-:R-:W-:Y:S01]  /*12700*/  IADD3 R8, P4, PT, R8, R2, RZ ;  /* 0x0000000208087210 */ /* 0x010fe20007f9e0ff */
[----:B------:R-:W-:Y:S01]  /*12710*/  IMAD.MOV.U32 R7, RZ, RZ, R11 ;  /* 0x000000ffff077224 */ /* 0x000fe200078e000b */
[----:B------:R-:W-:Y:S03]  /*12720*/  STL [R1+0xbc], R10 ;  /* 0x0000bc0a01007387 */ /* 0x000fe60000100800 */
[----:B------:R-:W-:Y:S01]  /*12730*/  IMAD.X R9, R9, 0x1, R0, P4 ;  /* 0x0000000109097824 */ /* 0x000fe200020e0600 */
        /* <DEDUP_REMOVED lines=102> */
[----:B----4-:R-:W-:Y:S02]  /*12da0*/  IADD3 R8, P4, PT, R8, R2, RZ ;  /* 0x0000000208087210 */ /* 0x010fe40007f9e0ff */
[----:B------:R1:W-:Y:S03]  /*12db0*/  STL [R1+0x178], R11 ;  /* 0x0001780b01007387 */ /* 0x0003e60000100800 */
[----:B------:R-:W-:Y:S01]  /*12dc0*/  IMAD.X R9, R9, 0x1, R0, P4 ;  /* 0x0000000109097824 */ /* 0x000fe200020e0600 */
        /* <DEDUP_REMOVED lines=42> */
[-C--:B------:R-:W-:Y:S02]  /*13070*/  IADD3 R10, P3, PT, R10, R2.reuse, RZ ;  /* 0x000000020a0a7210 */ /* 0x080fe40007f7e0ff */
[----:B------:R-:W-:Y:S02]  /*13080*/  SEL R6, R6, RZ, !P0 ;  /* 0x000000ff06067207 */ /* 0x000fe40004000000 */
[----:B----4-:R-:W-:Y:S01]  /*13090*/  IADD3 R8, P4, PT, R8, R2, RZ ;  /* 0x0000000208087210 */ /* 0x010fe20007f9e0ff */
        /* <DEDUP_REMOVED lines=78> */
[----:B------:R-:W-:Y:S02]  /*13580*/  IMAD.X R15, R15, 0x1, R0, P3 ;  /* 0x000000010f0f7824 */ /* 0x000fe400018e0600 */
[----:B------:R-:W-:Y:S01]  /*13590*/  IMAD.MOV.U32 R6, RZ, RZ, R14 ;  /* 0x000000ffff067224 */ /* 0x000fe200078e000e */
[----:B---3--:R-:W-:Y:S01]  /*135a0*/  IADD3 R12, P4, PT, R12, R2, RZ ;  /* 0x000000020c0c7210 */ /* 0x008fe20007f9e0ff */
[----:B------:R-:W-:Y:S01]  /*135b0*/  IMAD.MOV.U32 R7, RZ, RZ, R15 ;  /* 0x000000ffff077224 */ /* 0x000fe200078e000f */
[----:B------:R-:W-:Y:S03]  /*135c0*/  STL [R1+0x26c], R14 ;  /* 0x00026c0e01007387 */ /* 0x000fe60000100800 */
[----:B--2---:R-:W-:Y:S01]  /*135d0*/  IMAD.X R13, R13, 0x1, R0, P4 ;  /* 0x000000010d0d7824 */ /* 0x004fe200020e0600 */
[----:B------:R1:W-:Y:S04]  /*135e0*/  STL [R1+0x268], R15 ;  /* 0x0002680f01007387 */ /* 0x0003e80000100800 */
[----:B------:R2:W-:Y:S04]  /*135f0*/  STL [R1+0x284], R12 ;  /* 0x0002840c01007387 */ /* 0x0005e80000100800 */
[----:B------:R3:W-:Y:S04]  /*13600*/  LDGSTS.E [R5+0x35800], desc[UR34][R6.64], P2 ;  /* 0x3580000006057fae */ /* 0x0007e800091a1022 */
[----:B------:R5:W-:Y:S04]  /*13610*/  STL [R1+0x280], R13 ;  /* 0x0002800d01007387 */ /* 0x000be80000100800 */
[----:B-1----:R-:W4:Y:S01]  /*13620*/  LDL.LU R15, [R1+0x2c8] ;  /* 0x0002c800010f7983 */ /* 0x002f220000300800 */
[----:B---3--:R-:W-:-:S02]  /*13630*/  IMAD.MOV.U32 R6, RZ, RZ, R12 ;  /* 0x000000ffff067224 */ /* 0x008fc400078e000c */
[----:B------:R-:W-:Y:S01]  /*13640*/  IMAD.MOV.U32 R7, RZ, RZ, R13 ;  /* 0x000000ffff077224 */ /* 0x000fe200078e000d */
[----:B--2---:R-:W2:Y:S04]  /*13650*/  LDL.LU R12, [R1+0x2cc] ;  /* 0x0002cc00010c7983 */ /* 0x004ea80000300800 */
[----:B------:R-:W3:Y:S04]  /*13660*/  LDL.LU R14, [R1+0x2e8] ;  /* 0x0002e800010e7983 */ /* 0x000ee80000300800 */
[----:B------:R1:W-:Y:S01]  /*13670*/  LDGSTS.E [R5+0x37800], desc[UR34][R6.64], P1 ;  /* 0x3780000006057fae */ /* 0x0003e200089a1022 */
[----:B------:R-:W-:-:S03]  /*13680*/  ISETP.GT.AND P1, PT, R4, 0x73, PT ;  /* 0x000000730400780c */ /* 0x000fc60003f24270 */
[----:B-----5:R-:W5:Y:S01]  /*13690*/  LDL.LU R13, [R1+0x2ec] ;  /* 0x0002ec00010d7983 */ /* 0x020f620000300800 */
        /* <DEDUP_REMOVED lines=25> */
[C---:B------:R-:W-:Y:S01]  /*13830*/  ISETP.GT.AND P1, PT, R4.reuse, 0x7b, PT ;  /* 0x0000007b0400780c */ /* 0x040fe20003f24270 */
[----:B------:R-:W2:Y:S01]  /*13840*/  S2R R111, SR_TID.X ;  /* 0x00000000006f7919 */ /* 0x000ea20000002100 */
[----:B------:R-:W1:Y:S02]  /*13850*/  S2R R110, SR_TID.X ;  /* 0x00000000006e7919 */ /* 0x000e640000002100 */
[----:B-1----:R-:W-:Y:S01]  /*13860*/  SEL R6, RZ, 0x4, !P1 ;  /* 0x00000004ff067807 */ /* 0x002fe20004800000 */
[----:B------:R-:W4:Y:S01]  /*13870*/  LDL.LU R18, [R1+0x34c] ;  /* 0x00034c0001127983 */ /* 0x000f220000300800 */
[----:B------:R-:W-:-:S02]  /*13880*/  ISETP.GT.AND P1, PT, R4, 0x7f, PT ;  /* 0x0000007f0400780c */ /* 0x000fc40003f24270 */
[----:B------:R-:W-:Y:S01]  /*13890*/  SEL R6, R6, RZ, !P0 ;  /* 0x000000ff06067207 */ /* 0x000fe20004000000 */
[----:B------:R-:W4:Y:S03]  /*138a0*/  LDL.LU R16, [R1+0x354] ;  /* 0x0003540001107983 */ /* 0x000f260000300800 */
[----:B------:R-:W-:Y:S02]  /*138b0*/  ISETP.NE.U32.AND P2, PT, R6, RZ, PT ;  /* 0x000000ff0600720c */ /* 0x000fe40003f45070 */
[----:B------:R-:W-:-:S04]  /*138c0*/  SEL R6, RZ, 0x4, !P1 ;  /* 0x00000004ff067807 */ /* 0x000fc80004800000 */
[----:B------:R-:W-:-:S04]  /*138d0*/  SEL R6, R6, RZ, !P0 ;  /* 0x000000ff06067207 */ /* 0x000fc80004000000 */
[----:B------:R-:W-:Y:S01]  /*138e0*/  ISETP.NE.U32.AND P1, PT, R6, RZ, PT ;  /* 0x000000ff0600720c */ /* 0x000fe20003f25070 */
[----:B------:R-:W-:Y:S01]  /*138f0*/  ULEA UR7, UR5, UR4, 0xf ;  /* 0x0000000405077291 */ /* 0x000fe2000f8e78ff */
[----:B------:R-:W-:-:S04]  /*13900*/  LOP3.LUT R37, R110, 0x180, RZ, 0xc0, !PT ;  /* 0x000001806e257812 */ /* 0x000fc800078ec0ff */
[----:B------:R-:W-:Y:S02]  /*13910*/  SHF.R.U32.HI R37, RZ, 0x3, R37 ;  /* 0x00000003ff257819 */ /* 0x000fe40000011625 */
[----:B--2---:R-:W-:-:S05]  /*13920*/  IADD3 R12, P3, PT, R12, R2, RZ ;  /* 0x000000020c0c7210 */ /* 0x004fca0007f7e0ff */
[----:B------:R-:W-:Y:S02]  /*13930*/  IMAD.X R15, R15, 0x1, R0, P3 ;  /* 0x000000010f0f7824 */ /* 0x000fe400018e0600 */
[----:B------:R-:W-:Y:S02]  /*13940*/  IMAD.MOV.U32 R6, RZ, RZ, R12 ;  /* 0x000000ffff067224 */ /* 0x000fe400078e000c */
[----:B------:R-:W-:Y:S01]  /*13950*/  IMAD.MOV.U32 R7, RZ, RZ, R15 ;  /* 0x000000ffff077224 */ /* 0x000fe200078e000f */
[----:B-----5:R-:W-:Y:S01]  /*13960*/  IADD3 R13, P4, PT, R13, R2, RZ ;  /* 0x000000020d0d7210 */ /* 0x020fe20007f9e0ff */
[----:B------:R1:W-:Y:S04]  /*13970*/  STL [R1+0x2cc], R12 ;  /* 0x0002cc0c01007387 */ /* 0x0003e80000100800 */
[----:B---3--:R-:W-:Y:S01]  /*13980*/  IMAD.X R14, R14, 0x1, R0, P4 ;  /* 0x000000010e0e7824 */ /* 0x008fe200020e0600 */
[----:B------:R2:W-:Y:S04]  /*13990*/  STL [R1+0x2c8], R15 ;  /* 0x0002c80f01007387 */ /* 0x0005e80000100800 */
[----:B------:R-:W-:Y:S01]  /*139a0*/  STL [R1+0x2ec], R13 ;  /* 0x0002ec0d01007387 */ /* 0x000fe20000100800 */
[----:B-1----:R-:W-:-:S03]  /*139b0*/  LOP3.LUT R12, R111, 0x7f, RZ, 0xc0, !PT ;  /* 0x0000007f6f0c7812 */ /* 0x002fc600078ec0ff */
[----:B------:R1:W-:Y:S04]  /*139c0*/  LDGSTS.E [R5+0x3d800], desc[UR34][R6.64], P2 ;  /* 0x3d80000006057fae */ /* 0x0003e800091a1022 */
[----:B------:R-:W3:Y:S04]  /*139d0*/  LDL.LU R19, [R1+0x348] ;  /* 0x0003480001137983 */ /* 0x000ee80000300800 */
[----:B------:R5:W-:Y:S01]  /*139e0*/  STL [R1+0x2e8], R14 ;  /* 0x0002e80e01007387 */ /* 0x000be20000100800 */
[----:B-1----:R-:W-:-:S03]  /*139f0*/  IMAD.MOV.U32 R6, RZ, RZ, R13 ;  /* 0x000000ffff067224 */ /* 0x002fc600078e000d */
[----:B------:R-:W3:Y:S01]  /*13a00*/  LDL.LU R17, [R1+0x350] ;  /* 0x0003500001117983 */ /* 0x000ee20000300800 */
[----:B------:R-:W-:-:S03]  /*13a10*/  IMAD.MOV.U32 R7, RZ, RZ, R14 ;  /* 0x000000ffff077224 */ /* 0x000fc600078e000e */
[----:B--2---:R-:W2:Y:S04]  /*13a20*/  LDL.LU R15, [R1+0x358] ;  /* 0x00035800010f7983 */ /* 0x004ea80000300800 */
[----:B------:R1:W-:Y:S01]  /*13a30*/  LDGSTS.E [R5+0x3f800], desc[UR34][R6.64], P1 ;  /* 0x3f80000006057fae */ /* 0x0003e200089a1022 */
[----:B------:R-:W-:-:S03]  /*13a40*/  ISETP.GE.AND P1, PT, R12, R4, PT ;  /* 0x000000040c00720c */ /* 0x000fc60003f26270 */
[----:B-----5:R-:W5:Y:S01]  /*13a50*/  LDL.LU R14, [R1+0x35c] ;  /* 0x00035c00010e7983 */ /* 0x020f620000300800 */
[----:B------:R-:W-:Y:S02]  /*13a60*/  SEL R4, RZ, 0x4, P1 ;  /* 0x00000004ff047807 */ /* 0x000fe40000800000 */
[----:B------:R-:W-:Y:S01]  /*13a70*/  LOP3.LUT R111, R110, 0x1ff, RZ, 0xc0, !PT ;  /* 0x000001ff6e6f7812 */ /* 0x000fe200078ec0ff */
[----:B------:R-:W2:Y:S01]  /*13a80*/  LDL.LU R13, [R1+0x360] ;  /* 0x00036000010d7983 */ /* 0x000ea20000300800 */
[----:B------:R-:W-:-:S03]  /*13a90*/  SEL R4, R4, RZ, !P0 ;  /* 0x000000ff04047207 */ /* 0x000fc60004000000 */
[----:B------:R-:W2:Y:S01]  /*13aa0*/  LDL.LU R12, [R1+0x364] ;  /* 0x00036400010c7983 */ /* 0x000ea20000300800 */
[----:B------:R-:W-:Y:S01]  /*13ab0*/  IMAD.SHL.U32 R36, R111, 0x4, RZ ;  /* 0x000000046f247824 */ /* 0x000fe200078e00ff */
[----:B------:R-:W-:Y:S01]  /*13ac0*/  ISETP.NE.U32.AND P0, PT, R4, RZ, PT ;  /* 0x000000ff0400720c */ /* 0x000fe20003f05070 */
[----:B-1----:R-:W-:Y:S01]  /*13ad0*/  IMAD.U32 R6, RZ, RZ, UR7 ;  /* 0x00000007ff067e24 */ /* 0x002fe2000f8e00ff */
[----:B------:R-:W0:Y:S02]  /*13ae0*/  LDGDEPBAR ;  /* 0x00000000000079af */ /* 0x000e240000000000 */
[----:B------:R-:W-:Y:S02]  /*13af0*/  LOP3.LUT R36, R36, R37, RZ, 0x3c, !PT ;  /* 0x0000002524247212 */ /* 0x000fe400078e3cff */
[----:B------:R-:W-:-:S05]  /*13b00*/  IADD3 R10, P1, PT, R10, R114, RZ ;  /* 0x000000720a0a7210 */ /* 0x000fca0007f3e0ff */
[----:B------:R-:W-:Y:S01]  /*13b10*/  IMAD.X R11, R11, 0x1, R113, P1 ;  /* 0x000000010b0b7824 */ /* 0x000fe200008e0671 */
[----:B------:R-:W-:Y:S01]  /*13b20*/  IADD3 R7, PT, PT, R36, 0x100000, R6 ;  /* 0x0010000024077810 */ /* 0x000fe20007ffe006 */
[----:B------:R-:W-:Y:S02]  /*13b30*/  IMAD.MOV.U32 R4, RZ, RZ, R10 ;  /* 0x000000ffff047224 */ /* 0x000fe400078e000a */
[----:B------:R-:W-:Y:S01]  /*13b40*/  IMAD.MOV.U32 R5, RZ, RZ, R11 ;  /* 0x000000ffff057224 */ /* 0x000fe200078e000b */
[----:B------:R1:W-:Y:S04]  /*13b50*/  STL [R1+0x33c], R10 ;  /* 0x00033c0a01007387 */ /* 0x0003e80000100800 */
[----:B------:R1:W-:Y:S01]  /*13b60*/  LDGSTS.E [R7+-0x80000], desc[UR34][R4.64], P0 ;  /* 0x8000000004077fae */ /* 0x0003e200081a1022 */
[----:B----4-:R-:W-:-:S05]  /*13b70*/  IADD3 R8, P2, PT, R8, R114, RZ ;  /* 0x0000007208087210 */ /* 0x010fca0007f5e0ff */
[----:B------:R-:W-:Y:S01]  /*13b80*/  IMAD.X R9, R9, 0x1, R113, P2 ;  /* 0x0000000109097824 */ /* 0x000fe200010e0671 */
[----:B------:R4:W-:Y:S01]  /*13b90*/  STL [R1+0x344], R8 ;  /* 0x0003440801007387 */ /* 0x0009e20000100800 */
[----:B-1----:R-:W-:-:S03]  /*13ba0*/  IMAD.MOV.U32 R4, RZ, RZ, R8 ;  /* 0x000000ffff047224 */ /* 0x002fc600078e0008 */
[----:B------:R1:W-:Y:S04]  /*13bb0*/  STL [R1+0x338], R11 ;  /* 0x0003380b01007387 */ /* 0x0003e80000100800 */
[----:B------:R1:W-:Y:S04]  /*13bc0*/  STL [R1+0x340], R9 ;  /* 0x0003400901007387 */ /* 0x0003e80000100800 */
[----:B------:R-:W2:Y:S04]  /*13bd0*/  LDL.LU R10, [R1+0x368] ;  /* 0x00036800010a7983 */ /* 0x000ea80000300800 */
[----:B----4-:R-:W4:Y:S01]  /*13be0*/  LDL.LU R8, [R1+0x36c] ;  /* 0x00036c0001087983 */ /* 0x010f220000300800 */
[----:B------:R-:W-:-:S03]  /*13bf0*/  IMAD.MOV.U32 R5, RZ, RZ, R9 ;  /* 0x000000ffff057224 */ /* 0x000fc600078e0009 */
[----:B-1----:R-:W4:Y:S04]  /*13c00*/  LDL.LU R11, [R1+0x330] ;  /* 0x00033000010b7983 */ /* 0x002f280000300800 */
[----:B------:R-:W4:Y:S01]  /*13c10*/  LDL.LU R9, [R1+0x334] ;  /* 0x0003340001097983 */ /* 0x000f220000300800 */
[-C--:B------:R-:W-:Y:S02]  /*13c20*/  IADD3 R18, P1, PT, R18, R114.reuse, RZ ;  /* 0x0000007212127210 */ /* 0x080fe40007f3e0ff */
[----:B------:R-:W-:Y:S01]  /*13c30*/  IADD3 R16, P2, PT, R16, R114, RZ ;  /* 0x0000007210107210 */ /* 0x000fe20007f5e0ff */
[-C--:B------:R-:W-:Y:S01]  /*13c40*/  HMMA.1688.F32.TF32 R24, R100, R38.reuse, R24 ;  /* 0x000000266418723c */ /* 0x080fe20000081018 */
[----:B------:R1:W-:Y:S04]  /*13c50*/  LDGSTS.E [R7+-0x7f000], desc[UR34][R4.64], P0 ;  /* 0x8100000004077fae */ /* 0x0003e800081a1022 */
[----:B------:R1:W-:Y:S03]  /*13c60*/  STL [R1+0x34c], R18 ;  /* 0x00034c1201007387 */ /* 0x0003e60000100800 */
[-C--:B------:R-:W-:Y:S08]  /*13c70*/  HMMA.1688.F32.TF32 R52, R52, R38.reuse, R64 ;  /* 0x000000263434723c */ /* 0x080ff00000081040 */
[----:B------:R-:W-:Y:S01]  /*13c80*/  HMMA.1688.F32.TF32 R80, R84, R38, R80 ;  /* 0x000000265450723c */ /* 0x000fe20000081050 */
[----:B-1----:R-:W-:-:S02]  /*13c90*/  IMAD.MOV.U32 R4, RZ, RZ, R18 ;  /* 0x000000ffff047224 */ /* 0x002fc400078e0012 */
[----:B---3--:R-:W-:-:S05]  /*13ca0*/  IMAD.X R19, R19, 0x1, R113, P1 ;  /* 0x0000000113137824 */ /* 0x008fca00008e0671 */
[----:B------:R-:W-:Y:S01]  /*13cb0*/  STL [R1+0x348], R19 ;  /* 0x0003481301007387 */ /* 0x000fe20000100800 */
[----:B------:R-:W-:-:S03]  /*13cc0*/  IMAD.X R17, R17, 0x1, R113, P2 ;  /* 0x0000000111117824 */ /* 0x000fc600010e0671 */
[----:B------:R1:W-:Y:S04]  /*13cd0*/  STL [R1+0x354], R16 ;  /* 0x0003541001007387 */ /* 0x0003e80000100800 */
[----:B------:R3:W-:Y:S04]  /*13ce0*/  STL [R1+0x350], R17 ;  /* 0x0003501101007387 */ /* 0x0007e80000100800 */
[----:B------:R-:W4:Y:S01]  /*13cf0*/  LDL.LU R39, [R1+0x2f8] ;  /* 0x0002f80001277983 */ /* 0x000f220000300800 */
[----:B-----5:R-:W-:-:S03]  /*13d00*/  IADD3 R14, P1, PT, R14, R114, RZ ;  /* 0x000000720e0e7210 */ /* 0x020fc60007f3e0ff */
[----:B------:R-:W5:Y:S04]  /*13d10*/  LDL.LU R38, [R1+0x2fc] ;  /* 0x0002fc0001267983 */ /* 0x000f680000300800 */
[----:B------:R-:W5:Y:S01]  /*13d20*/  LDL.LU R37, [R1+0x300] ;  /* 0x0003000001257983 */ /* 0x000f620000300800 */
[----:B--2---:R-:W-:Y:S01]  /*13d30*/  IMAD.X R15, R15, 0x1, R113, P1 ;  /* 0x000000010f0f7824 */ /* 0x004fe200008e0671 */
[----:B------:R-:W-:Y:S02]  /*13d40*/  IADD3 R12, P2, PT, R12, R114, RZ ;  /* 0x000000720c0c7210 */ /* 0x000fe40007f5e0ff */
[----:B------:R-:W2:Y:S01]  /*13d50*/  LDL.LU R36, [R1+0x304] ;  /* 0x0003040001247983 */ /* 0x000ea20000300800 */
[----:B------:R-:W-:-:S03]  /*13d60*/  IMAD.MOV.U32 R5, RZ, RZ, R19 ;  /* 0x000000ffff057224 */ /* 0x000fc600078e0013 */
[----:B------:R-:W-:Y:S01]  /*13d70*/  STL [R1+0x35c], R14 ;  /* 0x00035c0e01007387 */ /* 0x000fe20000100800 */
[----:B------:R-:W-:-:S03]  /*13d80*/  IMAD.X R13, R13, 0x1, R113, P2 ;  /* 0x000000010d0d7824 */ /* 0x000fc600010e0671 */
[----:B------:R1:W-:Y:S04]  /*13d90*/  STL [R1+0x358], R15 ;  /* 0x0003580f01007387 */ /* 0x0003e80000100800 */
[----:B------:R-:W-:Y:S04]  /*13da0*/  STL [R1+0x364], R12 ;  /* 0x0003640c01007387 */ /* 0x000fe80000100800 */
[----:B------:R-:W2:Y:S04]  /*13db0*/  LDL.LU R18, [R1+0x30c] ;  /* 0x00030c0001127983 */ /* 0x000ea80000300800 */
[----:B------:R1:W-:Y:S04]  /*13dc0*/  LDGSTS.E [R7+-0x7e000], desc[UR34][R4.64], P0 ;  /* 0x8200000004077fae */ /* 0x0003e800081a1022 */
[----:B------:R3:W-:Y:S01]  /*13dd0*/  STL [R1+0x360], R13 ;  /* 0x0003600d01007387 */ /* 0x0007e20000100800 */
[----:B-1----:R-:W-:-:S02]  /*13de0*/  IMAD.MOV.U32 R4, RZ, RZ, R16 ;  /* 0x000000ffff047224 */ /* 0x002fc400078e0010 */
[----:B------:R-:W-:Y:S01]  /*13df0*/  IMAD.MOV.U32 R5, RZ, RZ, R17 ;  /* 0x000000ffff057224 */ /* 0x000fe200078e0011 */
[----:B------:R-:W2:Y:S04]  /*13e00*/  LDL.LU R16, [R1+0x314] ;  /* 0x0003140001107983 */ /* 0x000ea80000300800 */
[----:B------:R-:W2:Y:S04]  /*13e10*/  LDL.LU R19, [R1+0x308] ;  /* 0x0003080001137983 */ /* 0x000ea80000300800 */
[----:B------:R1:W-:Y:S04]  /*13e20*/  LDGSTS.E [R7+-0x7d000], desc[UR34][R4.64], P0 ;  /* 0x8300000004077fae */ /* 0x0003e800081a1022 */
[----:B---3--:R-:W3:Y:S01]  /*13e30*/  LDL.LU R17, [R1+0x310] ;  /* 0x0003100001117983 */ /* 0x008ee20000300800 */
[----:B-1----:R-:W-:-:S02]  /*13e40*/  IMAD.MOV.U32 R4, RZ, RZ, R14 ;  /* 0x000000ffff047224 */ /* 0x002fc400078e000e */
[----:B------:R-:W-:Y:S01]  /*13e50*/  IMAD.MOV.U32 R5, RZ, RZ, R15 ;  /* 0x000000ffff057224 */ /* 0x000fe200078e000f */
[-C--:B----4-:R-:W-:Y:S01]  /*13e60*/  IADD3 R8, P1, PT, R8, R114.reuse, RZ ;  /* 0x0000007208087210 */ /* 0x090fe20007f3e0ff */
[----:B------:R-:W4:Y:S04]  /*13e70*/  LDL.LU R15, [R1+0x318] ;  /* 0x00031800010f7983 */ /* 0x000f280000300800 */
[----:B------:R-:W4:Y:S01]  /*13e80*/  LDL.LU R14, [R1+0x31c] ;  /* 0x00031c00010e7983 */ /* 0x000f220000300800 */
[----:B------:R-:W-:Y:S01]  /*13e90*/  IADD3 R9, P2, PT, R9, R114, RZ ;  /* 0x0000007209097210 */ /* 0x000fe20007f5e0ff */
[--C-:B------:R-:W-:Y:S02]  /*13ea0*/  IMAD.X R10, R10, 0x1, R113.reuse, P1 ;  /* 0x000000010a0a7824 */ /* 0x100fe400008e0671 */
[----:B------:R1:W-:Y:S02]  /*13eb0*/  LDGSTS.E [R7+-0x7c000], desc[UR34][R4.64], P0 ;  /* 0x8400000004077fae */ /* 0x0003e400081a1022 */
[----:B------:R-:W-:-:S02]  /*13ec0*/  IMAD.X R11, R11, 0x1, R113, P2 ;  /* 0x000000010b0b7824 */ /* 0x000fc400010e0671 */
[----:B-1----:R-:W-:Y:S02]  /*13ed0*/  IMAD.MOV.U32 R4, RZ, RZ, R12 ;  /* 0x000000ffff047224 */ /* 0x002fe400078e000c */
[----:B------:R-:W-:Y:S02]  /*13ee0*/  IMAD.MOV.U32 R5, RZ, RZ, R13 ;  /* 0x000000ffff057224 */ /* 0x000fe400078e000d */
[----:B------:R-:W4:Y:S04]  /*13ef0*/  LDL.LU R13, [R1+0x320] ;  /* 0x00032000010d7983 */ /* 0x000f280000300800 */
[----:B------:R-:W4:Y:S04]  /*13f00*/  LDL.LU R12, [R1+0x324] ;  /* 0x00032400010c7983 */ /* 0x000f280000300800 */
[----:B------:R1:W-:Y:S04]  /*13f10*/  LDGSTS.E [R7+-0x7b000], desc[UR34][R4.64], P0 ;  /* 0x8500000004077fae */ /* 0x0003e800081a1022 */
[----:B------:R-:W-:Y:S04]  /*13f20*/  STL [R1+0x36c], R8 ;  /* 0x00036c0801007387 */ /* 0x000fe80000100800 */
[----:B------:R1:W-:Y:S02]  /*13f30*/  STL [R1+0x368], R10 ;  /* 0x0003680a01007387 */ /* 0x0003e40000100800 */
[----:B-1----:R-:W-:-:S02]  /*13f40*/  IMAD.MOV.U32 R4, RZ, RZ, R8 ;  /* 0x000000ffff047224 */ /* 0x002fc400078e0008 */
[----:B------:R-:W-:Y:S01]  /*13f50*/  STL [R1+0x334], R9 ;  /* 0x0003340901007387 */ /* 0x000fe20000100800 */
[----:B------:R-:W-:-:S03]  /*13f60*/  IMAD.MOV.U32 R5, RZ, RZ, R10 ;  /* 0x000000ffff057224 */ /* 0x000fc600078e000a */
[----:B------:R-:W4:Y:S04]  /*13f70*/  LDL.LU R10, [R1+0x32c] ;  /* 0x00032c00010a7983 */ /* 0x000f280000300800 */
[----:B------:R1:W-:Y:S04]  /*13f80*/  STL [R1+0x330], R11 ;  /* 0x0003300b01007387 */ /* 0x0003e80000100800 */
[----:B------:R1:W-:Y:S04]  /*13f90*/  LDGSTS.E [R7+-0x7a000], desc[UR34][R4.64], P0 ;  /* 0x8600000004077fae */ /* 0x0003e800081a1022 */
[----:B------:R-:W4:Y:S01]  /*13fa0*/  LDL.LU R8, [R1+0x2f4] ;  /* 0x0002f40001087983 */ /* 0x000f220000300800 */
[----:B-1----:R-:W-:-:S03]  /*13fb0*/  IMAD.MOV.U32 R5, RZ, RZ, R11 ;  /* 0x000000ffff057224 */ /* 0x002fc600078e000b */
[----:B------:R-:W4:Y:S01]  /*13fc0*/  LDL.LU R11, [R1+0x328] ;  /* 0x00032800010b7983 */ /* 0x000f220000300800 */
[----:B------:R-:W-:-:S03]  /*13fd0*/  IMAD.MOV.U32 R4, RZ, RZ, R9 ;  /* 0x000000ffff047224 */ /* 0x000fc600078e0009 */
[----:B------:R-:W4:Y:S01]  /*13fe0*/  LDL.LU R9, [R1+0x2f0] ;  /* 0x0002f00001097983 */ /* 0x000f220000300800 */
[----:B------:R-:W-:Y:S01]  /*13ff0*/  LOP3.LUT R65, R110, 0x180, RZ, 0xc0, !PT ;  /* 0x000001806e417812 */ /* 0x000fe200078ec0ff */
[----:B------:R-:W-:Y:S02]  /*14000*/  IMAD.SHL.U32 R64, R111, 0x4, RZ ;  /* 0x000000046f407824 */ /* 0x000fe400078e00ff */
[----:B------:R1:W-:Y:S01]  /*14010*/  LDGSTS.E [R7+-0x79000], desc[UR34][R4.64], P0 ;  /* 0x8700000004077fae */ /* 0x0003e200081a1022 */
[----:B------:R-:W-:-:S04]  /*14020*/  SHF.R.U32.HI R65, RZ, 0x3, R65 ;  /* 0x00000003ff417819 */ /* 0x000fc80000011641 */
[----:B------:R-:W-:-:S04]  /*14030*/  LOP3.LUT R64, R64, R65, RZ, 0x3c, !PT ;  /* 0x0000004140407212 */ /* 0x000fc800078e3cff */
[----:B------:R-:W-:-:S04]  /*14040*/  LOP3.LUT R64, R64, 0x40, RZ, 0x3c, !PT ;  /* 0x0000004040407812 */ /* 0x000fc800078e3cff */
[----:B------:R-:W-:Y:S01]  /*14050*/  IADD3 R6, PT, PT, R64, 0x100000, R6 ;  /* 0x0010000040067810 */ /* 0x000fe20007ffe006 */
[----:B------:R-:W-:Y:S01]  /*14060*/  VIADD R116, R116, 0x1 ;  /* 0x0000000174747836 */ /* 0x000fe20000000000 */
[----:B-----5:R-:W-:-:S05]  /*14070*/  IADD3 R38, P1, PT, R38, R114, RZ ;  /* 0x0000007226267210 */ /* 0x020fca0007f3e0ff */
[----:B------:R-:W-:Y:S01]  /*14080*/  IMAD.X R39, R39, 0x1, R113, P1 ;  /* 0x0000000127277824 */ /* 0x000fe200008e0671 */
[----:B--2---:R-:W-:Y:S01]  /*14090*/  IADD3 R36, P2, PT, R36, R114, RZ ;  /* 0x0000007224247210 */ /* 0x004fe20007f5e0ff */
[----:B-1----:R-:W-:Y:S02]  /*140a0*/  IMAD.MOV.U32 R4, RZ, RZ, R38 ;  /* 0x000000ffff047224 */ /* 0x002fe400078e0026 */
[----:B------:R-:W-:Y:S02]  /*140b0*/  IMAD.MOV.U32 R5, RZ, RZ, R39 ;  /* 0x000000ffff057224 */ /* 0x000fe400078e0027 */
[----:B------:R-:W-:-:S03]  /*140c0*/  IMAD.X R37, R37, 0x1, R113, P2 ;  /* 0x0000000125257824 */ /* 0x000fc600010e0671 */
[----:B------:R1:W-:Y:S01]  /*140d0*/  LDGSTS.E [R6+-0x7f800], desc[UR34][R4.64], P0 ;  /* 0x8080000004067fae */ /* 0x0003e200081a1022 */
[----:B------:R-:W-:Y:S01]  /*140e0*/  IADD3 R18, P1, PT, R18, R114, RZ ;  /* 0x0000007212127210 */ /* 0x000fe20007f3e0ff */
[----:B-1----:R-:W-:Y:S02]  /*140f0*/  IMAD.MOV.U32 R4, RZ, RZ, R36 ;  /* 0x000000ffff047224 */ /* 0x002fe400078e0024 */
[----:B------:R-:W-:-:S05]  /*14100*/  IMAD.MOV.U32 R5, RZ, RZ, R37 ;  /* 0x000000ffff057224 */ /* 0x000fca00078e0025 */
[----:B------:R1:W-:Y:S01]  /*14110*/  LDGSTS.E [R6+-0x7e800], desc[UR34][R4.64], P0 ;  /* 0x8180000004067fae */ /* 0x0003e200081a1022 */
[----:B------:R-:W-:Y:S01]  /*14120*/  IADD3 R16, P2, PT, R16, R114, RZ ;  /* 0x0000007210107210 */ /* 0x000fe20007f5e0ff */
[----:B------:R-:W-:Y:S02]  /*14130*/  IMAD.X R19, R19, 0x1, R113, P1 ;  /* 0x0000000113137824 */ /* 0x000fe400008e0671 */
[----:B-1----:R-:W-:Y:S02]  /*14140*/  IMAD.MOV.U32 R4, RZ, RZ, R18 ;  /* 0x000000ffff047224 */ /* 0x002fe400078e0012 */
[----:B------:R-:W-:Y:S02]  /*14150*/  IMAD.MOV.U32 R5, RZ, RZ, R19 ;  /* 0x000000ffff057224 */ /* 0x000fe400078e0013 */
[----:B---3--:R-:W-:-:S03]  /*14160*/  IMAD.X R17, R17, 0x1, R113, P2 ;  /* 0x0000000111117824 */ /* 0x008fc600010e0671 */
[----:B------:R1:W-:Y:S02]  /*14170*/  LDGSTS.E [R6+-0x7d800], desc[UR34][R4.64], P0 ;  /* 0x8280000004067fae */ /* 0x0003e400081a1022 */
[----:B-1----:R-:W-:Y:S01]  /*14180*/  IMAD.MOV.U32 R4, RZ, RZ, R16 ;  /* 0x000000ffff047224 */ /* 0x002fe200078e0010 */
[----:B----4-:R-:W-:Y:S01]  /*14190*/  IADD3 R14, P1, PT, R14, R114, RZ ;  /* 0x000000720e0e7210 */ /* 0x010fe20007f3e0ff */
[----:B------:R-:W-:-:S04]  /*141a0*/  IMAD.MOV.U32 R5, RZ, RZ, R17 ;  /* 0x000000ffff057224 */ /* 0x000fc800078e0011 */
[----:B------:R-:W-:Y:S01]  /*141b0*/  IMAD.X R15, R15, 0x1, R113, P1 ;  /* 0x000000010f0f7824 */ /* 0x000fe200008e0671 */
[----:B------:R1:W-:Y:S04]  /*141c0*/  LDGSTS.E [R6+-0x7c800], desc[UR34][R4.64], P0 ;  /* 0x8380000004067fae */ /* 0x0003e800081a1022 */
[----:B------:R2:W-:Y:S01]  /*141d0*/  STL [R1+0x2fc], R38 ;  /* 0x0002fc2601007387 */ /* 0x0005e20000100800 */
[----:B-1----:R-:W-:Y:S02]  /*141e0*/  IMAD.MOV.U32 R4, RZ, RZ, R14 ;  /* 0x000000ffff047224 */ /* 0x002fe400078e000e */
[----:B------:R-:W-:Y:S01]  /*141f0*/  IMAD.MOV.U32 R5, RZ, RZ, R15 ;  /* 0x000000ffff057224 */ /* 0x000fe200078e000f */
[-C--:B------:R-:W-:Y:S01]  /*14200*/  IADD3 R12, P2, PT, R12, R114.reuse, RZ ;  /* 0x000000720c0c7210 */ /* 0x080fe20007f5e0ff */
[----:B------:R2:W-:Y:S04]  /*14210*/  STL [R1+0x2f8], R39 ;  /* 0x0002f82701007387 */ /* 0x0005e80000100800 */
[----:B------:R-:W-:Y:S01]  /*14220*/  IMAD.X R13, R13, 0x1, R113, P2 ;  /* 0x000000010d0d7824 */ /* 0x000fe200010e0671 */
[----:B------:R1:W-:Y:S04]  /*14230*/  LDGSTS.E [R6+-0x7b800], desc[UR34][R4.64], P0 ;  /* 0x8480000004067fae */ /* 0x0003e800081a1022 */
[----:B------:R2:W-:Y:S04]  /*14240*/  STL [R1+0x304], R36 ;  /* 0x0003042401007387 */ /* 0x0005e80000100800 */
[----:B------:R2:W-:Y:S01]  /*14250*/  STL [R1+0x300], R37 ;  /* 0x0003002501007387 */ /* 0x0005e20000100800 */
[----:B-1----:R-:W-:Y:S01]  /*14260*/  IMAD.MOV.U32 R4, RZ, RZ, R12 ;  /* 0x000000ffff047224 */ /* 0x002fe200078e000c */
[-C--:B------:R-:W-:Y:S01]  /*14270*/  IADD3 R10, P1, PT, R10, R114.reuse, RZ ;  /* 0x000000720a0a7210 */ /* 0x080fe20007f3e0ff */
[----:B------:R-:W-:Y:S01]  /*14280*/  IMAD.MOV.U32 R5, RZ, RZ, R13 ;  /* 0x000000ffff057224 */ /* 0x000fe200078e000d */
[----:B------:R2:W-:Y:S04]  /*14290*/  STL [R1+0x30c], R18 ;  /* 0x00030c1201007387 */ /* 0x0005e80000100800 */
[----:B------:R2:W-:Y:S04]  /*142a0*/  STL [R1+0x308], R19 ;  /* 0x0003081301007387 */ /* 0x0005e80000100800 */
[----:B------:R2:W-:Y:S01]  /*142b0*/  STL [R1+0x314], R16 ;  /* 0x0003141001007387 */ /* 0x0005e20000100800 */
[----:B------:R-:W-:-:S03]  /*142c0*/  IADD3 R8, P2, PT, R8, R114, RZ ;  /* 0x0000007208087210 */ /* 0x000fc60007f5e0ff */
[----:B------:R2:W-:Y:S04]  /*142d0*/  STL [R1+0x310], R17 ;  /* 0x0003101101007387 */ /* 0x0005e80000100800 */
[----:B------:R1:W-:Y:S01]  /*142e0*/  LDGSTS.E [R6+-0x7a800], desc[UR34][R4.64], P0 ;  /* 0x8580000004067fae */ /* 0x0003e200081a1022 */
[----:B------:R-:W-:-:S03]  /*142f0*/  IMAD.X R11, R11, 0x1, R113, P1 ;  /* 0x000000010b0b7824 */ /* 0x000fc600008e0671 */
[----:B------:R2:W-:Y:S01]  /*14300*/  STL [R1+0x31c], R14 ;  /* 0x00031c0e01007387 */ /* 0x0005e20000100800 */
[----:B------:R-:W-:-:S03]  /*14310*/  IMAD.X R9, R9, 0x1, R113, P2 ;  /* 0x0000000109097824 */ /* 0x000fc600010e0671 */
[----:B------:R2:W-:Y:S01]  /*14320*/  STL [R1+0x318], R15 ;  /* 0x0003180f01007387 */ /* 0x0005e20000100800 */
[----:B-1----:R-:W-:Y:S02]  /*14330*/  IMAD.MOV.U32 R4, RZ, RZ, R10 ;  /* 0x000000ffff047224 */ /* 0x002fe400078e000a */
[----:B------:R-:W-:Y:S01]  /*14340*/  IMAD.MOV.U32 R5, RZ, RZ, R11 ;  /* 0x000000ffff057224 */ /* 0x000fe200078e000b */
[----:B------:R2:W-:Y:S04]  /*14350*/  STL [R1+0x324], R12 ;  /* 0x0003240c01007387 */ /* 0x0005e80000100800 */
[----:B------:R2:W-:Y:S04]  /*14360*/  STL [R1+0x320], R13 ;  /* 0x0003200d01007387 */ /* 0x0005e80000100800 */
[----:B------:R2:W-:Y:S04]  /*14370*/  STL [R1+0x32c], R10 ;  /* 0x00032c0a01007387 */ /* 0x0005e80000100800 */
[----:B------:R2:W-:Y:S04]  /*14380*/  STL [R1+0x328], R11 ;  /* 0x0003280b01007387 */ /* 0x0005e80000100800 */
[----:B------:R1:W-:Y:S04]  /*14390*/  LDGSTS.E [R6+-0x79800], desc[UR34][R4.64], P0 ;  /* 0x8680000004067fae */ /* 0x0003e800081a1022 */
[----:B------:R2:W-:Y:S04]  /*143a0*/  STL [R1+0x2f4], R8 ;  /* 0x0002f40801007387 */ /* 0x0005e80000100800 */
[----:B------:R2:W-:Y:S01]  /*143b0*/  STL [R1+0x2f0], R9 ;  /* 0x0002f00901007387 */ /* 0x0005e20000100800 */
[----:B-1----:R-:W-:-:S02]  /*143c0*/  IMAD.MOV.U32 R4, RZ, RZ, R8 ;  /* 0x000000ffff047224 */ /* 0x002fc400078e0008 */
[----:B------:R-:W-:-:S05]  /*143d0*/  IMAD.MOV.U32 R5, RZ, RZ, R9 ;  /* 0x000000ffff057224 */ /* 0x000fca00078e0009 */
[----:B------:R2:W-:Y:S01]  /*143e0*/  LDGSTS.E [R6+-0x78800], desc[UR34][R4.64], P0 ;  /* 0x8780000004067fae */ /* 0x0005e200081a1022 */
[----:B------:R-:W-:-:S03]  /*143f0*/  ISETP.NE.U32.AND P0, PT, R116, R125, PT ;  /* 0x0000007d7400720c */ /* 0x000fc60003f05070 */
[----:B------:R-:W0:Y:S10]  /*14400*/  LDGDEPBAR ;  /* 0x00000000000079af */ /* 0x000e340000000000 */
[----:B--2---:R-:W-:Y:S05]  /*14410*/  @P0 BRA `(.L_x_2) ;  /* 0xffffff6800940947 */ /* 0x004fea000383ffff */
.L_x_1:
[----:B------:R-:W2:Y:S01]  /*14420*/  LDL.LU R4, [R1+0x470] ;  /* 0x0004700001047983 */ /* 0x000ea20000300800 */
[----:B------:R-:W1:Y:S01]  /*14430*/  LDCU.64 UR8, c[0x0][0x398] ;  /* 0x00007300ff0877ac */ /* 0x000e620008000a00 */
[----:B------:R-:W-:-:S04]  /*14440*/  DEPBAR.LE SB0, 0x0 ;  /* 0x000080000000791a */ /* 0x000fc80000000000 */
[----:B------:R-:W1:Y:S01]  /*14450*/  LDL.LU R85, [R1+0x4bc] ;  /* 0x0004bc0001557983 */ /* 0x000e620000300800 */
[----:B------:R-:W3:Y:S01]  /*14460*/  S2R R13, SR_TID.X ;  /* 0x00000000000d7919 */ /* 0x000ee20000002100 */
[----:B------:R-:W-:Y:S01]  /*14470*/  IMAD.MOV.U32 R8, RZ, RZ, R88 ;  /* 0x000000ffff087224 */ /* 0x000fe200078e0058 */
[----:B------:R-:W4:Y:S01]  /*14480*/  LDCU.64 UR6, c[0x0][0x390] ;  /* 0x00007200ff0677ac */ /* 0x000f220008000a00 */
[----:B------:R-:W5:Y:S01]  /*14490*/  LDL.LU R84, [R1+0x70] ;  /* 0x0000700001547983 */ /* 0x000f620000300800 */
[----:B------:R-:W-:Y:S01]  /*144a0*/  IMAD.MOV.U32 R9, RZ, RZ, R90 ;  /* 0x000000ffff097224 */ /* 0x000fe200078e005a */
[----:B------:R-:W1:Y:S01]  /*144b0*/  LDCU UR5, c[0x0][0x3b8] ;  /* 0x00007700ff0577ac */ /* 0x000e620008000800 */
[----:B------:R-:W-:Y:S02]  /*144c0*/  IMAD.MOV.U32 R10, RZ, RZ, R68 ;  /* 0x000000ffff0a7224 */ /* 0x000fe400078e0044 */
[----:B------:R-:W-:Y:S02]  /*144d0*/  IMAD.MOV.U32 R11, RZ, RZ, R70 ;  /* 0x000000ffff0b7224 */ /* 0x000fe400078e0046 */
[----:B---3--:R-:W-:-:S05]  /*144e0*/  IMAD.SHL.U32 R2, R13, 0x100, RZ ;  /* 0x000001000d027824 */ /* 0x008fca00078e00ff */
[----:B------:R-:W-:Y:S02]  /*144f0*/  LOP3.LUT R3, R2, 0x2000, RZ, 0xc0, !PT ;  /* 0x0000200002037812 */ /* 0x000fe400078ec0ff */
[----:B------:R-:W-:Y:S01]  /*14500*/  LOP3.LUT R16, R13, 0x1ff, RZ, 0xc0, !PT ;  /* 0x000001ff0d107812 */ /* 0x000fe200078ec0ff */
[----:B------:R-:W-:Y:S02]  /*14510*/  IMAD.MOV.U32 R12, RZ, RZ, R97 ;  /* 0x000000ffff0c7224 */ /* 0x000fe400078e0061 */
[----:B------:R-:W-:Y:S02]  /*14520*/  IMAD.MOV.U32 R14, RZ, RZ, R29 ;  /* 0x000000ffff0e7224 */ /* 0x000fe400078e001d */
[----:B------:R-:W-:Y:S02]  /*14530*/  IMAD.MOV.U32 R15, RZ, RZ, R31 ;  /* 0x000000ffff0f7224 */ /* 0x000fe400078e001f */
[----:B------:R-:W-:Y:S02]  /*14540*/  IMAD.MOV.U32 R29, RZ, RZ, R91 ;  /* 0x000000ffff1d7224 */ /* 0x000fe400078e005b */
[----:B------:R-:W-:-:S02]  /*14550*/  IMAD.MOV.U32 R31, RZ, RZ, R71 ;  /* 0x000000ffff1f7224 */ /* 0x000fc400078e0047 */
[----:B------:R-:W-:Y:S02]  /*14560*/  IMAD.MOV.U32 R36, RZ, RZ, R32 ;  /* 0x000000ffff247224 */ /* 0x000fe400078e0020 */
        /* <DEDUP_REMOVED lines=14> */
[----:B------:R-:W-:Y:S01]  /*14650*/  IMAD.MOV.U32 R59, RZ, RZ, R75 ;  /* 0x000000ffff3b7224 */ /* 0x000fe200078e004b */
[----:B------:R-:W-:Y:S01]  /*14660*/  BAR.SYNC.DEFER_BLOCKING 0x0 ;  /* 0x0000000000007b1d */ /* 0x000fe20000010000 */
[----:B--2---:R-:W-:Y:S02]  /*14670*/  LOP3.LUT R0, R4, 0x800, RZ, 0xc0, !PT ;  /* 0x0000080004007812 */ /* 0x004fe400078ec0ff */
[----:B-1----:R-:W-:-:S02]  /*14680*/  ISETP.GE.AND P0, PT, R85, UR8, PT ;  /* 0x0000000855007c0c */ /* 0x002fc4000bf06270 */
[----:B------:R-:W-:Y:S01]  /*14690*/  IADD3 R4, PT, PT, R3, UR4, R0 ;  /* 0x0000000403047c10 */ /* 0x000fe2000fffe000 */
[----:B-----5:R-:W-:Y:S02]  /*146a0*/  VIADD R2, R84, 0x1 ;  /* 0x0000000154027836 */ /* 0x020fe40000000000 */
[----:B------:R-:W-:-:S03]  /*146b0*/  IMAD.SHL.U32 R0, R13, 0x10, RZ ;  /* 0x000000100d007824 */ /* 0x000fc600078e00ff */
[----:B------:R-:W-:Y:S01]  /*146c0*/  ISETP.LT.AND P4, PT, R2, UR9, !P0 ;  /* 0x0000000902007c0c */ /* 0x000fe2000c781270 */
[----:B------:R-:W-:Y:S01]  /*146d0*/  IMAD.SHL.U32 R2, R13, 0x4, RZ ;  /* 0x000000040d027824 */ /* 0x000fe200078e00ff */
[----:B------:R-:W-:Y:S01]  /*146e0*/  LOP3.LUT R0, R0, 0xf0, RZ, 0xc0, !PT ;  /* 0x000000f000007812 */ /* 0x000fe200078ec0ff */
[C---:B------:R-:W-:Y:S02]  /*146f0*/  VIADD R7, R84.reuse, 0x2 ;  /* 0x0000000254077836 */ /* 0x040fe40000000000 */
[----:B------:R-:W-:Y:S01]  /*14700*/  VIADD R6, R84, 0x3 ;  /* 0x0000000354067836 */ /* 0x000fe20000000000 */
[----:B------:R-:W-:Y:S01]  /*14710*/  LOP3.LUT R3, R2, 0x700, RZ, 0xc0, !PT ;  /* 0x0000070002037812 */ /* 0x000fe200078ec0ff */
[----:B------:R-:W-:Y:S01]  /*14720*/  VIADD R5, R84, 0x4 ;  /* 0x0000000454057836 */ /* 0x000fe20000000000 */
[----:B------:R-:W-:Y:S01]  /*14730*/  ISETP.LT.AND P2, PT, R7, UR9, !P0 ;  /* 0x0000000907007c0c */ /* 0x000fe2000c741270 */
[----:B------:R-:W-:Y:S01]  /*14740*/  IMAD.MOV.U32 R7, RZ, RZ, R30 ;  /* 0x000000ffff077224 */ /* 0x000fe200078e001e */
[----:B------:R-:W-:Y:S01]  /*14750*/  ISETP.LT.AND P3, PT, R6, UR9, !P0 ;  /* 0x0000000906007c0c */ /* 0x000fe2000c761270 */
[----:B------:R-:W-:Y:S01]  /*14760*/  IMAD.MOV.U32 R6, RZ, RZ, R28 ;  /* 0x000000ffff067224 */ /* 0x000fe200078e001c */
[----:B------:R-:W-:Y:S01]  /*14770*/  ISETP.LT.AND P5, PT, R5, UR9, !P0 ;  /* 0x0000000905007c0c */ /* 0x000fe2000c7a1270 */
[----:B------:R-:W-:Y:S01]  /*14780*/  IMAD.MOV.U32 R5, RZ, RZ, R98 ;  /* 0x000000ffff057224 */ /* 0x000fe200078e0062 */
[----:B------:R-:W-:Y:S01]  /*14790*/  IADD3 R0, PT, PT, R3, R4, R0 ;  /* 0x0000000403007210 */ /* 0x000fe20007ffe000 */
[----:B------:R-:W-:-:S05]  /*147a0*/  IMAD.MOV.U32 R4, RZ, RZ, R96 ;  /* 0x000000ffff047224 */ /* 0x000fca00078e0060 */
[----:B------:R-:W-:Y:S04]  /*147b0*/  STSM.16.M88.4 [R0], R4 ;  /* 0x0000000400007844 */ /* 0x000fe80000000200 */
[----:B------:R-:W-:Y:S01]  /*147c0*/  STSM.16.M88.4 [R0+0x1000], R8 ;  /* 0x0010000800007844 */ /* 0x000fe20000000200 */
[----:B------:R-:W-:Y:S01]  /*147d0*/  LEA R2, R16, UR4, 0x4 ;  /* 0x0000000410027c11 */ /* 0x000fe2000f8e20ff */
[----:B------:R-:W-:Y:S01]  /*147e0*/  IMAD.MOV.U32 R13, RZ, RZ, R99 ;  /* 0x000000ffff0d7224 */ /* 0x000fe200078e0063 */
[----:B------:R-:W1:Y:S01]  /*147f0*/  LDCU UR4, c[0x0][0x3b4] ;  /* 0x00007680ff0477ac */ /* 0x000e620008000800 */
[----:B------:R-:W-:Y:S01]  /*14800*/  BAR.SYNC.DEFER_BLOCKING 0x0 ;  /* 0x0000000000007b1d */ /* 0x000fe20000010000 */
[----:B------:R-:W-:Y:S02]  /*14810*/  IMAD.MOV.U32 R28, RZ, RZ, R89 ;  /* 0x000000ffff1c7224 */ /* 0x000fe400078e0059 */
[----:B------:R-:W-:-:S03]  /*14820*/  IMAD.MOV.U32 R30, RZ, RZ, R69 ;  /* 0x000000ffff1e7224 */ /* 0x000fc600078e0045 */
[----:B------:R-:W2:Y:S04]  /*14830*/  LDS.128 R16, [R2] ;  /* 0x0000000002107984 */ /* 0x000ea80000000c00 */
[----:B------:R-:W-:Y:S01]  /*14840*/  LDS.128 R8, [R2+0x2000] ;  /* 0x0020000002087984 */ /* 0x000fe20000000c00 */
[----:B------:R-:W-:Y:S06]  /*14850*/  BAR.SYNC.DEFER_BLOCKING 0x0 ;  /* 0x0000000000007b1d */ /* 0x000fec0000010000 */
[----:B------:R-:W-:Y:S04]  /*14860*/  STSM.16.M88.4 [R0], R12 ;  /* 0x0000000c00007844 */ /* 0x000fe80000000200 */
[----:B------:R-:W-:Y:S01]  /*14870*/  STSM.16.M88.4 [R0+0x1000], R28 ;  /* 0x0010001c00007844 */ /* 0x000fe20000000200 */
[----:B------:R-:W-:Y:S06]  /*14880*/  BAR.SYNC.DEFER_BLOCKING 0x0 ;  /* 0x0000000000007b1d */ /* 0x000fec0000010000 */
[----:B------:R-:W3:Y:S04]  /*14890*/  LDS.128 R12, [R2] ;  /* 0x00000000020c7984 */ /* 0x000ee80000000c00 */
[----:B------:R-:W5:Y:S01]  /*148a0*/  LDS.128 R4, [R2+0x2000] ;  /* 0x0020000002047984 */ /* 0x000f620000000c00 */
[----:B------:R-:W-:Y:S06]  /*148b0*/  BAR.SYNC.DEFER_BLOCKING 0x0 ;  /* 0x0000000000007b1d */ /* 0x000fec0000010000 */
[----:B------:R-:W-:Y:S04]  /*148c0*/  STSM.16.M88.4 [R0], R36 ;  /* 0x0000002400007844 */ /* 0x000fe80000000200 */
[----:B------:R1:W-:Y:S01]  /*148d0*/  STSM.16.M88.4 [R0+0x1000], R64 ;  /* 0x0010004000007844 */ /* 0x0003e20000000200 */
[----:B------:R-:W-:Y:S06]  /*148e0*/  BAR.SYNC.DEFER_BLOCKING 0x0 ;  /* 0x0000000000007b1d */ /* 0x000fec0000010000 */
[----:B------:R-:W2:Y:S04]  /*148f0*/  LDS.128 R40, [R2] ;  /* 0x0000000002287984 */ /* 0x000ea80000000c00 */
[----:B------:R-:W-:Y:S01]  /*14900*/  LDS.128 R28, [R2+0x2000] ;  /* 0x00200000021c7984 */ /* 0x000fe20000000c00 */
[----:B------:R-:W-:Y:S06]  /*14910*/  BAR.SYNC.DEFER_BLOCKING 0x0 ;  /* 0x0000000000007b1d */ /* 0x000fec0000010000 */
[----:B------:R-:W-:Y:S04]  /*14920*/  STSM.16.M88.4 [R0], R32 ;  /* 0x0000002000007844 */ /* 0x000fe80000000200 */
[----:B------:R-:W-:Y:S01]  /*14930*/  STSM.16.M88.4 [R0+0x1000], R56 ;  /* 0x0010003800007844 */ /* 0x000fe20000000200 */
[----:B------:R-:W-:Y:S01]  /*14940*/  BAR.SYNC.DEFER_BLOCKING 0x0 ;  /* 0x0000000000007b1d */ /* 0x000fe20000010000 */
[----:B-1----:R-:W-:-:S02]  /*14950*/  IMAD.MOV.U32 R64, RZ, RZ, R20 ;  /* 0x000000ffff407224 */ /* 0x002fc400078e0014 */
[----:B------:R-:W-:-:S03]  /*14960*/  IMAD.MOV.U32 R65, RZ, RZ, R22 ;  /* 0x000000ffff417224 */ /* 0x000fc600078e0016 */
[----:B------:R-:W1:Y:S04]  /*14970*/  LDS.128 R36, [R2] ;  /* 0x0000000002247984 */ /* 0x000e680000000c00 */
[----:B------:R-:W1:Y:S01]  /*14980*/  LDS.128 R32, [R2+0x2000] ;  /* 0x0020000002207984 */ /* 0x000e620000000c00 */
[----:B------:R-:W-:Y:S02]  /*14990*/  IMAD.MOV.U32 R66, RZ, RZ, R44 ;  /* 0x000000ffff427224 */ /* 0x000fe400078e002c */
[----:B------:R-:W-:Y:S01]  /*149a0*/  IMAD.MOV.U32 R67, RZ, RZ, R46 ;  /* 0x000000ffff437224 */ /* 0x000fe200078e002e */
[----:B------:R-:W-:Y:S01]  /*149b0*/  BAR.SYNC.DEFER_BLOCKING 0x0 ;  /* 0x0000000000007b1d */ /* 0x000fe20000010000 */
[----:B------:R-:W-:Y:S02]  /*149c0*/  IMAD.MOV.U32 R68, RZ, RZ, R60 ;  /* 0x000000ffff447224 */ /* 0x000fe400078e003c */
[----:B------:R-:W-:-:S02]  /*149d0*/  IMAD.MOV.U32 R69, RZ, RZ, R62 ;  /* 0x000000ffff457224 */ /* 0x000fc400078e003e */
[----:B------:R-:W-:Y:S02]  /*149e0*/  IMAD.MOV.U32 R70, RZ, RZ, R76 ;  /* 0x000000ffff467224 */ /* 0x000fe400078e004c */
[----:B------:R-:W-:Y:S01]  /*149f0*/  IMAD.MOV.U32 R71, RZ, RZ, R78 ;  /* 0x000000ffff477224 */ /* 0x000fe200078e004e */
[----:B------:R1:W-:Y:S04]  /*14a00*/  STSM.16.M88.4 [R0], R64 ;  /* 0x0000004000007844 */ /* 0x0003e80000000200 */
[----:B------:R1:W-:Y:S01]  /*14a10*/  STSM.16.M88.4 [R0+0x1000], R68 ;  /* 0x0010004400007844 */ /* 0x0003e20000000200 */
[----:B------:R-:W-:Y:S01]  /*14a20*/  BAR.SYNC.DEFER_BLOCKING 0x0 ;  /* 0x0000000000007b1d */ /* 0x000fe20000010000 */
[----:B------:R-:W-:Y:S02]  /*14a30*/  IMAD.MOV.U32 R72, RZ, RZ, R21 ;  /* 0x000000ffff487224 */ /* 0x000fe400078e0015 */
[----:B------:R-:W-:-:S03]  /*14a40*/  IMAD.MOV.U32 R73, RZ, RZ, R23 ;  /* 0x000000ffff497224 */ /* 0x000fc600078e0017 */
[----:B------:R-:W2:Y:S04]  /*14a50*/  LDS.128 R56, [R2] ;  /* 0x0000000002387984 */ /* 0x000ea80000000c00 */
[----:B------:R-:W-:Y:S01]  /*14a60*/  LDS.128 R20, [R2+0x2000] ;  /* 0x0020000002147984 */ /* 0x000fe20000000c00 */
        /* <DEDUP_REMOVED lines=8> */
[----:B------:R-:W-:Y:S01]  /*14af0*/  STSM.16.M88.4 [R0+0x1000], R44 ;  /* 0x0010002c00007844 */ /* 0x000fe20000000200 */
[----:B------:R-:W-:Y:S01]  /*14b00*/  BAR.SYNC.DEFER_BLOCKING 0x0 ;  /* 0x0000000000007b1d */ /* 0x000fe20000010000 */
[----:B-1----:R-:W-:Y:S02]  /*14b10*/  IMAD.MOV.U32 R64, RZ, RZ, R24 ;  /* 0x000000ffff407224 */ /* 0x002fe400078e0018 */
        /* <DEDUP_REMOVED lines=12> */
[----:B------:R-:W-:-:S05]  /*14be0*/  IMAD R24, R85, UR4, RZ ;  /* 0x0000000455187c24 */ /* 0x000fca000f8e02ff */
[C---:B----4-:R-:W-:Y:S01]  /*14bf0*/  LEA R3, P1, R24.reuse, UR6, 0x2 ;  /* 0x0000000618037c11 */ /* 0x050fe2000f8210ff */
[----:B--2---:R-:W-:Y:S02]  /*14c00*/  IMAD.MOV.U32 R72, RZ, RZ, R25 ;  /* 0x000000ffff487224 */ /* 0x004fe400078e0019 */
[----:B------:R-:W-:Y:S01]  /*14c10*/  IMAD.MOV.U32 R73, RZ, RZ, R27 ;  /* 0x000000ffff497224 */ /* 0x000fe200078e001b */
[----:B------:R-:W-:Y:S01]  /*14c20*/  LEA.HI.X.SX32 R52, R24, UR7, 0x2, P1 ;  /* 0x0000000718347c11 */ /* 0x000fe200088f16ff */
[----:B------:R-:W-:Y:S01]  /*14c30*/  BAR.SYNC.DEFER_BLOCKING 0x0 ;  /* 0x0000000000007b1d */ /* 0x000fe20000010000 */
[----:B------:R-:W-:Y:S02]  /*14c40*/  IMAD.MOV.U32 R74, RZ, RZ, R49 ;  /* 0x000000ffff4a7224 */ /* 0x000fe400078e0031 */
[----:B------:R-:W-:-:S03]  /*14c50*/  IMAD.MOV.U32 R75, RZ, RZ, R51 ;  /* 0x000000ffff4b7224 */ /* 0x000fc600078e0033 */
[----:B------:R-:W2:Y:S04]  /*14c60*/  LDS.128 R48, [R2] ;  /* 0x0000000002307984 */ /* 0x000ea80000000c00 */
[----:B------:R-:W-:Y:S01]  /*14c70*/  LDS.128 R24, [R2+0x2000] ;  /* 0x0020000002187984 */ /* 0x000fe20000000c00 */
[----:B------:R-:W-:Y:S01]  /*14c80*/  BAR.SYNC.DEFER_BLOCKING 0x0 ;  /* 0x0000000000007b1d */ /* 0x000fe20000010000 */
[----:B------:R-:W-:Y:S02]  /*14c90*/  IMAD.MOV.U32 R76, RZ, RZ, R53 ;  /* 0x000000ffff4c7224 */ /* 0x000fe400078e0035 */
[----:B------:R-:W-:Y:S02]  /*14ca0*/  IMAD.MOV.U32 R77, RZ, RZ, R55 ;  /* 0x000000ffff4d7224 */ /* 0x000fe400078e0037 */
[----:B------:R-:W-:-:S02]  /*14cb0*/  IMAD.MOV.U32 R78, RZ, RZ, R81 ;  /* 0x000000ffff4e7224 */ /* 0x000fc400078e0051 */
[----:B------:R-:W-:Y:S01]  /*14cc0*/  IMAD.MOV.U32 R79, RZ, RZ, R83 ;  /* 0x000000ffff4f7224 */ /* 0x000fe200078e0053 */
[C---:B------:R-:W-:Y:S01]  /*14cd0*/  ISETP.LT.AND P1, PT, R84.reuse, UR9, !P0 ;  /* 0x0000000954007c0c */ /* 0x040fe2000c721270 */
[----:B------:R-:W-:Y:S01]  /*14ce0*/  IMAD R53, R84, UR5, RZ ;  /* 0x0000000554357c24 */ /* 0x000fe2000f8e02ff */
[----:B------:R-:W-:Y:S04]  /*14cf0*/  STSM.16.M88.4 [R0], R72 ;  /* 0x0000004800007844 */ /* 0x000fe80000000200 */
[----:B------:R4:W-:Y:S01]  /*14d00*/  STSM.16.M88.4 [R0+0x1000], R76 ;  /* 0x0010004c00007844 */ /* 0x0009e20000000200 */
[C---:B-1----:R-:W-:Y:S01]  /*14d10*/  VIADD R65, R53.reuse, UR5 ;  /* 0x0000000535417c36 */ /* 0x042fe20008000000 */
[----:B------:R-:W-:Y:S01]  /*14d20*/  BAR.SYNC.DEFER_BLOCKING 0x0 ;  /* 0x0000000000007b1d */ /* 0x000fe20000010000 */
[----:B------:R-:W-:-:S02]  /*14d30*/  LEA R54, P6, R53, R3, 0x2 ;  /* 0x0000000335367211 */ /* 0x000fc400078c10ff */
[----:B------:R-:W-:Y:S02]  /*14d40*/  VIADD R67, R65, UR5 ;  /* 0x0000000541437c36 */ /* 0x000fe40008000000 */
[----:B------:R-:W-:Y:S01]  /*14d50*/  LEA.HI.X.SX32 R55, R53, R52, 0x2, P6 ;  /* 0x0000003435377211 */ /* 0x000fe200030f16ff */
[----:B------:R-:W-:Y:S01]  /*14d60*/  VIADD R53, R84, 0x5 ;  /* 0x0000000554357836 */ /* 0x000fe20000000000 */
[----:B------:R-:W-:Y:S01]  /*14d70*/  LEA R64, P6, R65, R3, 0x2 ;  /* 0x0000000341407211 */ /* 0x000fe200078c10ff */
[----:B------:R-:W-:-:S03]  /*14d80*/  VIADD R69, R67, UR5 ;  /* 0x0000000543457c36 */ /* 0x000fc60008000000 */
[----:B------:R-:W-:Y:S02]  /*14d90*/  LEA.HI.X.SX32 R65, R65, R52, 0x2, P6 ;  /* 0x0000003441417211 */ /* 0x000fe400030f16ff */
[----:B------:R-:W-:Y:S01]  /*14da0*/  LEA R66, P6, R67, R3, 0x2 ;  /* 0x0000000343427211 */ /* 0x000fe200078c10ff */
[----:B----4-:R-:W-:-:S03]  /*14db0*/  VIADD R0, R84, 0x7 ;  /* 0x0000000754007836 */ /* 0x010fc60000000000 */
[-C--:B------:R-:W-:Y:S01]  /*14dc0*/  LEA.HI.X.SX32 R67, R67, R52.reuse, 0x2, P6 ;  /* 0x0000003443437211 */ /* 0x080fe200030f16ff */
[----:B------:R1:W-:Y:S01]  /*14dd0*/  @P1 STG.E desc[UR34][R54.64], R16 ;  /* 0x0000001036001986 */ /* 0x0003e2000c101922 */
[----:B------:R-:W-:Y:S01]  /*14de0*/  ISETP.LT.AND P1, PT, R53, UR9, !P0 ;  /* 0x0000000935007c0c */ /* 0x000fe2000c721270 */
[----:B------:R-:W-:Y:S01]  /*14df0*/  VIADD R53, R84, 0x6 ;  /* 0x0000000654357836 */ /* 0x000fe20000000000 */
[----:B------:R-:W-:Y:S01]  /*14e00*/  LEA R68, P6, R69, R3, 0x2 ;  /* 0x0000000345447211 */ /* 0x000fe200078c10ff */
[----:B---3--:R3:W-:Y:S03]  /*14e10*/  @P4 STG.E desc[UR34][R64.64], R12 ;  /* 0x0000000c40004986 */ /* 0x0087e6000c101922 */
[----:B------:R-:W-:Y:S01]  /*14e20*/  ISETP.LT.AND P4, PT, R53, UR9, !P0 ;  /* 0x0000000935007c0c */ /* 0x000fe2000c781270 */
[C---:B------:R-:W-:Y:S01]  /*14e30*/  VIADD R53, R69.reuse, UR5 ;  /* 0x0000000545357c36 */ /* 0x040fe20008000000 */
[----:B------:R4:W-:Y:S01]  /*14e40*/  @P2 STG.E desc[UR34][R66.64], R17 ;  /* 0x0000001142002986 */ /* 0x0009e2000c101922 */
[----:B------:R-:W-:-:S02]  /*14e50*/  LEA.HI.X.SX32 R69, R69, R52, 0x2, P6 ;  /* 0x0000003445457211 */ /* 0x000fc400030f16ff */
[----:B------:R-:W-:Y:S01]  /*14e60*/  ISETP.LT.AND P2, PT, R0, UR9, !P0 ;  /* 0x0000000900007c0c */ /* 0x000fe2000c741270 */
[----:B------:R-:W-:Y:S01]  /*14e70*/  VIADD R0, R84, 0x8 ;  /* 0x0000000854007836 */ /* 0x000fe20000000000 */
[CC--:B-1----:R-:W-:Y:S01]  /*14e80*/  LEA R54, P6, R53.reuse, R3.reuse, 0x2 ;  /* 0x0000000335367211 */ /* 0x0c2fe200078c10ff */
[C---:B---3--:R-:W-:Y:S01]  /*14e90*/  VIADD R12, R53.reuse, UR5 ;  /* 0x00000005350c7c36 */ /* 0x048fe20008000000 */
[----:B------:R-:W-:Y:S02]  /*14ea0*/  @P3 STG.E desc[UR34][R68.64], R13 ;  /* 0x0000000d44003986 */ /* 0x000fe4000c101922 */
[-C--:B------:R-:W-:Y:S02]  /*14eb0*/  LEA.HI.X.SX32 R55, R53, R52.reuse, 0x2, P6 ;  /* 0x0000003435377211 */ /* 0x080fe400030f16ff */
[----:B------:R-:W-:Y:S01]  /*14ec0*/  ISETP.LT.AND P3, PT, R0, UR9, !P0 ;  /* 0x0000000900007c0c */ /* 0x000fe2000c761270 */
[----:B------:R-:W-:Y:S01]  /*14ed0*/  VIADD R0, R84, 0x9 ;  /* 0x0000000954007836 */ /* 0x000fe20000000000 */
[C---:B------:R-:W-:Y:S01]  /*14ee0*/  LEA R64, P6, R12.reuse, R3, 0x2 ;  /* 0x000000030c407211 */ /* 0x040fe200078c10ff */
[C---:B----4-:R-:W-:Y:S01]  /*14ef0*/  VIADD R17, R12.reuse, UR5 ;  /* 0x000000050c117c36 */ /* 0x050fe20008000000 */
[----:B------:R1:W-:Y:S02]  /*14f00*/  @P5 STG.E desc[UR34][R54.64], R18 ;  /* 0x0000001236005986 */ /* 0x0003e4000c101922 */
[----:B------:R-:W-:-:S02]  /*14f10*/  LEA.HI.X.SX32 R65, R12, R52, 0x2, P6 ;  /* 0x000000340c417211 */ /* 0x000fc400030f16ff */
[----:B------:R-:W-:Y:S01]  /*14f20*/  ISETP.LT.AND P5, PT, R0, UR9, !P0 ;  /* 0x0000000900007c0c */ /* 0x000fe2000c7a1270 */
[----:B------:R-:W-:Y:S01]  /*14f30*/  VIADD R0, R84, 0xa ;  /* 0x0000000a54007836 */ /* 0x000fe20000000000 */
[CC--:B------:R-:W-:Y:S01]  /*14f40*/  LEA R16, P6, R17.reuse, R3.reuse, 0x2 ;  /* 0x0000000311107211 */ /* 0x0c0fe200078c10ff */
[C---:B------:R-:W-:Y:S01]  /*14f50*/  VIADD R53, R17.reuse, UR5 ;  /* 0x0000000511357c36 */ /* 0x040fe20008000000 */
[----:B------:R3:W-:Y:S02]  /*14f60*/  @P1 STG.E desc[UR34][R64.64], R14 ;  /* 0x0000000e40001986 */ /* 0x0007e4000c101922 */
[-C--:B------:R-:W-:Y:S02]  /*14f70*/  LEA.HI.X.SX32 R17, R17, R52.reuse, 0x2, P6 ;  /* 0x0000003411117211 */ /* 0x080fe400030f16ff */
[----:B------:R-:W-:Y:S01]  /*14f80*/  ISETP.LT.AND P1, PT, R0, UR9, !P0 ;  /* 0x0000000900007c0c */ /* 0x000fe2000c721270 */
[----:B------:R-:W-:Y:S01]  /*14f90*/  VIADD R0, R84, 0xb ;  /* 0x0000000b54007836 */ /* 0x000fe20000000000 */
[C---:B------:R-:W-:Y:S01]  /*14fa0*/  LEA R12, P6, R53.reuse, R3, 0x2 ;  /* 0x00000003350c7211 */ /* 0x040fe200078c10ff */
[C---:B-1----:R-:W-:Y:S01]  /*14fb0*/  VIADD R18, R53.reuse, UR5 ;  /* 0x0000000535127c36 */ /* 0x042fe20008000000 */
[----:B------:R1:W-:Y:S02]  /*14fc0*/  @P4 STG.E desc[UR34][R16.64], R19 ;  /* 0x0000001310004986 */ /* 0x0003e4000c101922 */
[----:B------:R-:W-:-:S02]  /*14fd0*/  LEA.HI.X.SX32 R13, R53, R52, 0x2, P6 ;  /* 0x00000034350d7211 */ /* 0x000fc400030f16ff */
[----:B------:R-:W-:Y:S01]  /*14fe0*/  ISETP.LT.AND P4, PT, R0, UR9, !P0 ;  /* 0x0000000900007c0c */ /* 0x000fe2000c781270 */
[----:B------:R-:W-:Y:S01]  /*14ff0*/  VIADD R0, R84, 0xc ;  /* 0x0000000c54007836 */ /* 0x000fe20000000000 */
[CC--:B------:R-:W-:Y:S01]  /*15000*/  LEA R54, P6, R18.reuse, R3.reuse, 0x2 ;  /* 0x0000000312367211 */ /* 0x0c0fe200078c10ff */
[C---:B---3--:R-:W-:Y:S01]  /*15010*/  VIADD R14, R18.reuse, UR5 ;  /* 0x00000005120e7c36 */ /* 0x048fe20008000000 */
[----:B------:R3:W-:Y:S02]  /*15020*/  @P2 STG.E desc[UR34][R12.64], R15 ;  /* 0x0000000f0c002986 */ /* 0x0007e4000c101922 */
[-C--:B------:R-:W-:Y:S02]  /*15030*/  LEA.HI.X.SX32 R55, R18, R52.reuse, 0x2, P6 ;  /* 0x0000003412377211 */ /* 0x080fe400030f16ff */
[----:B------:R-:W-:Y:S01]  /*15040*/  ISETP.LT.AND P2, PT, R0, UR9, !P0 ;  /* 0x0000000900007c0c */ /* 0x000fe2000c741270 */
[----:B------:R-:W-:Y:S01]  /*15050*/  VIADD R0, R84, 0xd ;  /* 0x0000000d54007836 */ /* 0x000fe20000000000 */
[C---:B------:R-:W-:Y:S01]  /*15060*/  LEA R64, P6, R14.reuse, R3, 0x2 ;  /* 0x000000030e407211 */ /* 0x040fe200078c10ff */
[C---:B------:R-:W-:Y:S01]  /*15070*/  VIADD R18, R14.reuse, UR5 ;  /* 0x000000050e127c36 */ /* 0x040fe20008000000 */
[----:B------:R4:W-:Y:S02]  /*15080*/  @P3 STG.E desc[UR34][R54.64], R8 ;  /* 0x0000000836003986 */ /* 0x0009e4000c101922 */
[----:B------:R-:W-:-:S02]  /*15090*/  LEA.HI.X.SX32 R65, R14, R52, 0x2, P6 ;  /* 0x000000340e417211 */ /* 0x000fc400030f16ff */
[----:B------:R-:W-:Y:S01]  /*150a0*/  ISETP.LT.AND P3, PT, R0, UR9, !P0 ;  /* 0x0000000900007c0c */ /* 0x000fe2000c761270 */
[----:B------:R-:W-:Y:S01]  /*150b0*/  VIADD R0, R84, 0xe ;  /* 0x0000000e54007836 */ /* 0x000fe20000000000 */
[CC--:B-1----:R-:W-:Y:S01]  /*150c0*/  LEA R16, P6, R18.reuse, R3.reuse, 0x2 ;  /* 0x0000000312107211 */ /* 0x0c2fe200078c10ff */
[C---:B---3--:R-:W-:Y:S01]  /*150d0*/  VIADD R13, R18.reuse, UR5 ;  /* 0x00000005120d7c36 */ /* 0x048fe20008000000 */
[----:B-----5:R1:W-:Y:S02]  /*150e0*/  @P5 STG.E desc[UR34][R64.64], R4 ;  /* 0x0000000440005986 */ /* 0x0203e4000c101922 */
[-C--:B------:R-:W-:Y:S02]  /*150f0*/  LEA.HI.X.SX32 R17, R18, R52.reuse, 0x2, P6 ;  /* 0x0000003412117211 */ /* 0x080fe400030f16ff */
[----:B------:R-:W-:Y:S01]  /*15100*/  ISETP.LT.AND P5, PT, R0, UR9, !P0 ;  /* 0x0000000900007c0c */ /* 0x000fe2000c7a1270 */
[----:B------:R-:W-:Y:S01]  /*15110*/  VIADD R0, R84, 0xf ;  /* 0x0000000f54007836 */ /* 0x000fe20000000000 */
[C---:B------:R-:W-:Y:S01]  /*15120*/  LEA R12, P6, R13.reuse, R3, 0x2 ;  /* 0x000000030d0c7211 */ /* 0x040fe200078c10ff */
[C---:B----4-:R-:W-:Y:S01]  /*15130*/  VIADD R8, R13.reuse, UR5 ;  /* 0x000000050d087c36 */ /* 0x050fe20008000000 */
[----:B------:R-:W-:Y:S02]  /*15140*/  @P1 STG.E desc[UR34][R16.64], R9 ;  /* 0x0000000910001986 */ /* 0x000fe4000c101922 */
        /* <DEDUP_REMOVED lines=11> */
[----:B------:R-:W-:Y:S02]  /*15200*/  @P2 STG.E desc[UR34][R14.64], R10 ;  /* 0x0000000a0e002986 */ /* 0x000fe4000c101922 */
        /* <DEDUP_REMOVED lines=15> */
[CC--:B------:R-:W-:Y:S01]  /*15300*/  LEA R12, P6, R13.reuse, R3.reuse, 0x2 ;  /* 0x000000030d0c7211 */ /* 0x0c0fe200078c10ff */
[C---:B-1----:R-:W-:Y:S01]  /*15310*/  VIADD R6, R13.reuse, UR5 ;  /* 0x000000050d067c36 */ /* 0x042fe20008000000 */
[----:B------:R1:W-:Y:S02]  /*15320*/  @P1 STG.E desc[UR34][R4.64], R7 ;  /* 0x0000000704001986 */ /* 0x0003e4000c101922 */
[-C--:B------:R-:W-:Y:S02]  /*15330*/  LEA.HI.X.SX32 R13, R13, R52.reuse, 0x2, P6 ;  /* 0x000000340d0d7211 */ /* 0x080fe400030f16ff */
[----:B------:R-:W-:Y:S01]  /*15340*/  ISETP.LT.AND P1, PT, R0, UR9, !P0 ;  /* 0x0000000900007c0c */ /* 0x000fe2000c721270 */
[----:B------:R-:W-:Y:S01]  /*15350*/  VIADD R0, R84, 0x15 ;  /* 0x0000001554007836 */ /* 0x000fe20000000000 */
[C---:B------:R-:W-:Y:S01]  /*15360*/  LEA R14, P6, R6.reuse, R3, 0x2 ;  /* 0x00000003060e7211 */ /* 0x040fe200078c10ff */
[C---:B---3--:R-:W-:Y:S01]  /*15370*/  VIADD R9, R6.reuse, UR5 ;  /* 0x0000000506097c36 */ /* 0x048fe20008000000 */
[----:B------:R3:W-:Y:S02]  /*15380*/  @P4 STG.E desc[UR34][R12.64], R40 ;  /* 0x000000280c004986 */ /* 0x0007e4000c101922 */
[----:B------:R-:W-:-:S02]  /*15390*/  LEA.HI.X.SX32 R15, R6, R52, 0x2, P6 ;  /* 0x00000034060f7211 */ /* 0x000fc400030f16ff */
[----:B------:R-:W-:Y:S01]  /*153a0*/  ISETP.LT.AND P4, PT, R0, UR9, !P0 ;  /* 0x0000000900007c0c */ /* 0x000fe2000c781270 */
[----:B------:R-:W-:Y:S01]  /*153b0*/  VIADD R0, R84, 0x16 ;  /* 0x0000001654007836 */ /* 0x000fe20000000000 */
[CC--:B------:R-:W-:Y:S01]  /*153c0*/  LEA R8, P6, R9.reuse, R3.reuse, 0x2 ;  /* 0x0000000309087211 */ /* 0x0c0fe200078c10ff */
[C---:B------:R-:W-:Y:S01]  /*153d0*/  VIADD R6, R9.reuse, UR5 ;  /* 0x0000000509067c36 */ /* 0x040fe20008000000 */
[----:B------:R-:W-:Y:S02]  /*153e0*/  @P2 STG.E desc[UR34][R14.64], R36 ;  /* 0x000000240e002986 */ /* 0x000fe4000c101922 */
[-C--:B------:R-:W-:Y:S02]  /*153f0*/  LEA.HI.X.SX32 R9, R9, R52.reuse, 0x2, P6 ;  /* 0x0000003409097211 */ /* 0x080fe400030f16ff */
[----:B------:R-:W-:Y:S01]  /*15400*/  ISETP.LT.AND P2, PT, R0, UR9, !P0 ;  /* 0x0000000900007c0c */ /* 0x000fe2000c741270 */
[----:B------:R-:W-:Y:S01]  /*15410*/  VIADD R0, R84, 0x17 ;  /* 0x0000001754007836 */ /* 0x000fe20000000000 */
[C---:B-1----:R-:W-:Y:S01]  /*15420*/  LEA R4, P6, R6.reuse, R3, 0x2 ;  /* 0x0000000306047211 */ /* 0x042fe200078c10ff */
[C---:B------:R-:W-:Y:S01]  /*15430*/  VIADD R7, R6.reuse, UR5 ;  /* 0x0000000506077c36 */ /* 0x040fe20008000000 */
        /* <DEDUP_REMOVED lines=16> */
[CC--:B-1----:R-:W-:Y:S01]  /*15540*/  LEA R8, P6, R12.reuse, R3.reuse, 0x2 ;  /* 0x000000030c087211 */ /* 0x0c2fe200078c10ff */
[C---:B----4-:R-:W-:Y:S01]  /*15550*/  VIADD R5, R12.reuse, UR5 ;  /* 0x000000050c057c36 */ /* 0x050fe20008000000 */
[----:B------:R-:W-:Y:S02]  /*15560*/  @P4 STG.E desc[UR34][R10.64], R38 ;  /* 0x000000260a004986 */ /* 0x000fe4000c101922 */
[-C--:B------:R-:W-:Y:S02]  /*15570*/  LEA.HI.X.SX32 R9, R12, R52.reuse, 0x2, P6 ;  /* 0x000000340c097211 */ /* 0x080fe400030f16ff */
[----:B------:R-:W-:Y:S01]  /*15580*/  ISETP.LT.AND P4, PT, R0, UR9, !P0 ;  /* 0x0000000900007c0c */ /* 0x000fe2000c781270 */
[----:B------:R-:W-:Y:S01]  /*15590*/  VIADD R0, R84, 0x1b ;  /* 0x0000001b54007836 */ /* 0x000fe20000000000 */
[CC--:B------:R-:W-:Y:S01]  /*155a0*/  LEA R4, P6, R5.reuse, R3.reuse, 0x2 ;  /* 0x0000000305047211 */ /* 0x0c0fe200078c10ff */
[C---:B---3--:R-:W-:Y:S01]  /*155b0*/  VIADD R7, R5.reuse, UR5 ;  /* 0x0000000505077c36 */ /* 0x048fe20008000000 */
[----:B------:R1:W-:Y:S02]  /*155c0*/  @P2 STG.E desc[UR34][R8.64], R43 ;  /* 0x0000002b08002986 */ /* 0x0003e4000c101922 */
[-C--:B------:R-:W-:Y:S01]  /*155d0*/  LEA.HI.X.SX32 R5, R5, R52.reuse, 0x2, P6 ;  /* 0x0000003405057211 */ /* 0x080fe200030f16ff */
[C---:B------:R-:W-:Y:S01]  /*155e0*/  VIADD R12, R7.reuse, UR5 ;  /* 0x00000005070c7c36 */ /* 0x040fe20008000000 */
[----:B------:R-:W-:Y:S01]  /*155f0*/  ISETP.LT.AND P2, PT, R0, UR9, !P0 ;  /* 0x0000000900007c0c */ /* 0x000fe2000c741270 */
[----:B------:R-:W-:Y:S01]  /*15600*/  VIADD R0, R84, 0x1c ;  /* 0x0000001c54007836 */ /* 0x000fe20000000000 */
[C---:B------:R-:W-:Y:S01]  /*15610*/  LEA R6, P6, R7.reuse, R3, 0x2 ;  /* 0x0000000307067211 */ /* 0x040fe200078c10ff */
[----:B------:R3:W-:Y:S03]  /*15620*/  @P3 STG.E desc[UR34][R4.64], R39 ;  /* 0x0000002704003986 */ /* 0x0007e6000c101922 */
[----:B------:R-:W-:-:S02]  /*15630*/  LEA.HI.X.SX32 R7, R7, R52, 0x2, P6 ;  /* 0x0000003407077211 */ /* 0x000fc400030f16ff */
[----:B------:R-:W-:Y:S01]  /*15640*/  ISETP.LT.AND P3, PT, R0, UR9, !P0 ;  /* 0x0000000900007c0c */ /* 0x000fe2000c761270 */
[C---:B-1----:R-:W-:Y:S01]  /*15650*/  VIADD R9, R12.reuse, UR5 ;  /* 0x000000050c097c36 */ /* 0x042fe20008000000 */
[-C--:B------:R-:W-:Y:S01]  /*15660*/  LEA R10, P6, R12, R3.reuse, 0x2 ;  /* 0x000000030c0a7211 */ /* 0x080fe200078c10ff */
[----:B------:R-:W-:Y:S01]  /*15670*/  VIADD R0, R84, 0x1d ;  /* 0x0000001d54007836 */ /* 0x000fe20000000000 */
[----:B------:R1:W-:Y:S02]  /*15680*/  @P5 STG.E desc[UR34][R6.64], R28 ;  /* 0x0000001c06005986 */ /* 0x0003e4000c101922 */
[-C--:B------:R-:W-:Y:S01]  /*15690*/  LEA.HI.X.SX32 R11, R12, R52.reuse, 0x2, P6 ;  /* 0x000000340c0b7211 */ /* 0x080fe200030f16ff */
[C---:B---3--:R-:W-:Y:S01]  /*156a0*/  VIADD R5, R9.reuse, UR5 ;  /* 0x0000000509057c36 */ /* 0x048fe20008000000 */
[CC--:B------:R-:W-:Y:S02]  /*156b0*/  LEA R8, P6, R9.reuse, R3.reuse, 0x2 ;  /* 0x0000000309087211 */ /* 0x0c0fe400078c10ff */
[----:B------:R-:W-:Y:S01]  /*156c0*/  ISETP.LT.AND P5, PT, R0, UR9, !P0 ;  /* 0x0000000900007c0c */ /* 0x000fe2000c7a1270 */
[----:B------:R-:W-:Y:S01]  /*156d0*/  VIADD R0, R84, 0x1e ;  /* 0x0000001e54007836 */ /* 0x000fe20000000000 */
[-C--:B------:R-:W-:Y:S01]  /*156e0*/  LEA.HI.X.SX32 R9, R9, R52.reuse, 0x2, P6 ;  /* 0x0000003409097211 */ /* 0x080fe200030f16ff */
[C---:B------:R-:W-:Y:S01]  /*156f0*/  VIADD R12, R5.reuse, UR5 ;  /* 0x00000005050c7c36 */ /* 0x040fe20008000000 */
[C---:B------:R-:W-:Y:S01]  /*15700*/  LEA R4, P6, R5.reuse, R3, 0x2 ;  /* 0x0000000305047211 */ /* 0x040fe200078c10ff */
[----:B------:R3:W-:Y:S01]  /*15710*/  @P1 STG.E desc[UR34][R10.64], R32 ;  /* 0x000000200a001986 */ /* 0x0007e2000c101922 */
[----:B------:R-:W-:Y:S01]  /*15720*/  ISETP.LT.AND P1, PT, R0, UR9, !P0 ;  /* 0x0000000900007c0c */ /* 0x000fe2000c721270 */
[----:B------:R-:W-:Y:S01]  /*15730*/  VIADD R0, R84, 0x1f ;  /* 0x0000001f54007836 */ /* 0x000fe20000000000 */
[----:B------:R-:W-:-:S02]  /*15740*/  LEA.HI.X.SX32 R5, R5, R52, 0x2, P6 ;  /* 0x0000003405057211 */ /* 0x000fc400030f16ff */
[-C--:B-1----:R-:W-:Y:S01]  /*15750*/  LEA R6, P6, R12, R3.reuse, 0x2 ;  /* 0x000000030c067211 */ /* 0x082fe200078c10ff */
[----:B------:R1:W-:Y:S01]  /*15760*/  @P4 STG.E desc[UR34][R8.64], R29 ;  /* 0x0000001d08004986 */ /* 0x0003e2000c101922 */
[----:B------:R-:W-:Y:S01]  /*15770*/  ISETP.LT.AND P4, PT, R0, UR9, !P0 ;  /* 0x0000000900007c0c */ /* 0x000fe2000c781270 */
[----:B------:R-:W-:Y:S02]  /*15780*/  VIADD R0, R84, 0x20 ;  /* 0x0000002054007836 */ /* 0x000fe40000000000 */
[C---:B---3--:R-:W-:Y:S01]  /*15790*/  VIADD R11, R12.reuse, UR5 ;  /* 0x000000050c0b7c36 */ /* 0x048fe20008000000 */
[-C--:B------:R-:W-:Y:S01]  /*157a0*/  LEA.HI.X.SX32 R7, R12, R52.reuse, 0x2, P6 ;  /* 0x000000340c077211 */ /* 0x080fe200030f16ff */
[----:B------:R3:W-:Y:S03]  /*157b0*/  @P2 STG.E desc[UR34][R4.64], R33 ;  /* 0x0000002104002986 */ /* 0x0007e6000c101922 */
[CC--:B------:R-:W-:Y:S01]  /*157c0*/  LEA R10, P6, R11.reuse, R3.reuse, 0x2 ;  /* 0x000000030b0a7211 */ /* 0x0c0fe200078c10ff */
[C---:B-1----:R-:W-:Y:S01]  /*157d0*/  VIADD R9, R11.reuse, UR5 ;  /* 0x000000050b097c36 */ /* 0x042fe20008000000 */
[----:B------:R-:W-:Y:S01]  /*157e0*/  ISETP.LT.AND P2, PT, R0, UR9, !P0 ;  /* 0x0000000900007c0c */ /* 0x000fe2000c741270 */
[----:B------:R-:W-:Y:S01]  /*157f0*/  VIADD R0, R84, 0x21 ;  /* 0x0000002154007836 */ /* 0x000fe20000000000 */
[----:B------:R-:W-:Y:S01]  /*15800*/  LEA.HI.X.SX32 R11, R11, R52, 0x2, P6 ;  /* 0x000000340b0b7211 */ /* 0x000fe200030f16ff */
[C---:B------:R-:W-:Y:S01]  /*15810*/  VIADD R12, R9.reuse, UR5 ;  /* 0x00000005090c7c36 */ /* 0x040fe20008000000 */
[----:B------:R-:W-:Y:S01]  /*15820*/  LEA R8, P6, R9, R3, 0x2 ;  /* 0x0000000309087211 */ /* 0x000fe200078c10ff */
[----:B------:R1:W-:Y:S01]  /*15830*/  @P3 STG.E desc[UR34][R6.64], R30 ;  /* 0x0000001e06003986 */ /* 0x0003e2000c101922 */
[----:B------:R-:W-:-:S02]  /*15840*/  ISETP.LT.AND P3, PT, R0, UR9, !P0 ;  /* 0x0000000900007c0c */ /* 0x000fc4000c761270 */
[-C--:B------:R-:W-:Y:S01]  /*15850*/  LEA.HI.X.SX32 R9, R9, R52.reuse, 0x2, P6 ;  /* 0x0000003409097211 */ /* 0x080fe200030f16ff */
[----:B------:R-:W-:Y:S01]  /*15860*/  VIADD R0, R84, 0x22 ;  /* 0x0000002254007836 */ /* 0x000fe20000000000 */
[CC--:B---3--:R-:W-:Y:S01]  /*15870*/  LEA R4, P6, R12.reuse, R3.reuse, 0x2 ;  /* 0x000000030c047211 */ /* 0x0c8fe200078c10ff */
[----:B------:R3:W-:Y:S01]  /*15880*/  @P5 STG.E desc[UR34][R10.64], R34 ;  /* 0x000000220a005986 */ /* 0x0007e2000c101922 */
[C---:B-1----:R-:W-:Y:S02]  /*15890*/  VIADD R7, R12.reuse, UR5 ;  /* 0x000000050c077c36 */ /* 0x042fe40008000000 */
[----:B------:R-:W-:Y:S02]  /*158a0*/  LEA.HI.X.SX32 R5, R12, R52, 0x2, P6 ;  /* 0x000000340c057211 */ /* 0x000fe400030f16ff */
[----:B------:R-:W-:Y:S02]  /*158b0*/  ISETP.LT.AND P5, PT, R0, UR9, !P0 ;  /* 0x0000000900007c0c */ /* 0x000fe4000c7a1270 */
[C---:B------:R-:W-:Y:S01]  /*158c0*/  LEA R6, P6, R7.reuse, R3, 0x2 ;  /* 0x0000000307067211 */ /* 0x040fe200078c10ff */
[----:B---3--:R-:W-:-:S02]  /*158d0*/  VIADD R11, R7, UR5 ;  /* 0x00000005070b7c36 */ /* 0x008fc40008000000 */
[----:B------:R-:W-:Y:S01]  /*158e0*/  VIADD R0, R84, 0x23 ;  /* 0x0000002354007836 */ /* 0x000fe20000000000 */
[-C--:B------:R-:W-:Y:S01]  /*158f0*/  LEA.HI.X.SX32 R7, R7, R52.reuse, 0x2, P6 ;  /* 0x0000003407077211 */ /* 0x080fe200030f16ff */
[C---:B------:R-:W-:Y:S01]  /*15900*/  VIADD R12, R11.reuse, UR5 ;  /* 0x000000050b0c7c36 */ /* 0x040fe20008000000 */
[CC--:B------:R-:W-:Y:S01]  /*15910*/  LEA R10, P6, R11.reuse, R3.reuse, 0x2 ;  /* 0x000000030b0a7211 */ /* 0x0c0fe200078c10ff */
[----:B------:R1:W-:Y:S01]  /*15920*/  @P1 STG.E desc[UR34][R8.64], R31 ;  /* 0x0000001f08001986 */ /* 0x0003e2000c101922 */
[----:B------:R-:W-:Y:S01]  /*15930*/  ISETP.LT.AND P1, PT, R0, UR9, !P0 ;  /* 0x0000000900007c0c */ /* 0x000fe2000c721270 */
[----:B------:R-:W-:Y:S01]  /*15940*/  VIADD R0, R84, 0x24 ;  /* 0x0000002454007836 */ /* 0x000fe20000000000 */
[-C--:B------:R-:W-:Y:S01]  /*15950*/  LEA.HI.X.SX32 R11, R11, R52.reuse, 0x2, P6 ;  /* 0x000000340b0b7211 */ /* 0x080fe200030f16ff */
[----:B------:R3:W-:Y:S03]  /*15960*/  @P4 STG.E desc[UR34][R4.64], R35 ;  /* 0x0000002304004986 */ /* 0x0007e6000c101922 */
[----:B------:R-:W-:Y:S01]  /*15970*/  ISETP.LT.AND P4, PT, R0, UR9, !P0 ;  /* 0x0000000900007c0c */ /* 0x000fe2000c781270 */
[----:B------:R-:W-:Y:S01]  /*15980*/  VIADD R0, R84, 0x25 ;  /* 0x0000002554007836 */ /* 0x000fe20000000000 */
[C---:B-1----:R-:W-:Y:S01]  /*15990*/  LEA R8, P6, R12.reuse, R3, 0x2 ;  /* 0x000000030c087211 */ /* 0x042fe200078c10ff */
[C---:B---3--:R-:W-:Y:S01]  /*159a0*/  VIADD R5, R12.reuse, UR5 ;  /* 0x000000050c057c36 */ /* 0x048fe20008000000 */
[----:B------:R1:W-:Y:S02]  /*159b0*/  @P2 STG.E desc[UR34][R6.64], R56 ;  /* 0x0000003806002986 */ /* 0x0003e4000c101922 */
[----:B------:R-:W-:-:S02]  /*159c0*/  LEA.HI.X.SX32 R9, R12, R52, 0x2, P6 ;  /* 0x000000340c097211 */ /* 0x000fc400030f16ff */
[C---:B------:R-:W-:Y:S02]  /*159d0*/  LEA R4, P6, R5.reuse, R3, 0x2 ;  /* 0x0000000305047211 */ /* 0x040fe400078c10ff */
[----:B------:R-:W-:Y:S01]  /*159e0*/  ISETP.LT.AND P2, PT, R0, UR9, !P0 ;  /* 0x0000000900007c0c */ /* 0x000fe2000c741270 */
[----:B------:R-:W-:Y:S02]  /*159f0*/  VIADD R0, R84, 0x26 ;  /* 0x0000002654007836 */ /* 0x000fe40000000000 */
[C---:B-1----:R-:W-:Y:S01]  /*15a00*/  VIADD R7, R5.reuse, UR5 ;  /* 0x0000000505077c36 */ /* 0x042fe20008000000 */
[----:B------:R-:W-:-:S03]  /*15a10*/  LEA.HI.X.SX32 R5, R5, R52, 0x2, P6 ;  /* 0x0000003405057211 */ /* 0x000fc600030f16ff */
[C---:B------:R-:W-:Y:S01]  /*15a20*/  VIADD R12, R7.reuse, UR5 ;  /* 0x00000005070c7c36 */ /* 0x040fe20008000000 */
[C---:B------:R-:W-:Y:S01]  /*15a30*/  LEA R6, P6, R7.reuse, R3, 0x2 ;  /* 0x0000000307067211 */ /* 0x040fe200078c10ff */
[----:B------:R1:W-:Y:S01]  /*15a40*/  @P3 STG.E desc[UR34][R10.64], R60 ;  /* 0x0000003c0a003986 */ /* 0x0003e2000c101922 */
[----:B------:R-:W-:Y:S02]  /*15a50*/  ISETP.LT.AND P3, PT, R0, UR9, !P0 ;  /* 0x0000000900007c0c */ /* 0x000fe4000c761270 */
[----:B------:R-:W-:Y:S01]  /*15a60*/  LEA.HI.X.SX32 R7, R7, R52, 0x2, P6 ;  /* 0x0000003407077211 */ /* 0x000fe200030f16ff */
[----:B------:R3:W-:Y:S01]  /*15a70*/  @P5 STG.E desc[UR34][R8.64], R57 ;  /* 0x0000003908005986 */ /* 0x0007e2000c101922 */
[----:B------:R-:W-:-:S03]  /*15a80*/  VIADD R0, R84, 0x27 ;  /* 0x0000002754007836 */ /* 0x000fc60000000000 */
[----:B------:R4:W-:Y:S01]  /*15a90*/  @P1 STG.E desc[UR34][R4.64], R61 ;  /* 0x0000003d04001986 */ /* 0x0009e2000c101922 */
[C---:B-1----:R-:W-:Y:S01]  /*15aa0*/  LEA R10, P6, R12.reuse, R3, 0x2 ;  /* 0x000000030c0a7211 */ /* 0x042fe200078c10ff */
[----:B---3--:R-:W-:-:S03]  /*15ab0*/  VIADD R9, R12, UR5 ;  /* 0x000000050c097c36 */ /* 0x008fc60008000000 */
[-C--:B------:R-:W-:Y:S02]  /*15ac0*/  LEA.HI.X.SX32 R11, R12, R52.reuse, 0x2, P6 ;  /* 0x000000340c0b7211 */ /* 0x080fe400030f16ff */
[----:B------:R-:W-:Y:S01]  /*15ad0*/  ISETP.LT.AND P5, PT, R0, UR9, !P0 ;  /* 0x0000000900007c0c */ /* 0x000fe2000c7a1270 */
[C---:B----4-:R-:W-:Y:S01]  /*15ae0*/  VIADD R5, R9.reuse, UR5 ;  /* 0x0000000509057c36 */ /* 0x050fe20008000000 */
[-C--:B------:R-:W-:Y:S01]  /*15af0*/  LEA R8, P6, R9, R3.reuse, 0x2 ;  /* 0x0000000309087211 */ /* 0x080fe200078c10ff */
[----:B------:R-:W-:Y:S02]  /*15b00*/  VIADD R0, R84, 0x28 ;  /* 0x0000002854007836 */ /* 0x000fe40000000000 */
[----:B------:R-:W-:Y:S01]  /*15b10*/  VIADD R12, R5, UR5 ;  /* 0x00000005050c7c36 */ /* 0x000fe20008000000 */
[-C--:B------:R-:W-:Y:S02]  /*15b20*/  LEA.HI.X.SX32 R9, R9, R52.reuse, 0x2, P6 ;  /* 0x0000003409097211 */ /* 0x080fe400030f16ff */
        /* <DEDUP_REMOVED lines=18> */
[CC--:B------:R-:W-:Y:S01]  /*15c50*/  LEA R8, P6, R9.reuse, R3.reuse, 0x2 ;  /* 0x0000000309087211 */ /* 0x0c0fe200078c10ff */
[----:B------:R1:W-:Y:S01]  /*15c60*/  @P5 STG.E desc[UR34][R4.64], R63 ;  /* 0x0000003f04005986 */ /* 0x0003e2000c101922 */
[----:B------:R-:W-:Y:S02]  /*15c70*/  ISETP.LT.AND P3, PT, R0, UR9, !P0 ;  /* 0x0000000900007c0c */ /* 0x000fe4000c761270 */
[----:B------:R-:W-:Y:S01]  /*15c80*/  LEA.HI.X.SX32 R9, R9, R52, 0x2, P6 ;  /* 0x0000003409097211 */ /* 0x000fe200030f16ff */
[----:B------:R-:W-:Y:S01]  /*15c90*/  VIADD R0, R84, 0x2c ;  /* 0x0000002c54007836 */ /* 0x000fe20000000000 */
[C---:B------:R-:W-:Y:S01]  /*15ca0*/  LEA R12, P6, R13.reuse, R3, 0x2 ;  /* 0x000000030d0c7211 */ /* 0x040fe200078c10ff */
[----:B-1----:R-:W-:-:S03]  /*15cb0*/  VIADD R4, R13, UR5 ;  /* 0x000000050d047c36 */ /* 0x002fc60008000000 */
[-C--:B------:R-:W-:Y:S01]  /*15cc0*/  LEA.HI.X.SX32 R13, R13, R52.reuse, 0x2, P6 ;  /* 0x000000340d0d7211 */ /* 0x080fe200030f16ff */
[----:B------:R-:W-:Y:S01]  /*15cd0*/  @P1 STG.E desc[UR34][R6.64], R20 ;  /* 0x0000001406001986 */ /* 0x000fe2000c101922 */
[----:B------:R-:W-:Y:S02]  /*15ce0*/  ISETP.LT.AND P5, PT, R0, UR9, !P0 ;  /* 0x0000000900007c0c */ /* 0x000fe4000c7a1270 */
[----:B------:R-:W-:Y:S01]  /*15cf0*/  LEA R14, P6, R4, R3, 0x2 ;  /* 0x00000003040e7211 */ /* 0x000fe200078c10ff */
[----:B------:R-:W-:Y:S01]  /*15d00*/  VIADD R0, R84, 0x2d ;  /* 0x0000002d54007836 */ /* 0x000fe20000000000 */
[----:B------:R1:W-:Y:S02]  /*15d10*/  @P4 STG.E desc[UR34][R10.64], R44 ;  /* 0x0000002c0a004986 */ /* 0x0003e4000c101922 */
[----:B------:R-:W-:Y:S02]  /*15d20*/  LEA.HI.X.SX32 R15, R4, R52, 0x2, P6 ;  /* 0x00000034040f7211 */ /* 0x000fe400030f16ff */
[----:B------:R-:W-:Y:S01]  /*15d30*/  ISETP.LT.AND P1, PT, R0, UR9, !P0 ;  /* 0x0000000900007c0c */ /* 0x000fe2000c721270 */
[----:B------:R-:W-:-:S02]  /*15d40*/  VIADD R0, R84, 0x2e ;  /* 0x0000002e54007836 */ /* 0x000fc40000000000 */
[----:B-1----:R-:W-:Y:S02]  /*15d50*/  VIADD R11, R4, UR5 ;  /* 0x00000005040b7c36 */ /* 0x002fe40008000000 */
[----:B------:R-:W1:Y:S01]  /*15d60*/  LDS.128 R4, [R2] ;  /* 0x0000000002047984 */ /* 0x000e620000000c00 */
[----:B------:R-:W-:Y:S01]  /*15d70*/  ISETP.LT.AND P4, PT, R0, UR9, !P0 ;  /* 0x0000000900007c0c */ /* 0x000fe2000c781270 */
[----:B------:R-:W-:Y:S01]  /*15d80*/  VIADD R0, R84, 0x2f ;  /* 0x0000002f54007836 */ /* 0x000fe20000000000 */
[C---:B------:R-:W-:Y:S01]  /*15d90*/  LEA R10, P6, R11.reuse, R3, 0x2 ;  /* 0x000000030b0a7211 */ /* 0x040fe200078c10ff */
[----:B------:R3:W-:Y:S03]  /*15da0*/  @P2 STG.E desc[UR34][R8.64], R21 ;  /* 0x0000001508002986 */ /* 0x0007e6000c101922 */
[----:B------:R-:W-:Y:S01]  /*15db0*/  ISETP.LT.AND P2, PT, R0, UR9, !P0 ;  /* 0x0000000900007c0c */ /* 0x000fe2000c741270 */
[----:B------:R-:W-:Y:S01]  /*15dc0*/  VIADD R0, R84, 0x30 ;  /* 0x0000003054007836 */ /* 0x000fe20000000000 */
[----:B------:R4:W-:Y:S01]  /*15dd0*/  @P3 STG.E desc[UR34][R12.64], R45 ;  /* 0x0000002d0c003986 */ /* 0x0009e2000c101922 */
[C---:B---3--:R-:W-:Y:S01]  /*15de0*/  VIADD R9, R11.reuse, UR5 ;  /* 0x000000050b097c36 */ /* 0x048fe20008000000 */
[----:B------:R-:W-:-:S04]  /*15df0*/  LEA.HI.X.SX32 R11, R11, R52, 0x2, P6 ;  /* 0x000000340b0b7211 */ /* 0x000fc800030f16ff */
[CC--:B------:R-:W-:Y:S01]  /*15e00*/  LEA R8, P6, R9.reuse, R3.reuse, 0x2 ;  /* 0x0000000309087211 */ /* 0x0c0fe200078c10ff */
[C---:B----4-:R-:W-:Y:S01]  /*15e10*/  VIADD R13, R9.reuse, UR5 ;  /* 0x00000005090d7c36 */ /* 0x050fe20008000000 */
[----:B------:R-:W-:Y:S01]  /*15e20*/  ISETP.LT.AND P3, PT, R0, UR9, !P0 ;  /* 0x0000000900007c0c */ /* 0x000fe2000c761270 */
[----:B------:R-:W-:Y:S01]  /*15e30*/  VIADD R0, R84, 0x31 ;  /* 0x0000003154007836 */ /* 0x000fe20000000000 */
[----:B------:R-:W-:Y:S01]  /*15e40*/  LEA.HI.X.SX32 R9, R9, R52, 0x2, P6 ;  /* 0x0000003409097211 */ /* 0x000fe200030f16ff */
[C---:B------:R-:W-:Y:S01]  /*15e50*/  VIADD R16, R13.reuse, UR5 ;  /* 0x000000050d107c36 */ /* 0x040fe20008000000 */
[----:B------:R-:W-:Y:S01]  /*15e60*/  LEA R12, P6, R13, R3, 0x2 ;  /* 0x000000030d0c7211 */ /* 0x000fe200078c10ff */
[----:B------:R3:W-:Y:S01]  /*15e70*/  @P5 STG.E desc[UR34][R14.64], R22 ;  /* 0x000000160e005986 */ /* 0x0007e2000c101922 */
[----:B------:R-:W-:-:S03]  /*15e80*/  ISETP.LT.AND P5, PT, R0, UR9, !P0 ;  /* 0x0000000900007c0c */ /* 0x000fc6000c7a1270 */
[----:B------:R4:W-:Y:S01]  /*15e90*/  @P1 STG.E desc[UR34][R10.64], R46 ;  /* 0x0000002e0a001986 */ /* 0x0009e2000c101922 */
[----:B------:R-:W-:Y:S01]  /*15ea0*/  LEA.HI.X.SX32 R13, R13, R52, 0x2, P6 ;  /* 0x000000340d0d7211 */ /* 0x000fe200030f16ff */
[----:B------:R-:W-:Y:S01]  /*15eb0*/  VIADD R0, R84, 0x32 ;  /* 0x0000003254007836 */ /* 0x000fe20000000000 */
[C---:B---3--:R-:W-:Y:S01]  /*15ec0*/  LEA R14, P6, R16.reuse, R3, 0x2 ;  /* 0x00000003100e7211 */ /* 0x048fe200078c10ff */
[----:B----4-:R-:W-:-:S03]  /*15ed0*/  VIADD R10, R16, UR5 ;  /* 0x00000005100a7c36 */ /* 0x010fc60008000000 */
[-C--:B------:R-:W-:Y:S01]  /*15ee0*/  LEA.HI.X.SX32 R15, R16, R52.reuse, 0x2, P6 ;  /* 0x00000034100f7211 */ /* 0x080fe200030f16ff */
[C---:B------:R-:W-:Y:S01]  /*15ef0*/  VIADD R11, R10.reuse, UR5 ;  /* 0x000000050a0b7c36 */ /* 0x040fe20008000000 */
[----:B------:R3:W-:Y:S01]  /*15f00*/  @P4 STG.E desc[UR34][R8.64], R23 ;  /* 0x0000001708004986 */ /* 0x0007e2000c101922 */
[-C--:B------:R-:W-:Y:S02]  /*15f10*/  LEA R16, P6, R10, R3.reuse, 0x2 ;  /* 0x000000030a107211 */ /* 0x080fe400078c10ff */
[----:B------:R-:W-:Y:S01]  /*15f20*/  ISETP.LT.AND P1, PT, R0, UR9, !P0 ;  /* 0x0000000900007c0c */ /* 0x000fe2000c721270 */
[----:B------:R-:W-:Y:S01]  /*15f30*/  VIADD R0, R84, 0x33 ;  /* 0x0000003354007836 */ /* 0x000fe20000000000 */
[----:B------:R4:W-:Y:S01]  /*15f40*/  @P2 STG.E desc[UR34][R12.64], R47 ;  /* 0x0000002f0c002986 */ /* 0x0009e2000c101922 */
[----:B------:R-:W-:Y:S01]  /*15f50*/  LEA.HI.X.SX32 R17, R10, R52, 0x2, P6 ;  /* 0x000000340a117211 */ /* 0x000fe200030f16ff */
[C---:B---3--:R-:W-:Y:S02]  /*15f60*/  VIADD R9, R11.reuse, UR5 ;  /* 0x000000050b097c36 */ /* 0x048fe40008000000 */
[----:B--2---:R2:W-:Y:S01]  /*15f70*/  @P3 STG.E desc[UR34][R14.64], R48 ;  /* 0x000000300e003986 */ /* 0x0045e2000c101922 */
[----:B------:R-:W-:Y:S01]  /*15f80*/  VIADD R8, R84, 0x35 ;  /* 0x0000003554087836 */ /* 0x000fe20000000000 */
[----:B------:R-:W-:-:S02]  /*15f90*/  LEA R18, P6, R11, R3, 0x2 ;  /* 0x000000030b127211 */ /* 0x000fc400078c10ff */
[C---:B------:R-:W-:Y:S02]  /*15fa0*/  LEA R20, P3, R9.reuse, R3, 0x2 ;  /* 0x0000000309147211 */ /* 0x040fe400078610ff */
[----:B------:R-:W-:Y:S01]  /*15fb0*/  ISETP.LT.AND P4, PT, R0, UR9, !P0 ;  /* 0x0000000900007c0c */ /* 0x000fe2000c781270 */
[----:B------:R-:W-:Y:S01]  /*15fc0*/  VIADD R0, R84, 0x34 ;  /* 0x0000003454007836 */ /* 0x000fe20000000000 */
[----:B-1----:R1:W-:Y:S01]  /*15fd0*/  @P5 STG.E desc[UR34][R16.64], R4 ;  /* 0x0000000410005986 */ /* 0x0023e2000c101922 */
[----:B----4-:R-:W-:Y:S01]  /*15fe0*/  VIADD R13, R9, UR5 ;  /* 0x00000005090d7c36 */ /* 0x010fe20008000000 */
[-C--:B------:R-:W-:Y:S02]  /*15ff0*/  LEA.HI.X.SX32 R19, R11, R52.reuse, 0x2, P6 ;  /* 0x000000340b137211 */ /* 0x080fe400030f16ff */
[----:B------:R-:W-:Y:S02]  /*16000*/  ISETP.LT.AND P5, PT, R8, UR9, !P0 ;  /* 0x0000000908007c0c */ /* 0x000fe4000c7a1270 */
[----:B------:R-:W-:-:S02]  /*16010*/  LEA.HI.X.SX32 R21, R9, R52, 0x2, P3 ;  /* 0x0000003409157211 */ /* 0x000fc400018f16ff */
[----:B------:R-:W3:Y:S01]  /*16020*/  LDS.128 R8, [R2+0x2000] ;  /* 0x0020000002087984 */ /* 0x000ee20000000c00 */
[----:B------:R-:W-:Y:S01]  /*16030*/  ISETP.LT.AND P2, PT, R0, UR9, !P0 ;  /* 0x0000000900007c0c */ /* 0x000fe2000c741270 */
[C---:B------:R-:W-:Y:S02]  /*16040*/  VIADD R22, R13.reuse, UR5 ;  /* 0x000000050d167c36 */ /* 0x040fe40008000000 */
[----:B------:R4:W-:Y:S01]  /*16050*/  @P1 STG.E desc[UR34][R18.64], R49 ;  /* 0x0000003112001986 */ /* 0x0009e2000c101922 */
[----:B--2---:R-:W-:Y:S01]  /*16060*/  VIADD R15, R84, 0x37 ;  /* 0x00000037540f7836 */ /* 0x004fe20000000000 */
[CC--:B------:R-:W-:Y:S01]  /*16070*/  LEA R12, P1, R13.reuse, R3.reuse, 0x2 ;  /* 0x000000030d0c7211 */ /* 0x0c0fe200078210ff */
[C---:B-1----:R-:W-:Y:S01]  /*16080*/  VIADD R17, R22.reuse, UR5 ;  /* 0x0000000516117c36 */ /* 0x042fe20008000000 */
[----:B------:R-:W-:Y:S01]  /*16090*/  LEA R14, P6, R22, R3, 0x2 ;  /* 0x00000003160e7211 */ /* 0x000fe200078c10ff */
[----:B------:R-:W-:Y:S01]  /*160a0*/  VIADD R0, R84, 0x36 ;  /* 0x0000003654007836 */ /* 0x000fe20000000000 */
[----:B------:R1:W-:Y:S01]  /*160b0*/  @P4 STG.E desc[UR34][R20.64], R5 ;  /* 0x0000000514004986 */ /* 0x0003e2000c101922 */
[----:B------:R-:W-:-:S02]  /*160c0*/  LEA.HI.X.SX32 R13, R13, R52, 0x2, P1 ;  /* 0x000000340d0d7211 */ /* 0x000fc400008f16ff */
[----:B------:R-:W-:Y:S02]  /*160d0*/  ISETP.LT.AND P4, PT, R15, UR9, !P0 ;  /* 0x000000090f007c0c */ /* 0x000fe4000c781270 */
[-C--:B------:R-:W-:Y:S01]  /*160e0*/  LEA.HI.X.SX32 R15, R22, R52.reuse, 0x2, P6 ;  /* 0x00000034160f7211 */ /* 0x080fe200030f16ff */
[C---:B----4-:R-:W-:Y:S01]  /*160f0*/  VIADD R18, R17.reuse, UR5 ;  /* 0x0000000511127c36 */ /* 0x050fe20008000000 */
[----:B------:R-:W-:Y:S01]  /*16100*/  ISETP.LT.AND P3, PT, R0, UR9, !P0 ;  /* 0x0000000900007c0c */ /* 0x000fe2000c761270 */
[----:B------:R-:W-:Y:S01]  /*16110*/  @P2 STG.E desc[UR34][R12.64], R50 ;  /* 0x000000320c002986 */ /* 0x000fe2000c101922 */
[CC--:B------:R-:W-:Y:S01]  /*16120*/  LEA R4, P2, R17.reuse, R3.reuse, 0x2 ;  /* 0x0000000311047211 */ /* 0x0c0fe200078410ff */
[----:B------:R-:W-:Y:S02]  /*16130*/  VIADD R0, R84, 0x38 ;  /* 0x0000003854007836 */ /* 0x000fe40000000000 */
[----:B------:R2:W-:Y:S01]  /*16140*/  @P5 STG.E desc[UR34][R14.64], R6 ;  /* 0x000000060e005986 */ /* 0x0005e2000c101922 */
[----:B------:R-:W-:Y:S01]  /*16150*/  LEA R16, P5, R18, R3, 0x2 ;  /* 0x0000000312107211 */ /* 0x000fe200078a10ff */
[----:B------:R-:W-:Y:S01]  /*16160*/  VIADD R2, R84, 0x39 ;  /* 0x0000003954027836 */ /* 0x000fe20000000000 */
[----:B-1----:R-:W-:-:S02]  /*16170*/  LEA.HI.X.SX32 R5, R17, R52, 0x2, P2 ;  /* 0x0000003411057211 */ /* 0x002fc400010f16ff */
[C---:B------:R-:W-:Y:S01]  /*16180*/  LEA.HI.X.SX32 R17, R18.reuse, R52, 0x2, P5 ;  /* 0x0000003412117211 */ /* 0x040fe200028f16ff */
[----:B------:R-:W-:Y:S01]  /*16190*/  VIADD R18, R18, UR5 ;  /* 0x0000000512127c36 */ /* 0x000fe20008000000 */
[----:B------:R-:W-:Y:S01]  /*161a0*/  ISETP.LT.AND P1, PT, R0, UR9, !P0 ;  /* 0x0000000900007c0c */ /* 0x000fe2000c721270 */
[----:B------:R-:W-:Y:S01]  /*161b0*/  VIADD R0, R84, 0x3a ;  /* 0x0000003a54007836 */ /* 0x000fe20000000000 */
[----:B------:R-:W-:Y:S01]  /*161c0*/  ISETP.LT.AND P2, PT, R2, UR9, !P0 ;  /* 0x0000000902007c0c */ /* 0x000fe2000c741270 */
[----:B------:R-:W-:Y:S01]  /*161d0*/  VIADD R2, R84, 0x3b ;  /* 0x0000003b54027836 */ /* 0x000fe20000000000 */
[----:B------:R-:W-:Y:S01]  /*161e0*/  @P3 STG.E desc[UR34][R4.64], R51 ;  /* 0x0000003304003986 */ /* 0x000fe2000c101922 */
[----:B--2---:R-:W-:Y:S01]  /*161f0*/  VIADD R6, R18, UR5 ;  /* 0x0000000512067c36 */ /* 0x004fe20008000000 */
[----:B------:R-:W-:Y:S02]  /*16200*/  ISETP.LT.AND P5, PT, R0, UR9, !P0 ;  /* 0x0000000900007c0c */ /* 0x000fe4000c7a1270 */
[----:B------:R1:W-:Y:S01]  /*16210*/  @P4 STG.E desc[UR34][R16.64], R7 ;  /* 0x0000000710004986 */ /* 0x0003e2000c101922 */
[----:B------:R-:W-:Y:S01]  /*16220*/  ISETP.LT.AND P4, PT, R2, UR9, !P0 ;  /* 0x0000000902007c0c */ /* 0x000fe2000c781270 */
[----:B------:R-:W-:Y:S01]  /*16230*/  VIADD R0, R84, 0x3c ;  /* 0x0000003c54007836 */ /* 0x000fe20000000000 */
[-C--:B------:R-:W-:Y:S01]  /*16240*/  LEA R12, P3, R18, R3.reuse, 0x2 ;  /* 0x00000003120c7211 */ /* 0x080fe200078610ff */
[C---:B------:R-:W-:Y:S01]  /*16250*/  VIADD R2, R6.reuse, UR5 ;  /* 0x0000000506027c36 */ /* 0x040fe20008000000 */
[----:B------:R-:W-:-:S02]  /*16260*/  LEA R14, P6, R6, R3, 0x2 ;  /* 0x00000003060e7211 */ /* 0x000fc400078c10ff */
[-C--:B------:R-:W-:Y:S02]  /*16270*/  LEA.HI.X.SX32 R13, R18, R52.reuse, 0x2, P3 ;  /* 0x00000034120d7211 */ /* 0x080fe400018f16ff */
[----:B------:R-:W-:Y:S02]  /*16280*/  LEA.HI.X.SX32 R15, R6, R52, 0x2, P6 ;  /* 0x00000034060f7211 */ /* 0x000fe400030f16ff */
[----:B------:R-:W-:Y:S01]  /*16290*/  ISETP.LT.AND P3, PT, R0, UR9, !P0 ;  /* 0x0000000900007c0c */ /* 0x000fe2000c761270 */
[----:B-1----:R-:W-:Y:S02]  /*162a0*/  VIADD R7, R2, UR5 ;  /* 0x0000000502077c36 */ /* 0x002fe40008000000 */
[----:B------:R-:W-:Y:S01]  /*162b0*/  VIADD R0, R84, 0x3d ;  /* 0x0000003d54007836 */ /* 0x000fe20000000000 */
[----:B------:R1:W-:Y:S01]  /*162c0*/  @P1 STG.E desc[UR34][R12.64], R24 ;  /* 0x000000180c001986 */ /* 0x0003e2000c101922 */
[----:B------:R-:W-:Y:S01]  /*162d0*/  VIADD R17, R7, UR5 ;  /* 0x0000000507117c36 */ /* 0x000fe20008000000 */
[----:B------:R-:W-:-:S02]  /*162e0*/  LEA R4, P1, R2, R3, 0x2 ;  /* 0x0000000302047211 */ /* 0x000fc400078210ff */
[----:B---3--:R2:W-:Y:S01]  /*162f0*/  @P2 STG.E desc[UR34][R14.64], R8 ;  /* 0x000000080e002986 */ /* 0x0085e2000c101922 */
[----:B------:R-:W-:Y:S01]  /*16300*/  ISETP.LT.AND P2, PT, R0, UR9, !P0 ;  /* 0x0000000900007c0c */ /* 0x000fe2000c741270 */
[----:B------:R-:W-:Y:S01]  /*16310*/  VIADD R0, R17, UR5 ;  /* 0x0000000511007c36 */ /* 0x000fe20008000000 */
[CC--:B------:R-:W-:Y:S02]  /*16320*/  LEA R6, P6, R7.reuse, R3.reuse, 0x2 ;  /* 0x0000000307067211 */ /* 0x0c0fe400078c10ff */
[-C--:B------:R-:W-:Y:S02]  /*16330*/  LEA.HI.X.SX32 R5, R2, R52.reuse, 0x2, P1 ;  /* 0x0000003402057211 */ /* 0x080fe400008f16ff */
[-C--:B------:R-:W-:Y:S02]  /*16340*/  LEA.HI.X.SX32 R7, R7, R52.reuse, 0x2, P6 ;  /* 0x0000003407077211 */ /* 0x080fe400030f16ff */
[CC--:B-1----:R-:W-:Y:S02]  /*16350*/  LEA R12, P1, R17.reuse, R3.reuse, 0x2 ;  /* 0x00000003110c7211 */ /* 0x0c2fe400078210ff */
[C---:B------:R-:W-:Y:S01]  /*16360*/  LEA R16, P6, R0.reuse, R3, 0x2 ;  /* 0x0000000300107211 */ /* 0x040fe200078c10ff */
[----:B------:R-:W-:Y:S01]  /*16370*/  VIADD R2, R0, UR5 ;  /* 0x0000000500027c36 */ /* 0x000fe20008000000 */
[-C--:B------:R-:W-:Y:S01]  /*16380*/  LEA.HI.X.SX32 R13, R17, R52.reuse, 0x2, P1 ;  /* 0x00000034110d7211 */ /* 0x080fe200008f16ff */
[----:B--2---:R-:W-:Y:S01]  /*16390*/  VIADD R15, R84, 0x3e ;  /* 0x0000003e540f7836 */ /* 0x004fe20000000000 */
[----:B------:R-:W-:Y:S01]  /*163a0*/  LEA.HI.X.SX32 R17, R0, R52, 0x2, P6 ;  /* 0x0000003400117211 */ /* 0x000fe200030f16ff */
[----:B------:R-:W-:-:S03]  /*163b0*/  VIADD R0, R84, 0x3f ;  /* 0x0000003f54007836 */ /* 0x000fc60000000000 */
[----:B------:R-:W-:Y:S02]  /*163c0*/  ISETP.LT.AND P1, PT, R15, UR9, !P0 ;  /* 0x000000090f007c0c */ /* 0x000fe4000c721270 */
[----:B------:R-:W-:Y:S02]  /*163d0*/  ISETP.LT.AND P0, PT, R0, UR9, !P0 ;  /* 0x0000000900007c0c */ /* 0x000fe4000c701270 */
[CC--:B------:R-:W-:Y:S01]  /*163e0*/  LEA R14, P6, R2.reuse, R3.reuse, 0x2 ;  /* 0x00000003020e7211 */ /* 0x0c0fe200078c10ff */
[C---:B------:R-:W-:Y:S01]  /*163f0*/  VIADD R8, R2.reuse, UR5 ;  /* 0x0000000502087c36 */ /* 0x040fe20008000000 */
[----:B------:R1:W-:Y:S02]  /*16400*/  @P5 STG.E desc[UR34][R4.64], R25 ;  /* 0x0000001904005986 */ /* 0x0003e4000c101922 */
[----:B------:R-:W-:Y:S02]  /*16410*/  LEA.HI.X.SX32 R15, R2, R52, 0x2, P6 ;  /* 0x00000034020f7211 */ /* 0x000fe400030f16ff */
[----:B------:R1:W-:Y:S01]  /*16420*/  @P4 STG.E desc[UR34][R6.64], R9 ;  /* 0x0000000906004986 */ /* 0x0003e2000c101922 */
[----:B------:R-:W-:-:S03]  /*16430*/  LEA R2, P6, R8, R3, 0x2 ;  /* 0x0000000308027211 */ /* 0x000fc600078c10ff */
[----:B------:R1:W-:Y:S04]  /*16440*/  @P3 STG.E desc[UR34][R12.64], R26 ;  /* 0x0000001a0c003986 */ /* 0x0003e8000c101922 */
[----:B------:R1:W-:Y:S01]  /*16450*/  @P2 STG.E desc[UR34][R16.64], R10 ;  /* 0x0000000a10002986 */ /* 0x0003e2000c101922 */
[----:B------:R-:W-:-:S03]  /*16460*/  LEA.HI.X.SX32 R3, R8, R52, 0x2, P6 ;  /* 0x0000003408037211 */ /* 0x000fc600030f16ff */
[----:B------:R1:W-:Y:S01]  /*16470*/  @P1 STG.E desc[UR34][R14.64], R27 ;  /* 0x0000001b0e001986 */ /* 0x0003e2000c101922 */
[----:B------:R-:W-:Y:S05]  /*16480*/  @!P0 EXIT ;  /* 0x000000000000894d */ /* 0x000fea0003800000 */
[----:B------:R-:W-:Y:S01]  /*16490*/  STG.E desc[UR34][R2.64], R11 ;  /* 0x0000000b02007986 */ /* 0x000fe2000c101922 */
[----:B------:R-:W-:Y:S05]  /*164a0*/  EXIT ;  /* 0x000000000000794d */ /* 0x000fea0003800000 */
.L_x_3:
[----:B------:R-:W-:-:S00]  /*164b0*/  BRA `(.L_x_3) ;  /* 0xfffffffc00fc7947 */ /* 0x000fc0000383ffff */
[----:B------:R-:W-:-:S00]  /*164c0*/  NOP ;  /* 0x0000000000007918 */ /* 0x000fc00000000000 */
        /* <DEDUP_REMOVED lines=11> */
.L_x_4:


//--------------------- .nv.shared.matmul_kernel  --------------------------
	.section	.nv.shared.matmul_kernel,"aw",@nobits
	.sectionflags	@""
	.align	16
	.zero		1024


//--------------------- .nv.shared.reserved.0     --------------------------
	.section	.nv.shared.reserved.0,"aw",@nobits
	.weak		__nv_reservedSMEM_offset_0_alias
	.size		__nv_reservedSMEM_offset_0_alias, 0, 64
	.other		__nv_reservedSMEM_offset_0_alias,@"STO_CUDA_RESERVED_SHARED STV_DEFAULT"
__nv_reservedSMEM_offset_0_alias:
	.zero		0
	.zero		64


//--------------------- .nv.constant0.matmul_kernel --------------------------
	.section	.nv.constant0.matmul_kernel,"a",@progbits
	.sectionflags	@""
	.align	4
.nv.constant0.matmul_kernel:
	.zero		976


//--------------------- SYMBOLS --------------------------

	.type		.nv.reservedSmem.offset0,@object
	.size		.nv.reservedSmem.offset0,0x4
	.type		.nv.reservedSmem.cap,@object
	.size		.nv.reservedSmem.cap,0x4
